	.target	sm_103a

	.elftype	@"ET_EXEC"


//--------------------- .note.nv.tkinfo           --------------------------
	.section	.note.nv.tkinfo,"",@"SHT_NOTE"
	.sectionflags	@"SHF_NOTE_NV_TKINFO"
	.tkinfo
        /*0018*/ 	.word	0x00000002
        /*0030*/ 	.string	""
        /*0030*/ 	.string	"ptxas"
        /*0030*/ 	.string	"Cuda compilation tools, release 13.0, V13.0.88"
        /*0030*/ 	.string	"Build cuda_13.0.r13.0/compiler.36424714_0"
        /*0030*/ 	.string	"-arch sm_103a -m 64 "



//--------------------- .note.nv.cuinfo           --------------------------
	.section	.note.nv.cuinfo,"",@"SHT_NOTE"
	.sectionflags	@"SHF_NOTE_NV_CUINFO"
        /*0018*/ 	.short	0x0002
        /*001a*/ 	.short	0x0067
        /*001c*/ 	.short	0x0082
	.zero		2


//--------------------- .nv.info                  --------------------------
	.section	.nv.info,"",@"SHT_CUDA_INFO"
	.align	4


	//----- nvinfo : EIATTR_REGCOUNT
	.align		4
        /*0000*/ 	.byte	0x04, 0x2f
        /*0002*/ 	.short	(.L_43 - .L_42)
	.align		4
.L_42:
        /*0004*/ 	.word	index@(_ZN3cub18CUB_300001_SM_10306detail11EmptyKernelIvEEvv)
        /*0008*/ 	.word	0x00000004


	//----- nvinfo : EIATTR_FRAME_SIZE
	.align		4
.L_43:
        /*000c*/ 	.byte	0x04, 0x11
        /*000e*/ 	.short	(.L_45 - .L_44)
	.align		4
.L_44:
        /*0010*/ 	.word	index@(_ZN3cub18CUB_300001_SM_10306detail11EmptyKernelIvEEvv)
        /*0014*/ 	.word	0x00000000


	//----- nvinfo : EIATTR_REGCOUNT
	.align		4
.L_45:
        /*0018*/ 	.byte	0x04, 0x2f
        /*001a*/ 	.short	(.L_47 - .L_46)
	.align		4
.L_46:
        /*001c*/ 	.word	index@(_ZN4vllm31rms_norm_per_block_quant_kernelIfN3c1013Float8_e4m3fnELb1ELb1ELi128EEEvPT0_PfPKT_S8_PKffiiPS6_l)
        /*0020*/ 	.word	0x00000022


	//----- nvinfo : EIATTR_FRAME_SIZE
	.align		4
.L_47:
        /*0024*/ 	.byte	0x04, 0x11
        /*0026*/ 	.short	(.L_49 - .L_48)
	.align		4
.L_48:
        /*0028*/ 	.word	index@($__internal_119_$__cuda_sm20_rem_s64)
        /*002c*/ 	.word	0x00000000


	//----- nvinfo : EIATTR_FRAME_SIZE
	.align		4
.L_49:
        /*0030*/ 	.byte	0x04, 0x11
        /*0032*/ 	.short	(.L_51 - .L_50)
	.align		4
.L_50:
        /*0034*/ 	.word	index@($__internal_118_$__cuda_sm20_div_u64)
        /*0038*/ 	.word	0x00000000


	//----- nvinfo : EIATTR_FRAME_SIZE
	.align		4
.L_51:
        /*003c*/ 	.byte	0x04, 0x11
        /*003e*/ 	.short	(.L_53 - .L_52)
	.align		4
.L_52:
        /*0040*/ 	.word	index@($__internal_117_$__cuda_sm20_div_s64)
        /*0044*/ 	.word	0x00000000


	//----- nvinfo : EIATTR_FRAME_SIZE
	.align		4
.L_53:
        /*0048*/ 	.byte	0x04, 0x11
        /*004a*/ 	.short	(.L_55 - .L_54)
	.align		4
.L_54:
        /*004c*/ 	.word	index@(_ZN4vllm31rms_norm_per_block_quant_kernelIfN3c1013Float8_e4m3fnELb1ELb1ELi128EEEvPT0_PfPKT_S8_PKffiiPS6_l)
        /*0050*/ 	.word	0x00000000


	//----- nvinfo : EIATTR_REGCOUNT
	.align		4
.L_55:
        /*0054*/ 	.byte	0x04, 0x2f
        /*0056*/ 	.short	(.L_57 - .L_56)
	.align		4
.L_56:
        /*0058*/ 	.word	index@(_ZN4vllm31rms_norm_per_block_quant_kernelIfaLb1ELb1ELi128EEEvPT0_PfPKT_S6_PKffiiPS4_l)
        /*005c*/ 	.word	0x00000022


	//----- nvinfo : EIATTR_FRAME_SIZE
	.align		4
.L_57:
        /*0060*/ 	.byte	0x04, 0x11
        /*0062*/ 	.short	(.L_59 - .L_58)
	.align		4
.L_58:
        /*0064*/ 	.word	index@($__internal_116_$__cuda_sm20_rem_s64)
        /*0068*/ 	.word	0x00000000


	//----- nvinfo : EIATTR_FRAME_SIZE
	.align		4
.L_59:
        /*006c*/ 	.byte	0x04, 0x11
        /*006e*/ 	.short	(.L_61 - .L_60)
	.align		4
.L_60:
        /*0070*/ 	.word	index@($__internal_115_$__cuda_sm20_div_u64)
        /*0074*/ 	.word	0x00000000


	//----- nvinfo : EIATTR_FRAME_SIZE
	.align		4
.L_61:
        /*0078*/ 	.byte	0x04, 0x11
        /*007a*/ 	.short	(.L_63 - .L_62)
	.align		4
.L_62:
        /*007c*/ 	.word	index@($__internal_114_$__cuda_sm20_div_s64)
        /*0080*/ 	.word	0x00000000


	//----- nvinfo : EIATTR_FRAME_SIZE
	.align		4
.L_63:
        /*0084*/ 	.byte	0x04, 0x11
        /*0086*/ 	.short	(.L_65 - .L_64)
	.align		4
.L_64:
        /*0088*/ 	.word	index@(_ZN4vllm31rms_norm_per_block_quant_kernelIfaLb1ELb1ELi128EEEvPT0_PfPKT_S6_PKffiiPS4_l)
        /*008c*/ 	.word	0x00000000


	//----- nvinfo : EIATTR_REGCOUNT
	.align		4
.L_65:
        /*0090*/ 	.byte	0x04, 0x2f
        /*0092*/ 	.short	(.L_67 - .L_66)
	.align		4
.L_66:
        /*0094*/ 	.word	index@(_ZN4vllm31rms_norm_per_block_quant_kernelIfN3c1013Float8_e4m3fnELb1ELb0ELi128EEEvPT0_PfPKT_S8_PKffiiPS6_l)
        /*0098*/ 	.word	0x0000002c


	//----- nvinfo : EIATTR_FRAME_SIZE
	.align		4
.L_67:
        /*009c*/ 	.byte	0x04, 0x11
        /*009e*/ 	.short	(.L_69 - .L_68)
	.align		4
.L_68:
        /*00a0*/ 	.word	index@($__internal_113_$__cuda_sm20_div_u64)
        /*00a4*/ 	.word	0x00000000


	//----- nvinfo : EIATTR_FRAME_SIZE
	.align		4
.L_69:
        /*00a8*/ 	.byte	0x04, 0x11
        /*00aa*/ 	.short	(.L_71 - .L_70)
	.align		4
.L_70:
        /*00ac*/ 	.word	index@($__internal_112_$__cuda_sm20_div_s64)
        /*00b0*/ 	.word	0x00000000


	//----- nvinfo : EIATTR_FRAME_SIZE
	.align		4
.L_71:
        /*00b4*/ 	.byte	0x04, 0x11
        /*00b6*/ 	.short	(.L_73 - .L_72)
	.align		4
.L_72:
        /*00b8*/ 	.word	index@(_ZN4vllm31rms_norm_per_block_quant_kernelIfN3c1013Float8_e4m3fnELb1ELb0ELi128EEEvPT0_PfPKT_S8_PKffiiPS6_l)
        /*00bc*/ 	.word	0x00000000


	//----- nvinfo : EIATTR_REGCOUNT
	.align		4
.L_73:
        /*00c0*/ 	.byte	0x04, 0x2f
        /*00c2*/ 	.short	(.L_75 - .L_74)
	.align		4
.L_74:
        /*00c4*/ 	.word	index@(_ZN4vllm31rms_norm_per_block_quant_kernelIfaLb1ELb0ELi128EEEvPT0_PfPKT_S6_PKffiiPS4_l)
        /*00c8*/ 	.word	0x0000002c


	//----- nvinfo : EIATTR_FRAME_SIZE
	.align		4
.L_75:
        /*00cc*/ 	.byte	0x04, 0x11
        /*00ce*/ 	.short	(.L_77 - .L_76)
	.align		4
.L_76:
        /*00d0*/ 	.word	index@($__internal_111_$__cuda_sm20_div_u64)
        /*00d4*/ 	.word	0x00000000


	//----- nvinfo : EIATTR_FRAME_SIZE
	.align		4
.L_77:
        /*00d8*/ 	.byte	0x04, 0x11
        /*00da*/ 	.short	(.L_79 - .L_78)
	.align		4
.L_78:
        /*00dc*/ 	.word	index@($__internal_110_$__cuda_sm20_div_s64)
        /*00e0*/ 	.word	0x00000000


	//----- nvinfo : EIATTR_FRAME_SIZE
	.align		4
.L_79:
        /*00e4*/ 	.byte	0x04, 0x11
        /*00e6*/ 	.short	(.L_81 - .L_80)
	.align		4
.L_80:
        /*00e8*/ 	.word	index@(_ZN4vllm31rms_norm_per_block_quant_kernelIfaLb1ELb0ELi128EEEvPT0_PfPKT_S6_PKffiiPS4_l)
        /*00ec*/ 	.word	0x00000000


	//----- nvinfo : EIATTR_REGCOUNT
	.align		4
.L_81:
        /*00f0*/ 	.byte	0x04, 0x2f
        /*00f2*/ 	.short	(.L_83 - .L_82)
	.align		4
.L_82:
        /*00f4*/ 	.word	index@(_ZN4vllm31rms_norm_per_block_quant_kernelIfN3c1013Float8_e4m3fnELb0ELb1ELi128EEEvPT0_PfPKT_S8_PKffiiPS6_l)
        /*00f8*/ 	.word	0x00000028


	//----- nvinfo : EIATTR_FRAME_SIZE
	.align		4
.L_83:
        /*00fc*/ 	.byte	0x04, 0x11
        /*00fe*/ 	.short	(.L_85 - .L_84)
	.align		4
.L_84:
        /*0100*/ 	.word	index@($__internal_109_$__cuda_sm20_rem_s64)
        /*0104*/ 	.word	0x00000000


	//----- nvinfo : EIATTR_FRAME_SIZE
	.align		4
.L_85:
        /*0108*/ 	.byte	0x04, 0x11
        /*010a*/ 	.short	(.L_87 - .L_86)
	.align		4
.L_86:
        /*010c*/ 	.word	index@($__internal_108_$__cuda_sm20_div_u64)
        /*0110*/ 	.word	0x00000000


	//----- nvinfo : EIATTR_FRAME_SIZE
	.align		4
.L_87:
        /*0114*/ 	.byte	0x04, 0x11
        /*0116*/ 	.short	(.L_89 - .L_88)
	.align		4
.L_88:
        /*0118*/ 	.word	index@($__internal_107_$__cuda_sm20_div_s64)
        /*011c*/ 	.word	0x00000000


	//----- nvinfo : EIATTR_FRAME_SIZE
	.align		4
.L_89:
        /*0120*/ 	.byte	0x04, 0x11
        /*0122*/ 	.short	(.L_91 - .L_90)
	.align		4
.L_90:
        /*0124*/ 	.word	index@(_ZN4vllm31rms_norm_per_block_quant_kernelIfN3c1013Float8_e4m3fnELb0ELb1ELi128EEEvPT0_PfPKT_S8_PKffiiPS6_l)
        /*0128*/ 	.word	0x00000000


	//----- nvinfo : EIATTR_REGCOUNT
	.align		4
.L_91:
        /*012c*/ 	.byte	0x04, 0x2f
        /*012e*/ 	.short	(.L_93 - .L_92)
	.align		4
.L_92:
        /*0130*/ 	.word	index@(_ZN4vllm31rms_norm_per_block_quant_kernelIfaLb0ELb1ELi128EEEvPT0_PfPKT_S6_PKffiiPS4_l)
        /*0134*/ 	.word	0x00000028


	//----- nvinfo : EIATTR_FRAME_SIZE
	.align		4
.L_93:
        /*0138*/ 	.byte	0x04, 0x11
        /*013a*/ 	.short	(.L_95 - .L_94)
	.align		4
.L_94:
        /*013c*/ 	.word	index@($__internal_106_$__cuda_sm20_rem_s64)
        /*0140*/ 	.word	0x00000000


	//----- nvinfo : EIATTR_FRAME_SIZE
	.align		4
.L_95:
        /*0144*/ 	.byte	0x04, 0x11
        /*0146*/ 	.short	(.L_97 - .L_96)
	.align		4
.L_96:
        /*0148*/ 	.word	index@($__internal_105_$__cuda_sm20_div_u64)
        /*014c*/ 	.word	0x00000000


	//----- nvinfo : EIATTR_FRAME_SIZE
	.align		4
.L_97:
        /*0150*/ 	.byte	0x04, 0x11
        /*0152*/ 	.short	(.L_99 - .L_98)
	.align		4
.L_98:
        /*0154*/ 	.word	index@($__internal_104_$__cuda_sm20_div_s64)
        /*0158*/ 	.word	0x00000000


	//----- nvinfo : EIATTR_FRAME_SIZE
	.align		4
.L_99:
        /*015c*/ 	.byte	0x04, 0x11
        /*015e*/ 	.short	(.L_101 - .L_100)
	.align		4
.L_100:
        /*0160*/ 	.word	index@(_ZN4vllm31rms_norm_per_block_quant_kernelIfaLb0ELb1ELi128EEEvPT0_PfPKT_S6_PKffiiPS4_l)
        /*0164*/ 	.word	0x00000000


	//----- nvinfo : EIATTR_REGCOUNT
	.align		4
.L_101:
        /*0168*/ 	.byte	0x04, 0x2f
        /*016a*/ 	.short	(.L_103 - .L_102)
	.align		4
.L_102:
        /*016c*/ 	.word	index@(_ZN4vllm31rms_norm_per_block_quant_kernelIfN3c1013Float8_e4m3fnELb0ELb0ELi128EEEvPT0_PfPKT_S8_PKffiiPS6_l)
        /*0170*/ 	.word	0x00000022


	//----- nvinfo : EIATTR_FRAME_SIZE
	.align		4
.L_103:
        /*0174*/ 	.byte	0x04, 0x11
        /*0176*/ 	.short	(.L_105 - .L_104)
	.align		4
.L_104:
        /*0178*/ 	.word	index@($__internal_103_$__cuda_sm20_div_u64)
        /*017c*/ 	.word	0x00000000


	//----- nvinfo : EIATTR_FRAME_SIZE
	.align		4
.L_105:
        /*0180*/ 	.byte	0x04, 0x11
        /*0182*/ 	.short	(.L_107 - .L_106)
	.align		4
.L_106:
        /*0184*/ 	.word	index@($__internal_102_$__cuda_sm20_div_s64)
        /*0188*/ 	.word	0x00000000


	//----- nvinfo : EIATTR_FRAME_SIZE
	.align		4
.L_107:
        /*018c*/ 	.byte	0x04, 0x11
        /*018e*/ 	.short	(.L_109 - .L_108)
	.align		4
.L_108:
        /*0190*/ 	.word	index@(_ZN4vllm31rms_norm_per_block_quant_kernelIfN3c1013Float8_e4m3fnELb0ELb0ELi128EEEvPT0_PfPKT_S8_PKffiiPS6_l)
        /*0194*/ 	.word	0x00000000


	//----- nvinfo : EIATTR_REGCOUNT
	.align		4
.L_109:
        /*0198*/ 	.byte	0x04, 0x2f
        /*019a*/ 	.short	(.L_111 - .L_110)
	.align		4
.L_110:
        /*019c*/ 	.word	index@(_ZN4vllm31rms_norm_per_block_quant_kernelIfaLb0ELb0ELi128EEEvPT0_PfPKT_S6_PKffiiPS4_l)
        /*01a0*/ 	.word	0x00000022


	//----- nvinfo : EIATTR_FRAME_SIZE
	.align		4
.L_111:
        /*01a4*/ 	.byte	0x04, 0x11
        /*01a6*/ 	.short	(.L_113 - .L_112)
	.align		4
.L_112:
        /*01a8*/ 	.word	index@($__internal_101_$__cuda_sm20_div_u64)
        /*01ac*/ 	.word	0x00000000


	//----- nvinfo : EIATTR_FRAME_SIZE
	.align		4
.L_113:
        /*01b0*/ 	.byte	0x04, 0x11
        /*01b2*/ 	.short	(.L_115 - .L_114)
	.align		4
.L_114:
        /*01b4*/ 	.word	index@($__internal_100_$__cuda_sm20_div_s64)
        /*01b8*/ 	.word	0x00000000


	//----- nvinfo : EIATTR_FRAME_SIZE
	.align		4
.L_115:
        /*01bc*/ 	.byte	0x04, 0x11
        /*01be*/ 	.short	(.L_117 - .L_116)
	.align		4
.L_116:
        /*01c0*/ 	.word	index@(_ZN4vllm31rms_norm_per_block_quant_kernelIfaLb0ELb0ELi128EEEvPT0_PfPKT_S6_PKffiiPS4_l)
        /*01c4*/ 	.word	0x00000000


	//----- nvinfo : EIATTR_REGCOUNT
	.align		4
.L_117:
        /*01c8*/ 	.byte	0x04, 0x2f
        /*01ca*/ 	.short	(.L_119 - .L_118)
	.align		4
.L_118:
        /*01cc*/ 	.word	index@(_ZN4vllm31rms_norm_per_block_quant_kernelIfN3c1013Float8_e4m3fnELb1ELb1ELi64EEEvPT0_PfPKT_S8_PKffiiPS6_l)
        /*01d0*/ 	.word	0x00000022


	//----- nvinfo : EIATTR_FRAME_SIZE
	.align		4
.L_119:
        /*01d4*/ 	.byte	0x04, 0x11
        /*01d6*/ 	.short	(.L_121 - .L_120)
	.align		4
.L_120:
        /*01d8*/ 	.word	index@($__internal_99_$__cuda_sm20_rem_s64)
        /*01dc*/ 	.word	0x00000000


	//----- nvinfo : EIATTR_FRAME_SIZE
	.align		4
.L_121:
        /*01e0*/ 	.byte	0x04, 0x11
        /*01e2*/ 	.short	(.L_123 - .L_122)
	.align		4
.L_122:
        /*01e4*/ 	.word	index@($__internal_98_$__cuda_sm20_div_u64)
        /*01e8*/ 	.word	0x00000000


	//----- nvinfo : EIATTR_FRAME_SIZE
	.align		4
.L_123:
        /*01ec*/ 	.byte	0x04, 0x11
        /*01ee*/ 	.short	(.L_125 - .L_124)
	.align		4
.L_124:
        /*01f0*/ 	.word	index@($__internal_97_$__cuda_sm20_div_s64)
        /*01f4*/ 	.word	0x00000000


	//----- nvinfo : EIATTR_FRAME_SIZE
	.align		4
.L_125:
        /*01f8*/ 	.byte	0x04, 0x11
        /*01fa*/ 	.short	(.L_127 - .L_126)
	.align		4
.L_126:
        /*01fc*/ 	.word	index@(_ZN4vllm31rms_norm_per_block_quant_kernelIfN3c1013Float8_e4m3fnELb1ELb1ELi64EEEvPT0_PfPKT_S8_PKffiiPS6_l)
        /*0200*/ 	.word	0x00000000


	//----- nvinfo : EIATTR_REGCOUNT
	.align		4
.L_127:
        /*0204*/ 	.byte	0x04, 0x2f
        /*0206*/ 	.short	(.L_129 - .L_128)
	.align		4
.L_128:
        /*0208*/ 	.word	index@(_ZN4vllm31rms_norm_per_block_quant_kernelIfaLb1ELb1ELi64EEEvPT0_PfPKT_S6_PKffiiPS4_l)
        /*020c*/ 	.word	0x00000022


	//----- nvinfo : EIATTR_FRAME_SIZE
	.align		4
.L_129:
        /*0210*/ 	.byte	0x04, 0x11
        /*0212*/ 	.short	(.L_131 - .L_130)
	.align		4
.L_130:
        /*0214*/ 	.word	index@($__internal_96_$__cuda_sm20_rem_s64)
        /*0218*/ 	.word	0x00000000


	//----- nvinfo : EIATTR_FRAME_SIZE
	.align		4
.L_131:
        /*021c*/ 	.byte	0x04, 0x11
        /*021e*/ 	.short	(.L_133 - .L_132)
	.align		4
.L_132:
        /*0220*/ 	.word	index@($__internal_95_$__cuda_sm20_div_u64)
        /*0224*/ 	.word	0x00000000


	//----- nvinfo : EIATTR_FRAME_SIZE
	.align		4
.L_133:
        /*0228*/ 	.byte	0x04, 0x11
        /*022a*/ 	.short	(.L_135 - .L_134)
	.align		4
.L_134:
        /*022c*/ 	.word	index@($__internal_94_$__cuda_sm20_div_s64)
        /*0230*/ 	.word	0x00000000


	//----- nvinfo : EIATTR_FRAME_SIZE
	.align		4
.L_135:
        /*0234*/ 	.byte	0x04, 0x11
        /*0236*/ 	.short	(.L_137 - .L_136)
	.align		4
.L_136:
        /*0238*/ 	.word	index@(_ZN4vllm31rms_norm_per_block_quant_kernelIfaLb1ELb1ELi64EEEvPT0_PfPKT_S6_PKffiiPS4_l)
        /*023c*/ 	.word	0x00000000


	//----- nvinfo : EIATTR_REGCOUNT
	.align		4
.L_137:
        /*0240*/ 	.byte	0x04, 0x2f
        /*0242*/ 	.short	(.L_139 - .L_138)
	.align		4
.L_138:
        /*0244*/ 	.word	index@(_ZN4vllm31rms_norm_per_block_quant_kernelIfN3c1013Float8_e4m3fnELb1ELb0ELi64EEEvPT0_PfPKT_S8_PKffiiPS6_l)
        /*0248*/ 	.word	0x0000002c


	//----- nvinfo : EIATTR_FRAME_SIZE
	.align		4
.L_139:
        /*024c*/ 	.byte	0x04, 0x11
        /*024e*/ 	.short	(.L_141 - .L_140)
	.align		4
.L_140:
        /*0250*/ 	.word	index@($__internal_93_$__cuda_sm20_div_u64)
        /*0254*/ 	.word	0x00000000


	//----- nvinfo : EIATTR_FRAME_SIZE
	.align		4
.L_141:
        /*0258*/ 	.byte	0x04, 0x11
        /*025a*/ 	.short	(.L_143 - .L_142)
	.align		4
.L_142:
        /*025c*/ 	.word	index@($__internal_92_$__cuda_sm20_div_s64)
        /*0260*/ 	.word	0x00000000


	//----- nvinfo : EIATTR_FRAME_SIZE
	.align		4
.L_143:
        /*0264*/ 	.byte	0x04, 0x11
        /*0266*/ 	.short	(.L_145 - .L_144)
	.align		4
.L_144:
        /*0268*/ 	.word	index@(_ZN4vllm31rms_norm_per_block_quant_kernelIfN3c1013Float8_e4m3fnELb1ELb0ELi64EEEvPT0_PfPKT_S8_PKffiiPS6_l)
        /*026c*/ 	.word	0x00000000


	//----- nvinfo : EIATTR_REGCOUNT
	.align		4
.L_145:
        /*0270*/ 	.byte	0x04, 0x2f
        /*0272*/ 	.short	(.L_147 - .L_146)
	.align		4
.L_146:
        /*0274*/ 	.word	index@(_ZN4vllm31rms_norm_per_block_quant_kernelIfaLb1ELb0ELi64EEEvPT0_PfPKT_S6_PKffiiPS4_l)
        /*0278*/ 	.word	0x0000002c


	//----- nvinfo : EIATTR_FRAME_SIZE
	.align		4
.L_147:
        /*027c*/ 	.byte	0x04, 0x11
        /*027e*/ 	.short	(.L_149 - .L_148)
	.align		4
.L_148:
        /*0280*/ 	.word	index@($__internal_91_$__cuda_sm20_div_u64)
        /*0284*/ 	.word	0x00000000


	//----- nvinfo : EIATTR_FRAME_SIZE
	.align		4
.L_149:
        /*0288*/ 	.byte	0x04, 0x11
        /*028a*/ 	.short	(.L_151 - .L_150)
	.align		4
.L_150:
        /*028c*/ 	.word	index@($__internal_90_$__cuda_sm20_div_s64)
        /*0290*/ 	.word	0x00000000


	//----- nvinfo : EIATTR_FRAME_SIZE
	.align		4
.L_151:
        /*0294*/ 	.byte	0x04, 0x11
        /*0296*/ 	.short	(.L_153 - .L_152)
	.align		4
.L_152:
        /*0298*/ 	.word	index@(_ZN4vllm31rms_norm_per_block_quant_kernelIfaLb1ELb0ELi64EEEvPT0_PfPKT_S6_PKffiiPS4_l)
        /*029c*/ 	.word	0x00000000


	//----- nvinfo : EIATTR_REGCOUNT
	.align		4
.L_153:
        /*02a0*/ 	.byte	0x04, 0x2f
        /*02a2*/ 	.short	(.L_155 - .L_154)
	.align		4
.L_154:
        /*02a4*/ 	.word	index@(_ZN4vllm31rms_norm_per_block_quant_kernelIfN3c1013Float8_e4m3fnELb0ELb1ELi64EEEvPT0_PfPKT_S8_PKffiiPS6_l)
        /*02a8*/ 	.word	0x00000028


	//----- nvinfo : EIATTR_FRAME_SIZE
	.align		4
.L_155:
        /*02ac*/ 	.byte	0x04, 0x11
        /*02ae*/ 	.short	(.L_157 - .L_156)
	.align		4
.L_156:
        /*02b0*/ 	.word	index@($__internal_89_$__cuda_sm20_rem_s64)
        /*02b4*/ 	.word	0x00000000


	//----- nvinfo : EIATTR_FRAME_SIZE
	.align		4
.L_157:
        /*02b8*/ 	.byte	0x04, 0x11
        /*02ba*/ 	.short	(.L_159 - .L_158)
	.align		4
.L_158:
        /*02bc*/ 	.word	index@($__internal_88_$__cuda_sm20_div_u64)
        /*02c0*/ 	.word	0x00000000


	//----- nvinfo : EIATTR_FRAME_SIZE
	.align		4
.L_159:
        /*02c4*/ 	.byte	0x04, 0x11
        /*02c6*/ 	.short	(.L_161 - .L_160)
	.align		4
.L_160:
        /*02c8*/ 	.word	index@($__internal_87_$__cuda_sm20_div_s64)
        /*02cc*/ 	.word	0x00000000


	//----- nvinfo : EIATTR_FRAME_SIZE
	.align		4
.L_161:
        /*02d0*/ 	.byte	0x04, 0x11
        /*02d2*/ 	.short	(.L_163 - .L_162)
	.align		4
.L_162:
        /*02d4*/ 	.word	index@(_ZN4vllm31rms_norm_per_block_quant_kernelIfN3c1013Float8_e4m3fnELb0ELb1ELi64EEEvPT0_PfPKT_S8_PKffiiPS6_l)
        /*02d8*/ 	.word	0x00000000


	//----- nvinfo : EIATTR_REGCOUNT
	.align		4
.L_163:
        /*02dc*/ 	.byte	0x04, 0x2f
        /*02de*/ 	.short	(.L_165 - .L_164)
	.align		4
.L_164:
        /*02e0*/ 	.word	index@(_ZN4vllm31rms_norm_per_block_quant_kernelIfaLb0ELb1ELi64EEEvPT0_PfPKT_S6_PKffiiPS4_l)
        /*02e4*/ 	.word	0x00000028


	//----- nvinfo : EIATTR_FRAME_SIZE
	.align		4
.L_165:
        /*02e8*/ 	.byte	0x04, 0x11
        /*02ea*/ 	.short	(.L_167 - .L_166)
	.align		4
.L_166:
        /*02ec*/ 	.word	index@($__internal_86_$__cuda_sm20_rem_s64)
        /*02f0*/ 	.word	0x00000000


	//----- nvinfo : EIATTR_FRAME_SIZE
	.align		4
.L_167:
        /*02f4*/ 	.byte	0x04, 0x11
        /*02f6*/ 	.short	(.L_169 - .L_168)
	.align		4
.L_168:
        /*02f8*/ 	.word	index@($__internal_85_$__cuda_sm20_div_u64)
        /*02fc*/ 	.word	0x00000000


	//----- nvinfo : EIATTR_FRAME_SIZE
	.align		4
.L_169:
        /*0300*/ 	.byte	0x04, 0x11
        /*0302*/ 	.short	(.L_171 - .L_170)
	.align		4
.L_170:
        /*0304*/ 	.word	index@($__internal_84_$__cuda_sm20_div_s64)
        /*0308*/ 	.word	0x00000000


	//----- nvinfo : EIATTR_FRAME_SIZE
	.align		4
.L_171:
        /*030c*/ 	.byte	0x04, 0x11
        /*030e*/ 	.short	(.L_173 - .L_172)
	.align		4
.L_172:
        /*0310*/ 	.word	index@(_ZN4vllm31rms_norm_per_block_quant_kernelIfaLb0ELb1ELi64EEEvPT0_PfPKT_S6_PKffiiPS4_l)
        /*0314*/ 	.word	0x00000000


	//----- nvinfo : EIATTR_REGCOUNT
	.align		4
.L_173:
        /*0318*/ 	.byte	0x04, 0x2f
        /*031a*/ 	.short	(.L_175 - .L_174)
	.align		4
.L_174:
        /*031c*/ 	.word	index@(_ZN4vllm31rms_norm_per_block_quant_kernelIfN3c1013Float8_e4m3fnELb0ELb0ELi64EEEvPT0_PfPKT_S8_PKffiiPS6_l)
        /*0320*/ 	.word	0x00000022


	//----- nvinfo : EIATTR_FRAME_SIZE
	.align		4
.L_175:
        /*0324*/ 	.byte	0x04, 0x11
        /*0326*/ 	.short	(.L_177 - .L_176)
	.align		4
.L_176:
        /*0328*/ 	.word	index@($__internal_83_$__cuda_sm20_div_u64)
        /*032c*/ 	.word	0x00000000


	//----- nvinfo : EIATTR_FRAME_SIZE
	.align		4
.L_177:
        /*0330*/ 	.byte	0x04, 0x11
        /*0332*/ 	.short	(.L_179 - .L_178)
	.align		4
.L_178:
        /*0334*/ 	.word	index@($__internal_82_$__cuda_sm20_div_s64)
        /*0338*/ 	.word	0x00000000


	//----- nvinfo : EIATTR_FRAME_SIZE
	.align		4
.L_179:
        /*033c*/ 	.byte	0x04, 0x11
        /*033e*/ 	.short	(.L_181 - .L_180)
	.align		4
.L_180:
        /*0340*/ 	.word	index@(_ZN4vllm31rms_norm_per_block_quant_kernelIfN3c1013Float8_e4m3fnELb0ELb0ELi64EEEvPT0_PfPKT_S8_PKffiiPS6_l)
        /*0344*/ 	.word	0x00000000


	//----- nvinfo : EIATTR_REGCOUNT
	.align		4
.L_181:
        /*0348*/ 	.byte	0x04, 0x2f
        /*034a*/ 	.short	(.L_183 - .L_182)
	.align		4
.L_182:
        /*034c*/ 	.word	index@(_ZN4vllm31rms_norm_per_block_quant_kernelIfaLb0ELb0ELi64EEEvPT0_PfPKT_S6_PKffiiPS4_l)
        /*0350*/ 	.word	0x00000022


	//----- nvinfo : EIATTR_FRAME_SIZE
	.align		4
.L_183:
        /*0354*/ 	.byte	0x04, 0x11
        /*0356*/ 	.short	(.L_185 - .L_184)
	.align		4
.L_184:
        /*0358*/ 	.word	index@($__internal_81_$__cuda_sm20_div_u64)
        /*035c*/ 	.word	0x00000000


	//----- nvinfo : EIATTR_FRAME_SIZE
	.align		4
.L_185:
        /*0360*/ 	.byte	0x04, 0x11
        /*0362*/ 	.short	(.L_187 - .L_186)
	.align		4
.L_186:
        /*0364*/ 	.word	index@($__internal_80_$__cuda_sm20_div_s64)
        /*0368*/ 	.word	0x00000000


	//----- nvinfo : EIATTR_FRAME_SIZE
	.align		4
.L_187:
        /*036c*/ 	.byte	0x04, 0x11
        /*036e*/ 	.short	(.L_189 - .L_188)
	.align		4
.L_188:
        /*0370*/ 	.word	index@(_ZN4vllm31rms_norm_per_block_quant_kernelIfaLb0ELb0ELi64EEEvPT0_PfPKT_S6_PKffiiPS4_l)
        /*0374*/ 	.word	0x00000000


	//----- nvinfo : EIATTR_REGCOUNT
	.align		4
.L_189:
        /*0378*/ 	.byte	0x04, 0x2f
        /*037a*/ 	.short	(.L_191 - .L_190)
	.align		4
.L_190:
        /*037c*/ 	.word	index@(_ZN4vllm31rms_norm_per_block_quant_kernelIN3c104HalfENS1_13Float8_e4m3fnELb1ELb1ELi128EEEvPT0_PfPKT_S9_PKffiiPS7_l)
        /*0380*/ 	.word	0x00000028


	//----- nvinfo : EIATTR_FRAME_SIZE
	.align		4
.L_191:
        /*0384*/ 	.byte	0x04, 0x11
        /*0386*/ 	.short	(.L_193 - .L_192)
	.align		4
.L_192:
        /*0388*/ 	.word	index@($__internal_79_$__cuda_sm20_rem_s64)
        /*038c*/ 	.word	0x00000000


	//----- nvinfo : EIATTR_FRAME_SIZE
	.align		4
.L_193:
        /*0390*/ 	.byte	0x04, 0x11
        /*0392*/ 	.short	(.L_195 - .L_194)
	.align		4
.L_194:
        /*0394*/ 	.word	index@($__internal_78_$__cuda_sm20_div_u64)
        /*0398*/ 	.word	0x00000000


	//----- nvinfo : EIATTR_FRAME_SIZE
	.align		4
.L_195:
        /*039c*/ 	.byte	0x04, 0x11
        /*039e*/ 	.short	(.L_197 - .L_196)
	.align		4
.L_196:
        /*03a0*/ 	.word	index@($__internal_77_$__cuda_sm20_div_s64)
        /*03a4*/ 	.word	0x00000000


	//----- nvinfo : EIATTR_FRAME_SIZE
	.align		4
.L_197:
        /*03a8*/ 	.byte	0x04, 0x11
        /*03aa*/ 	.short	(.L_199 - .L_198)
	.align		4
.L_198:
        /*03ac*/ 	.word	index@(_ZN4vllm31rms_norm_per_block_quant_kernelIN3c104HalfENS1_13Float8_e4m3fnELb1ELb1ELi128EEEvPT0_PfPKT_S9_PKffiiPS7_l)
        /*03b0*/ 	.word	0x00000000


	//----- nvinfo : EIATTR_REGCOUNT
	.align		4
.L_199:
        /*03b4*/ 	.byte	0x04, 0x2f
        /*03b6*/ 	.short	(.L_201 - .L_200)
	.align		4
.L_200:
        /*03b8*/ 	.word	index@(_ZN4vllm31rms_norm_per_block_quant_kernelIN3c104HalfEaLb1ELb1ELi128EEEvPT0_PfPKT_S8_PKffiiPS6_l)
        /*03bc*/ 	.word	0x00000028


	//----- nvinfo : EIATTR_FRAME_SIZE
	.align		4
.L_201:
        /*03c0*/ 	.byte	0x04, 0x11
        /*03c2*/ 	.short	(.L_203 - .L_202)
	.align		4
.L_202:
        /*03c4*/ 	.word	index@($__internal_76_$__cuda_sm20_rem_s64)
        /*03c8*/ 	.word	0x00000000


	//----- nvinfo : EIATTR_FRAME_SIZE
	.align		4
.L_203:
        /*03cc*/ 	.byte	0x04, 0x11
        /*03ce*/ 	.short	(.L_205 - .L_204)
	.align		4
.L_204:
        /*03d0*/ 	.word	index@($__internal_75_$__cuda_sm20_div_u64)
        /*03d4*/ 	.word	0x00000000


	//----- nvinfo : EIATTR_FRAME_SIZE
	.align		4
.L_205:
        /*03d8*/ 	.byte	0x04, 0x11
        /*03da*/ 	.short	(.L_207 - .L_206)
	.align		4
.L_206:
        /*03dc*/ 	.word	index@($__internal_74_$__cuda_sm20_div_s64)
        /*03e0*/ 	.word	0x00000000


	//----- nvinfo : EIATTR_FRAME_SIZE
	.align		4
.L_207:
        /*03e4*/ 	.byte	0x04, 0x11
        /*03e6*/ 	.short	(.L_209 - .L_208)
	.align		4
.L_208:
        /*03e8*/ 	.word	index@(_ZN4vllm31rms_norm_per_block_quant_kernelIN3c104HalfEaLb1ELb1ELi128EEEvPT0_PfPKT_S8_PKffiiPS6_l)
        /*03ec*/ 	.word	0x00000000


	//----- nvinfo : EIATTR_REGCOUNT
	.align		4
.L_209:
        /*03f0*/ 	.byte	0x04, 0x2f
        /*03f2*/ 	.short	(.L_211 - .L_210)
	.align		4
.L_210:
        /*03f4*/ 	.word	index@(_ZN4vllm31rms_norm_per_block_quant_kernelIN3c104HalfENS1_13Float8_e4m3fnELb1ELb0ELi128EEEvPT0_PfPKT_S9_PKffiiPS7_l)
        /*03f8*/ 	.word	0x00000027


	//----- nvinfo : EIATTR_FRAME_SIZE
	.align		4
.L_211:
        /*03fc*/ 	.byte	0x04, 0x11
        /*03fe*/ 	.short	(.L_213 - .L_212)
	.align		4
.L_212:
        /*0400*/ 	.word	index@($__internal_73_$__cuda_sm20_div_u64)
        /*0404*/ 	.word	0x00000000


	//----- nvinfo : EIATTR_FRAME_SIZE
	.align		4
.L_213:
        /*0408*/ 	.byte	0x04, 0x11
        /*040a*/ 	.short	(.L_215 - .L_214)
	.align		4
.L_214:
        /*040c*/ 	.word	index@($__internal_72_$__cuda_sm20_div_s64)
        /*0410*/ 	.word	0x00000000


	//----- nvinfo : EIATTR_FRAME_SIZE
	.align		4
.L_215:
        /*0414*/ 	.byte	0x04, 0x11
        /*0416*/ 	.short	(.L_217 - .L_216)
	.align		4
.L_216:
        /*0418*/ 	.word	index@(_ZN4vllm31rms_norm_per_block_quant_kernelIN3c104HalfENS1_13Float8_e4m3fnELb1ELb0ELi128EEEvPT0_PfPKT_S9_PKffiiPS7_l)
        /*041c*/ 	.word	0x00000000


	//----- nvinfo : EIATTR_REGCOUNT
	.align		4
.L_217:
        /*0420*/ 	.byte	0x04, 0x2f
        /*0422*/ 	.short	(.L_219 - .L_218)
	.align		4
.L_218:
        /*0424*/ 	.word	index@(_ZN4vllm31rms_norm_per_block_quant_kernelIN3c104HalfEaLb1ELb0ELi128EEEvPT0_PfPKT_S8_PKffiiPS6_l)
        /*0428*/ 	.word	0x00000027


	//----- nvinfo : EIATTR_FRAME_SIZE
	.align		4
.L_219:
        /*042c*/ 	.byte	0x04, 0x11
        /*042e*/ 	.short	(.L_221 - .L_220)
	.align		4
.L_220:
        /*0430*/ 	.word	index@($__internal_71_$__cuda_sm20_div_u64)
        /*0434*/ 	.word	0x00000000


	//----- nvinfo : EIATTR_FRAME_SIZE
	.align		4
.L_221:
        /*0438*/ 	.byte	0x04, 0x11
        /*043a*/ 	.short	(.L_223 - .L_222)
	.align		4
.L_222:
        /*043c*/ 	.word	index@($__internal_70_$__cuda_sm20_div_s64)
        /*0440*/ 	.word	0x00000000


	//----- nvinfo : EIATTR_FRAME_SIZE
	.align		4
.L_223:
        /*0444*/ 	.byte	0x04, 0x11
        /*0446*/ 	.short	(.L_225 - .L_224)
	.align		4
.L_224:
        /*0448*/ 	.word	index@(_ZN4vllm31rms_norm_per_block_quant_kernelIN3c104HalfEaLb1ELb0ELi128EEEvPT0_PfPKT_S8_PKffiiPS6_l)
        /*044c*/ 	.word	0x00000000


	//----- nvinfo : EIATTR_REGCOUNT
	.align		4
.L_225:
        /*0450*/ 	.byte	0x04, 0x2f
        /*0452*/ 	.short	(.L_227 - .L_226)
	.align		4
.L_226:
        /*0454*/ 	.word	index@(_ZN4vllm31rms_norm_per_block_quant_kernelIN3c104HalfENS1_13Float8_e4m3fnELb0ELb1ELi128EEEvPT0_PfPKT_S9_PKffiiPS7_l)
        /*0458*/ 	.word	0x00000028


	//----- nvinfo : EIATTR_FRAME_SIZE
	.align		4
.L_227:
        /*045c*/ 	.byte	0x04, 0x11
        /*045e*/ 	.short	(.L_229 - .L_228)
	.align		4
.L_228:
        /*0460*/ 	.word	index@($__internal_69_$__cuda_sm20_rem_s64)
        /*0464*/ 	.word	0x00000000


	//----- nvinfo : EIATTR_FRAME_SIZE
	.align		4
.L_229:
        /*0468*/ 	.byte	0x04, 0x11
        /*046a*/ 	.short	(.L_231 - .L_230)
	.align		4
.L_230:
        /*046c*/ 	.word	index@($__internal_68_$__cuda_sm20_div_u64)
        /*0470*/ 	.word	0x00000000


	//----- nvinfo : EIATTR_FRAME_SIZE
	.align		4
.L_231:
        /*0474*/ 	.byte	0x04, 0x11
        /*0476*/ 	.short	(.L_233 - .L_232)
	.align		4
.L_232:
        /*0478*/ 	.word	index@($__internal_67_$__cuda_sm20_div_s64)
        /*047c*/ 	.word	0x00000000


	//----- nvinfo : EIATTR_FRAME_SIZE
	.align		4
.L_233:
        /*0480*/ 	.byte	0x04, 0x11
        /*0482*/ 	.short	(.L_235 - .L_234)
	.align		4
.L_234:
        /*0484*/ 	.word	index@(_ZN4vllm31rms_norm_per_block_quant_kernelIN3c104HalfENS1_13Float8_e4m3fnELb0ELb1ELi128EEEvPT0_PfPKT_S9_PKffiiPS7_l)
        /*0488*/ 	.word	0x00000000


	//----- nvinfo : EIATTR_REGCOUNT
	.align		4
.L_235:
        /*048c*/ 	.byte	0x04, 0x2f
        /*048e*/ 	.short	(.L_237 - .L_236)
	.align		4
.L_236:
        /*0490*/ 	.word	index@(_ZN4vllm31rms_norm_per_block_quant_kernelIN3c104HalfEaLb0ELb1ELi128EEEvPT0_PfPKT_S8_PKffiiPS6_l)
        /*0494*/ 	.word	0x00000028


	//----- nvinfo : EIATTR_FRAME_SIZE
	.align		4
.L_237:
        /*0498*/ 	.byte	0x04, 0x11
        /*049a*/ 	.short	(.L_239 - .L_238)
	.align		4
.L_238:
        /*049c*/ 	.word	index@($__internal_66_$__cuda_sm20_rem_s64)
        /*04a0*/ 	.word	0x00000000


	//----- nvinfo : EIATTR_FRAME_SIZE
	.align		4
.L_239:
        /*04a4*/ 	.byte	0x04, 0x11
        /*04a6*/ 	.short	(.L_241 - .L_240)
	.align		4
.L_240:
        /*04a8*/ 	.word	index@($__internal_65_$__cuda_sm20_div_u64)
        /*04ac*/ 	.word	0x00000000


	//----- nvinfo : EIATTR_FRAME_SIZE
	.align		4
.L_241:
        /*04b0*/ 	.byte	0x04, 0x11
        /*04b2*/ 	.short	(.L_243 - .L_242)
	.align		4
.L_242:
        /*04b4*/ 	.word	index@($__internal_64_$__cuda_sm20_div_s64)
        /*04b8*/ 	.word	0x00000000


	//----- nvinfo : EIATTR_FRAME_SIZE
	.align		4
.L_243:
        /*04bc*/ 	.byte	0x04, 0x11
        /*04be*/ 	.short	(.L_245 - .L_244)
	.align		4
.L_244:
        /*04c0*/ 	.word	index@(_ZN4vllm31rms_norm_per_block_quant_kernelIN3c104HalfEaLb0ELb1ELi128EEEvPT0_PfPKT_S8_PKffiiPS6_l)
        /*04c4*/ 	.word	0x00000000


	//----- nvinfo : EIATTR_REGCOUNT
	.align		4
.L_245:
        /*04c8*/ 	.byte	0x04, 0x2f
        /*04ca*/ 	.short	(.L_247 - .L_246)
	.align		4
.L_246:
        /*04cc*/ 	.word	index@(_ZN4vllm31rms_norm_per_block_quant_kernelIN3c104HalfENS1_13Float8_e4m3fnELb0ELb0ELi128EEEvPT0_PfPKT_S9_PKffiiPS7_l)
        /*04d0*/ 	.word	0x00000020


	//----- nvinfo : EIATTR_FRAME_SIZE
	.align		4
.L_247:
        /*04d4*/ 	.byte	0x04, 0x11
        /*04d6*/ 	.short	(.L_249 - .L_248)
	.align		4
.L_248:
        /*04d8*/ 	.word	index@($__internal_63_$__cuda_sm20_div_u64)
        /*04dc*/ 	.word	0x00000000


	//----- nvinfo : EIATTR_FRAME_SIZE
	.align		4
.L_249:
        /*04e0*/ 	.byte	0x04, 0x11
        /*04e2*/ 	.short	(.L_251 - .L_250)
	.align		4
.L_250:
        /*04e4*/ 	.word	index@($__internal_62_$__cuda_sm20_div_s64)
        /*04e8*/ 	.word	0x00000000


	//----- nvinfo : EIATTR_FRAME_SIZE
	.align		4
.L_251:
        /*04ec*/ 	.byte	0x04, 0x11
        /*04ee*/ 	.short	(.L_253 - .L_252)
	.align		4
.L_252:
        /*04f0*/ 	.word	index@(_ZN4vllm31rms_norm_per_block_quant_kernelIN3c104HalfENS1_13Float8_e4m3fnELb0ELb0ELi128EEEvPT0_PfPKT_S9_PKffiiPS7_l)
        /*04f4*/ 	.word	0x00000000


	//----- nvinfo : EIATTR_REGCOUNT
	.align		4
.L_253:
        /*04f8*/ 	.byte	0x04, 0x2f
        /*04fa*/ 	.short	(.L_255 - .L_254)
	.align		4
.L_254:
        /*04fc*/ 	.word	index@(_ZN4vllm31rms_norm_per_block_quant_kernelIN3c104HalfEaLb0ELb0ELi128EEEvPT0_PfPKT_S8_PKffiiPS6_l)
        /*0500*/ 	.word	0x00000020


	//----- nvinfo : EIATTR_FRAME_SIZE
	.align		4
.L_255:
        /*0504*/ 	.byte	0x04, 0x11
        /*0506*/ 	.short	(.L_257 - .L_256)
	.align		4
.L_256:
        /*0508*/ 	.word	index@($__internal_61_$__cuda_sm20_div_u64)
        /*050c*/ 	.word	0x00000000


	//----- nvinfo : EIATTR_FRAME_SIZE
	.align		4
.L_257:
        /*0510*/ 	.byte	0x04, 0x11
        /*0512*/ 	.short	(.L_259 - .L_258)
	.align		4
.L_258:
        /*0514*/ 	.word	index@($__internal_60_$__cuda_sm20_div_s64)
        /*0518*/ 	.word	0x00000000


	//----- nvinfo : EIATTR_FRAME_SIZE
	.align		4
.L_259:
        /*051c*/ 	.byte	0x04, 0x11
        /*051e*/ 	.short	(.L_261 - .L_260)
	.align		4
.L_260:
        /*0520*/ 	.word	index@(_ZN4vllm31rms_norm_per_block_quant_kernelIN3c104HalfEaLb0ELb0ELi128EEEvPT0_PfPKT_S8_PKffiiPS6_l)
        /*0524*/ 	.word	0x00000000


	//----- nvinfo : EIATTR_REGCOUNT
	.align		4
.L_261:
        /*0528*/ 	.byte	0x04, 0x2f
        /*052a*/ 	.short	(.L_263 - .L_262)
	.align		4
.L_262:
        /*052c*/ 	.word	index@(_ZN4vllm31rms_norm_per_block_quant_kernelIN3c104HalfENS1_13Float8_e4m3fnELb1ELb1ELi64EEEvPT0_PfPKT_S9_PKffiiPS7_l)
        /*0530*/ 	.word	0x00000028


	//----- nvinfo : EIATTR_FRAME_SIZE
	.align		4
.L_263:
        /*0534*/ 	.byte	0x04, 0x11
        /*0536*/ 	.short	(.L_265 - .L_264)
	.align		4
.L_264:
        /*0538*/ 	.word	index@($__internal_59_$__cuda_sm20_rem_s64)
        /*053c*/ 	.word	0x00000000


	//----- nvinfo : EIATTR_FRAME_SIZE
	.align		4
.L_265:
        /*0540*/ 	.byte	0x04, 0x11
        /*0542*/ 	.short	(.L_267 - .L_266)
	.align		4
.L_266:
        /*0544*/ 	.word	index@($__internal_58_$__cuda_sm20_div_u64)
        /*0548*/ 	.word	0x00000000


	//----- nvinfo : EIATTR_FRAME_SIZE
	.align		4
.L_267:
        /*054c*/ 	.byte	0x04, 0x11
        /*054e*/ 	.short	(.L_269 - .L_268)
	.align		4
.L_268:
        /*0550*/ 	.word	index@($__internal_57_$__cuda_sm20_div_s64)
        /*0554*/ 	.word	0x00000000


	//----- nvinfo : EIATTR_FRAME_SIZE
	.align		4
.L_269:
        /*0558*/ 	.byte	0x04, 0x11
        /*055a*/ 	.short	(.L_271 - .L_270)
	.align		4
.L_270:
        /*055c*/ 	.word	index@(_ZN4vllm31rms_norm_per_block_quant_kernelIN3c104HalfENS1_13Float8_e4m3fnELb1ELb1ELi64EEEvPT0_PfPKT_S9_PKffiiPS7_l)
        /*0560*/ 	.word	0x00000000


	//----- nvinfo : EIATTR_REGCOUNT
	.align		4
.L_271:
        /*0564*/ 	.byte	0x04, 0x2f
        /*0566*/ 	.short	(.L_273 - .L_272)
	.align		4
.L_272:
        /*0568*/ 	.word	index@(_ZN4vllm31rms_norm_per_block_quant_kernelIN3c104HalfEaLb1ELb1ELi64EEEvPT0_PfPKT_S8_PKffiiPS6_l)
        /*056c*/ 	.word	0x00000028


	//----- nvinfo : EIATTR_FRAME_SIZE
	.align		4
.L_273:
        /*0570*/ 	.byte	0x04, 0x11
        /*0572*/ 	.short	(.L_275 - .L_274)
	.align		4
.L_274:
        /*0574*/ 	.word	index@($__internal_56_$__cuda_sm20_rem_s64)
        /*0578*/ 	.word	0x00000000


	//----- nvinfo : EIATTR_FRAME_SIZE
	.align		4
.L_275:
        /*057c*/ 	.byte	0x04, 0x11
        /*057e*/ 	.short	(.L_277 - .L_276)
	.align		4
.L_276:
        /*0580*/ 	.word	index@($__internal_55_$__cuda_sm20_div_u64)
        /*0584*/ 	.word	0x00000000


	//----- nvinfo : EIATTR_FRAME_SIZE
	.align		4
.L_277:
        /*0588*/ 	.byte	0x04, 0x11
        /*058a*/ 	.short	(.L_279 - .L_278)
	.align		4
.L_278:
        /*058c*/ 	.word	index@($__internal_54_$__cuda_sm20_div_s64)
        /*0590*/ 	.word	0x00000000


	//----- nvinfo : EIATTR_FRAME_SIZE
	.align		4
.L_279:
        /*0594*/ 	.byte	0x04, 0x11
        /*0596*/ 	.short	(.L_281 - .L_280)
	.align		4
.L_280:
        /*0598*/ 	.word	index@(_ZN4vllm31rms_norm_per_block_quant_kernelIN3c104HalfEaLb1ELb1ELi64EEEvPT0_PfPKT_S8_PKffiiPS6_l)
        /*059c*/ 	.word	0x00000000


	//----- nvinfo : EIATTR_REGCOUNT
	.align		4
.L_281:
        /*05a0*/ 	.byte	0x04, 0x2f
        /*05a2*/ 	.short	(.L_283 - .L_282)
	.align		4
.L_282:
        /*05a4*/ 	.word	index@(_ZN4vllm31rms_norm_per_block_quant_kernelIN3c104HalfENS1_13Float8_e4m3fnELb1ELb0ELi64EEEvPT0_PfPKT_S9_PKffiiPS7_l)
        /*05a8*/ 	.word	0x00000027


	//----- nvinfo : EIATTR_FRAME_SIZE
	.align		4
.L_283:
        /*05ac*/ 	.byte	0x04, 0x11
        /*05ae*/ 	.short	(.L_285 - .L_284)
	.align		4
.L_284:
        /*05b0*/ 	.word	index@($__internal_53_$__cuda_sm20_div_u64)
        /*05b4*/ 	.word	0x00000000


	//----- nvinfo : EIATTR_FRAME_SIZE
	.align		4
.L_285:
        /*05b8*/ 	.byte	0x04, 0x11
        /*05ba*/ 	.short	(.L_287 - .L_286)
	.align		4
.L_286:
        /*05bc*/ 	.word	index@($__internal_52_$__cuda_sm20_div_s64)
        /*05c0*/ 	.word	0x00000000


	//----- nvinfo : EIATTR_FRAME_SIZE
	.align		4
.L_287:
        /*05c4*/ 	.byte	0x04, 0x11
        /*05c6*/ 	.short	(.L_289 - .L_288)
	.align		4
.L_288:
        /*05c8*/ 	.word	index@(_ZN4vllm31rms_norm_per_block_quant_kernelIN3c104HalfENS1_13Float8_e4m3fnELb1ELb0ELi64EEEvPT0_PfPKT_S9_PKffiiPS7_l)
        /*05cc*/ 	.word	0x00000000


	//----- nvinfo : EIATTR_REGCOUNT
	.align		4
.L_289:
        /*05d0*/ 	.byte	0x04, 0x2f
        /*05d2*/ 	.short	(.L_291 - .L_290)
	.align		4
.L_290:
        /*05d4*/ 	.word	index@(_ZN4vllm31rms_norm_per_block_quant_kernelIN3c104HalfEaLb1ELb0ELi64EEEvPT0_PfPKT_S8_PKffiiPS6_l)
        /*05d8*/ 	.word	0x00000027


	//----- nvinfo : EIATTR_FRAME_SIZE
	.align		4
.L_291:
        /*05dc*/ 	.byte	0x04, 0x11
        /*05de*/ 	.short	(.L_293 - .L_292)
	.align		4
.L_292:
        /*05e0*/ 	.word	index@($__internal_51_$__cuda_sm20_div_u64)
        /*05e4*/ 	.word	0x00000000


	//----- nvinfo : EIATTR_FRAME_SIZE
	.align		4
.L_293:
        /*05e8*/ 	.byte	0x04, 0x11
        /*05ea*/ 	.short	(.L_295 - .L_294)
	.align		4
.L_294:
        /*05ec*/ 	.word	index@($__internal_50_$__cuda_sm20_div_s64)
        /*05f0*/ 	.word	0x00000000


	//----- nvinfo : EIATTR_FRAME_SIZE
	.align		4
.L_295:
        /*05f4*/ 	.byte	0x04, 0x11
        /*05f6*/ 	.short	(.L_297 - .L_296)
	.align		4
.L_296:
        /*05f8*/ 	.word	index@(_ZN4vllm31rms_norm_per_block_quant_kernelIN3c104HalfEaLb1ELb0ELi64EEEvPT0_PfPKT_S8_PKffiiPS6_l)
        /*05fc*/ 	.word	0x00000000


	//----- nvinfo : EIATTR_REGCOUNT
	.align		4
.L_297:
        /*0600*/ 	.byte	0x04, 0x2f
        /*0602*/ 	.short	(.L_299 - .L_298)
	.align		4
.L_298:
        /*0604*/ 	.word	index@(_ZN4vllm31rms_norm_per_block_quant_kernelIN3c104HalfENS1_13Float8_e4m3fnELb0ELb1ELi64EEEvPT0_PfPKT_S9_PKffiiPS7_l)
        /*0608*/ 	.word	0x00000028


	//----- nvinfo : EIATTR_FRAME_SIZE
	.align		4
.L_299:
        /*060c*/ 	.byte	0x04, 0x11
        /*060e*/ 	.short	(.L_301 - .L_300)
	.align		4
.L_300:
        /*0610*/ 	.word	index@($__internal_49_$__cuda_sm20_rem_s64)
        /*0614*/ 	.word	0x00000000


	//----- nvinfo : EIATTR_FRAME_SIZE
	.align		4
.L_301:
        /*0618*/ 	.byte	0x04, 0x11
        /*061a*/ 	.short	(.L_303 - .L_302)
	.align		4
.L_302:
        /*061c*/ 	.word	index@($__internal_48_$__cuda_sm20_div_u64)
        /*0620*/ 	.word	0x00000000


	//----- nvinfo : EIATTR_FRAME_SIZE
	.align		4
.L_303:
        /*0624*/ 	.byte	0x04, 0x11
        /*0626*/ 	.short	(.L_305 - .L_304)
	.align		4
.L_304:
        /*0628*/ 	.word	index@($__internal_47_$__cuda_sm20_div_s64)
        /*062c*/ 	.word	0x00000000


	//----- nvinfo : EIATTR_FRAME_SIZE
	.align		4
.L_305:
        /*0630*/ 	.byte	0x04, 0x11
        /*0632*/ 	.short	(.L_307 - .L_306)
	.align		4
.L_306:
        /*0634*/ 	.word	index@(_ZN4vllm31rms_norm_per_block_quant_kernelIN3c104HalfENS1_13Float8_e4m3fnELb0ELb1ELi64EEEvPT0_PfPKT_S9_PKffiiPS7_l)
        /*0638*/ 	.word	0x00000000


	//----- nvinfo : EIATTR_REGCOUNT
	.align		4
.L_307:
        /*063c*/ 	.byte	0x04, 0x2f
        /*063e*/ 	.short	(.L_309 - .L_308)
	.align		4
.L_308:
        /*0640*/ 	.word	index@(_ZN4vllm31rms_norm_per_block_quant_kernelIN3c104HalfEaLb0ELb1ELi64EEEvPT0_PfPKT_S8_PKffiiPS6_l)
        /*0644*/ 	.word	0x00000028


	//----- nvinfo : EIATTR_FRAME_SIZE
	.align		4
.L_309:
        /*0648*/ 	.byte	0x04, 0x11
        /*064a*/ 	.short	(.L_311 - .L_310)
	.align		4
.L_310:
        /*064c*/ 	.word	index@($__internal_46_$__cuda_sm20_rem_s64)
        /*0650*/ 	.word	0x00000000


	//----- nvinfo : EIATTR_FRAME_SIZE
	.align		4
.L_311:
        /*0654*/ 	.byte	0x04, 0x11
        /*0656*/ 	.short	(.L_313 - .L_312)
	.align		4
.L_312:
        /*0658*/ 	.word	index@($__internal_45_$__cuda_sm20_div_u64)
        /*065c*/ 	.word	0x00000000


	//----- nvinfo : EIATTR_FRAME_SIZE
	.align		4
.L_313:
        /*0660*/ 	.byte	0x04, 0x11
        /*0662*/ 	.short	(.L_315 - .L_314)
	.align		4
.L_314:
        /*0664*/ 	.word	index@($__internal_44_$__cuda_sm20_div_s64)
        /*0668*/ 	.word	0x00000000


	//----- nvinfo : EIATTR_FRAME_SIZE
	.align		4
.L_315:
        /*066c*/ 	.byte	0x04, 0x11
        /*066e*/ 	.short	(.L_317 - .L_316)
	.align		4
.L_316:
        /*0670*/ 	.word	index@(_ZN4vllm31rms_norm_per_block_quant_kernelIN3c104HalfEaLb0ELb1ELi64EEEvPT0_PfPKT_S8_PKffiiPS6_l)
        /*0674*/ 	.word	0x00000000


	//----- nvinfo : EIATTR_REGCOUNT
	.align		4
.L_317:
        /*0678*/ 	.byte	0x04, 0x2f
        /*067a*/ 	.short	(.L_319 - .L_318)
	.align		4
.L_318:
        /*067c*/ 	.word	index@(_ZN4vllm31rms_norm_per_block_quant_kernelIN3c104HalfENS1_13Float8_e4m3fnELb0ELb0ELi64EEEvPT0_PfPKT_S9_PKffiiPS7_l)
        /*0680*/ 	.word	0x00000020


	//----- nvinfo : EIATTR_FRAME_SIZE
	.align		4
.L_319:
        /*0684*/ 	.byte	0x04, 0x11
        /*0686*/ 	.short	(.L_321 - .L_320)
	.align		4
.L_320:
        /*0688*/ 	.word	index@($__internal_43_$__cuda_sm20_div_u64)
        /*068c*/ 	.word	0x00000000


	//----- nvinfo : EIATTR_FRAME_SIZE
	.align		4
.L_321:
        /*0690*/ 	.byte	0x04, 0x11
        /*0692*/ 	.short	(.L_323 - .L_322)
	.align		4
.L_322:
        /*0694*/ 	.word	index@($__internal_42_$__cuda_sm20_div_s64)
        /*0698*/ 	.word	0x00000000


	//----- nvinfo : EIATTR_FRAME_SIZE
	.align		4
.L_323:
        /*069c*/ 	.byte	0x04, 0x11
        /*069e*/ 	.short	(.L_325 - .L_324)
	.align		4
.L_324:
        /*06a0*/ 	.word	index@(_ZN4vllm31rms_norm_per_block_quant_kernelIN3c104HalfENS1_13Float8_e4m3fnELb0ELb0ELi64EEEvPT0_PfPKT_S9_PKffiiPS7_l)
        /*06a4*/ 	.word	0x00000000


	//----- nvinfo : EIATTR_REGCOUNT
	.align		4
.L_325:
        /*06a8*/ 	.byte	0x04, 0x2f
        /*06aa*/ 	.short	(.L_327 - .L_326)
	.align		4
.L_326:
        /*06ac*/ 	.word	index@(_ZN4vllm31rms_norm_per_block_quant_kernelIN3c104HalfEaLb0ELb0ELi64EEEvPT0_PfPKT_S8_PKffiiPS6_l)
        /*06b0*/ 	.word	0x00000020


	//----- nvinfo : EIATTR_FRAME_SIZE
	.align		4
.L_327:
        /*06b4*/ 	.byte	0x04, 0x11
        /*06b6*/ 	.short	(.L_329 - .L_328)
	.align		4
.L_328:
        /*06b8*/ 	.word	index@($__internal_41_$__cuda_sm20_div_u64)
        /*06bc*/ 	.word	0x00000000


	//----- nvinfo : EIATTR_FRAME_SIZE
	.align		4
.L_329:
        /*06c0*/ 	.byte	0x04, 0x11
        /*06c2*/ 	.short	(.L_331 - .L_330)
	.align		4
.L_330:
        /*06c4*/ 	.word	index@($__internal_40_$__cuda_sm20_div_s64)
        /*06c8*/ 	.word	0x00000000


	//----- nvinfo : EIATTR_FRAME_SIZE
	.align		4
.L_331:
        /*06cc*/ 	.byte	0x04, 0x11
        /*06ce*/ 	.short	(.L_333 - .L_332)
	.align		4
.L_332:
        /*06d0*/ 	.word	index@(_ZN4vllm31rms_norm_per_block_quant_kernelIN3c104HalfEaLb0ELb0ELi64EEEvPT0_PfPKT_S8_PKffiiPS6_l)
        /*06d4*/ 	.word	0x00000000


	//----- nvinfo : EIATTR_REGCOUNT
	.align		4
.L_333:
        /*06d8*/ 	.byte	0x04, 0x2f
        /*06da*/ 	.short	(.L_335 - .L_334)
	.align		4
.L_334:
        /*06dc*/ 	.word	index@(_ZN4vllm31rms_norm_per_block_quant_kernelIN3c108BFloat16ENS1_13Float8_e4m3fnELb1ELb1ELi128EEEvPT0_PfPKT_S9_PKffiiPS7_l)
        /*06e0*/ 	.word	0x00000020


	//----- nvinfo : EIATTR_FRAME_SIZE
	.align		4
.L_335:
        /*06e4*/ 	.byte	0x04, 0x11
        /*06e6*/ 	.short	(.L_337 - .L_336)
	.align		4
.L_336:
        /*06e8*/ 	.word	index@($__internal_39_$__cuda_sm20_rem_s64)
        /*06ec*/ 	.word	0x00000000


	//----- nvinfo : EIATTR_FRAME_SIZE
	.align		4
.L_337:
        /*06f0*/ 	.byte	0x04, 0x11
        /*06f2*/ 	.short	(.L_339 - .L_338)
	.align		4
.L_338:
        /*06f4*/ 	.word	index@($__internal_38_$__cuda_sm20_div_u64)
        /*06f8*/ 	.word	0x00000000


	//----- nvinfo : EIATTR_FRAME_SIZE
	.align		4
.L_339:
        /*06fc*/ 	.byte	0x04, 0x11
        /*06fe*/ 	.short	(.L_341 - .L_340)
	.align		4
.L_340:
        /*0700*/ 	.word	index@($__internal_37_$__cuda_sm20_div_s64)
        /*0704*/ 	.word	0x00000000


	//----- nvinfo : EIATTR_FRAME_SIZE
	.align		4
.L_341:
        /*0708*/ 	.byte	0x04, 0x11
        /*070a*/ 	.short	(.L_343 - .L_342)
	.align		4
.L_342:
        /*070c*/ 	.word	index@(_ZN4vllm31rms_norm_per_block_quant_kernelIN3c108BFloat16ENS1_13Float8_e4m3fnELb1ELb1ELi128EEEvPT0_PfPKT_S9_PKffiiPS7_l)
        /*0710*/ 	.word	0x00000000


	//----- nvinfo : EIATTR_REGCOUNT
	.align		4
.L_343:
        /*0714*/ 	.byte	0x04, 0x2f
        /*0716*/ 	.short	(.L_345 - .L_344)
	.align		4
.L_344:
        /*0718*/ 	.word	index@(_ZN4vllm31rms_norm_per_block_quant_kernelIN3c108BFloat16EaLb1ELb1ELi128EEEvPT0_PfPKT_S8_PKffiiPS6_l)
        /*071c*/ 	.word	0x00000020


	//----- nvinfo : EIATTR_FRAME_SIZE
	.align		4
.L_345:
        /*0720*/ 	.byte	0x04, 0x11
        /*0722*/ 	.short	(.L_347 - .L_346)
	.align		4
.L_346:
        /*0724*/ 	.word	index@($__internal_36_$__cuda_sm20_rem_s64)
        /*0728*/ 	.word	0x00000000


	//----- nvinfo : EIATTR_FRAME_SIZE
	.align		4
.L_347:
        /*072c*/ 	.byte	0x04, 0x11
        /*072e*/ 	.short	(.L_349 - .L_348)
	.align		4
.L_348:
        /*0730*/ 	.word	index@($__internal_35_$__cuda_sm20_div_u64)
        /*0734*/ 	.word	0x00000000


	//----- nvinfo : EIATTR_FRAME_SIZE
	.align		4
.L_349:
        /*0738*/ 	.byte	0x04, 0x11
        /*073a*/ 	.short	(.L_351 - .L_350)
	.align		4
.L_350:
        /*073c*/ 	.word	index@($__internal_34_$__cuda_sm20_div_s64)
        /*0740*/ 	.word	0x00000000


	//----- nvinfo : EIATTR_FRAME_SIZE
	.align		4
.L_351:
        /*0744*/ 	.byte	0x04, 0x11
        /*0746*/ 	.short	(.L_353 - .L_352)
	.align		4
.L_352:
        /*0748*/ 	.word	index@(_ZN4vllm31rms_norm_per_block_quant_kernelIN3c108BFloat16EaLb1ELb1ELi128EEEvPT0_PfPKT_S8_PKffiiPS6_l)
        /*074c*/ 	.word	0x00000000


	//----- nvinfo : EIATTR_REGCOUNT
	.align		4
.L_353:
        /*0750*/ 	.byte	0x04, 0x2f
        /*0752*/ 	.short	(.L_355 - .L_354)
	.align		4
.L_354:
        /*0754*/ 	.word	index@(_ZN4vllm31rms_norm_per_block_quant_kernelIN3c108BFloat16ENS1_13Float8_e4m3fnELb1ELb0ELi128EEEvPT0_PfPKT_S9_PKffiiPS7_l)
        /*0758*/ 	.word	0x00000028


	//----- nvinfo : EIATTR_FRAME_SIZE
	.align		4
.L_355:
        /*075c*/ 	.byte	0x04, 0x11
        /*075e*/ 	.short	(.L_357 - .L_356)
	.align		4
.L_356:
        /*0760*/ 	.word	index@($__internal_33_$__cuda_sm20_div_u64)
        /*0764*/ 	.word	0x00000000


	//----- nvinfo : EIATTR_FRAME_SIZE
	.align		4
.L_357:
        /*0768*/ 	.byte	0x04, 0x11
        /*076a*/ 	.short	(.L_359 - .L_358)
	.align		4
.L_358:
        /*076c*/ 	.word	index@($__internal_32_$__cuda_sm20_div_s64)
        /*0770*/ 	.word	0x00000000


	//----- nvinfo : EIATTR_FRAME_SIZE
	.align		4
.L_359:
        /*0774*/ 	.byte	0x04, 0x11
        /*0776*/ 	.short	(.L_361 - .L_360)
	.align		4
.L_360:
        /*0778*/ 	.word	index@(_ZN4vllm31rms_norm_per_block_quant_kernelIN3c108BFloat16ENS1_13Float8_e4m3fnELb1ELb0ELi128EEEvPT0_PfPKT_S9_PKffiiPS7_l)
        /*077c*/ 	.word	0x00000000


	//----- nvinfo : EIATTR_REGCOUNT
	.align		4
.L_361:
        /*0780*/ 	.byte	0x04, 0x2f
        /*0782*/ 	.short	(.L_363 - .L_362)
	.align		4
.L_362:
        /*0784*/ 	.word	index@(_ZN4vllm31rms_norm_per_block_quant_kernelIN3c108BFloat16EaLb1ELb0ELi128EEEvPT0_PfPKT_S8_PKffiiPS6_l)
        /*0788*/ 	.word	0x00000028


	//----- nvinfo : EIATTR_FRAME_SIZE
	.align		4
.L_363:
        /*078c*/ 	.byte	0x04, 0x11
        /*078e*/ 	.short	(.L_365 - .L_364)
	.align		4
.L_364:
        /*0790*/ 	.word	index@($__internal_31_$__cuda_sm20_div_u64)
        /*0794*/ 	.word	0x00000000


	//----- nvinfo : EIATTR_FRAME_SIZE
	.align		4
.L_365:
        /*0798*/ 	.byte	0x04, 0x11
        /*079a*/ 	.short	(.L_367 - .L_366)
	.align		4
.L_366:
        /*079c*/ 	.word	index@($__internal_30_$__cuda_sm20_div_s64)
        /*07a0*/ 	.word	0x00000000


	//----- nvinfo : EIATTR_FRAME_SIZE
	.align		4
.L_367:
        /*07a4*/ 	.byte	0x04, 0x11
        /*07a6*/ 	.short	(.L_369 - .L_368)
	.align		4
.L_368:
        /*07a8*/ 	.word	index@(_ZN4vllm31rms_norm_per_block_quant_kernelIN3c108BFloat16EaLb1ELb0ELi128EEEvPT0_PfPKT_S8_PKffiiPS6_l)
        /*07ac*/ 	.word	0x00000000


	//----- nvinfo : EIATTR_REGCOUNT
	.align		4
.L_369:
        /*07b0*/ 	.byte	0x04, 0x2f
        /*07b2*/ 	.short	(.L_371 - .L_370)
	.align		4
.L_370:
        /*07b4*/ 	.word	index@(_ZN4vllm31rms_norm_per_block_quant_kernelIN3c108BFloat16ENS1_13Float8_e4m3fnELb0ELb1ELi128EEEvPT0_PfPKT_S9_PKffiiPS7_l)
        /*07b8*/ 	.word	0x00000028


	//----- nvinfo : EIATTR_FRAME_SIZE
	.align		4
.L_371:
        /*07bc*/ 	.byte	0x04, 0x11
        /*07be*/ 	.short	(.L_373 - .L_372)
	.align		4
.L_372:
        /*07c0*/ 	.word	index@($__internal_29_$__cuda_sm20_rem_s64)
        /*07c4*/ 	.word	0x00000000


	//----- nvinfo : EIATTR_FRAME_SIZE
	.align		4
.L_373:
        /*07c8*/ 	.byte	0x04, 0x11
        /*07ca*/ 	.short	(.L_375 - .L_374)
	.align		4
.L_374:
        /*07cc*/ 	.word	index@($__internal_28_$__cuda_sm20_div_u64)
        /*07d0*/ 	.word	0x00000000


	//----- nvinfo : EIATTR_FRAME_SIZE
	.align		4
.L_375:
        /*07d4*/ 	.byte	0x04, 0x11
        /*07d6*/ 	.short	(.L_377 - .L_376)
	.align		4
.L_376:
        /*07d8*/ 	.word	index@($__internal_27_$__cuda_sm20_div_s64)
        /*07dc*/ 	.word	0x00000000


	//----- nvinfo : EIATTR_FRAME_SIZE
	.align		4
.L_377:
        /*07e0*/ 	.byte	0x04, 0x11
        /*07e2*/ 	.short	(.L_379 - .L_378)
	.align		4
.L_378:
        /*07e4*/ 	.word	index@(_ZN4vllm31rms_norm_per_block_quant_kernelIN3c108BFloat16ENS1_13Float8_e4m3fnELb0ELb1ELi128EEEvPT0_PfPKT_S9_PKffiiPS7_l)
        /*07e8*/ 	.word	0x00000000


	//----- nvinfo : EIATTR_REGCOUNT
	.align		4
.L_379:
        /*07ec*/ 	.byte	0x04, 0x2f
        /*07ee*/ 	.short	(.L_381 - .L_380)
	.align		4
.L_380:
        /*07f0*/ 	.word	index@(_ZN4vllm31rms_norm_per_block_quant_kernelIN3c108BFloat16EaLb0ELb1ELi128EEEvPT0_PfPKT_S8_PKffiiPS6_l)
        /*07f4*/ 	.word	0x00000028


	//----- nvinfo : EIATTR_FRAME_SIZE
	.align		4
.L_381:
        /*07f8*/ 	.byte	0x04, 0x11
        /*07fa*/ 	.short	(.L_383 - .L_382)
	.align		4
.L_382:
        /*07fc*/ 	.word	index@($__internal_26_$__cuda_sm20_rem_s64)
        /*0800*/ 	.word	0x00000000


	//----- nvinfo : EIATTR_FRAME_SIZE
	.align		4
.L_383:
        /*0804*/ 	.byte	0x04, 0x11
        /*0806*/ 	.short	(.L_385 - .L_384)
	.align		4
.L_384:
        /*0808*/ 	.word	index@($__internal_25_$__cuda_sm20_div_u64)
        /*080c*/ 	.word	0x00000000


	//----- nvinfo : EIATTR_FRAME_SIZE
	.align		4
.L_385:
        /*0810*/ 	.byte	0x04, 0x11
        /*0812*/ 	.short	(.L_387 - .L_386)
	.align		4
.L_386:
        /*0814*/ 	.word	index@($__internal_24_$__cuda_sm20_div_s64)
        /*0818*/ 	.word	0x00000000


	//----- nvinfo : EIATTR_FRAME_SIZE
	.align		4
.L_387:
        /*081c*/ 	.byte	0x04, 0x11
        /*081e*/ 	.short	(.L_389 - .L_388)
	.align		4
.L_388:
        /*0820*/ 	.word	index@(_ZN4vllm31rms_norm_per_block_quant_kernelIN3c108BFloat16EaLb0ELb1ELi128EEEvPT0_PfPKT_S8_PKffiiPS6_l)
        /*0824*/ 	.word	0x00000000


	//----- nvinfo : EIATTR_REGCOUNT
	.align		4
.L_389:
        /*0828*/ 	.byte	0x04, 0x2f
        /*082a*/ 	.short	(.L_391 - .L_390)
	.align		4
.L_390:
        /*082c*/ 	.word	index@(_ZN4vllm31rms_norm_per_block_quant_kernelIN3c108BFloat16ENS1_13Float8_e4m3fnELb0ELb0ELi128EEEvPT0_PfPKT_S9_PKffiiPS7_l)
        /*0830*/ 	.word	0x00000020


	//----- nvinfo : EIATTR_FRAME_SIZE
	.align		4
.L_391:
        /*0834*/ 	.byte	0x04, 0x11
        /*0836*/ 	.short	(.L_393 - .L_392)
	.align		4
.L_392:
        /*0838*/ 	.word	index@($__internal_23_$__cuda_sm20_div_u64)
        /*083c*/ 	.word	0x00000000


	//----- nvinfo : EIATTR_FRAME_SIZE
	.align		4
.L_393:
        /*0840*/ 	.byte	0x04, 0x11
        /*0842*/ 	.short	(.L_395 - .L_394)
	.align		4
.L_394:
        /*0844*/ 	.word	index@($__internal_22_$__cuda_sm20_div_s64)
        /*0848*/ 	.word	0x00000000


	//----- nvinfo : EIATTR_FRAME_SIZE
	.align		4
.L_395:
        /*084c*/ 	.byte	0x04, 0x11
        /*084e*/ 	.short	(.L_397 - .L_396)
	.align		4
.L_396:
        /*0850*/ 	.word	index@(_ZN4vllm31rms_norm_per_block_quant_kernelIN3c108BFloat16ENS1_13Float8_e4m3fnELb0ELb0ELi128EEEvPT0_PfPKT_S9_PKffiiPS7_l)
        /*0854*/ 	.word	0x00000000


	//----- nvinfo : EIATTR_REGCOUNT
	.align		4
.L_397:
        /*0858*/ 	.byte	0x04, 0x2f
        /*085a*/ 	.short	(.L_399 - .L_398)
	.align		4
.L_398:
        /*085c*/ 	.word	index@(_ZN4vllm31rms_norm_per_block_quant_kernelIN3c108BFloat16EaLb0ELb0ELi128EEEvPT0_PfPKT_S8_PKffiiPS6_l)
        /*0860*/ 	.word	0x00000020


	//----- nvinfo : EIATTR_FRAME_SIZE
	.align		4
.L_399:
        /*0864*/ 	.byte	0x04, 0x11
        /*0866*/ 	.short	(.L_401 - .L_400)
	.align		4
.L_400:
        /*0868*/ 	.word	index@($__internal_21_$__cuda_sm20_div_u64)
        /*086c*/ 	.word	0x00000000


	//----- nvinfo : EIATTR_FRAME_SIZE
	.align		4
.L_401:
        /*0870*/ 	.byte	0x04, 0x11
        /*0872*/ 	.short	(.L_403 - .L_402)
	.align		4
.L_402:
        /*0874*/ 	.word	index@($__internal_20_$__cuda_sm20_div_s64)
        /*0878*/ 	.word	0x00000000


	//----- nvinfo : EIATTR_FRAME_SIZE
	.align		4
.L_403:
        /*087c*/ 	.byte	0x04, 0x11
        /*087e*/ 	.short	(.L_405 - .L_404)
	.align		4
.L_404:
        /*0880*/ 	.word	index@(_ZN4vllm31rms_norm_per_block_quant_kernelIN3c108BFloat16EaLb0ELb0ELi128EEEvPT0_PfPKT_S8_PKffiiPS6_l)
        /*0884*/ 	.word	0x00000000


	//----- nvinfo : EIATTR_REGCOUNT
	.align		4
.L_405:
        /*0888*/ 	.byte	0x04, 0x2f
        /*088a*/ 	.short	(.L_407 - .L_406)
	.align		4
.L_406:
        /*088c*/ 	.word	index@(_ZN4vllm31rms_norm_per_block_quant_kernelIN3c108BFloat16ENS1_13Float8_e4m3fnELb1ELb1ELi64EEEvPT0_PfPKT_S9_PKffiiPS7_l)
        /*0890*/ 	.word	0x00000020


	//----- nvinfo : EIATTR_FRAME_SIZE
	.align		4
.L_407:
        /*0894*/ 	.byte	0x04, 0x11
        /*0896*/ 	.short	(.L_409 - .L_408)
	.align		4
.L_408:
        /*0898*/ 	.word	index@($__internal_19_$__cuda_sm20_rem_s64)
        /*089c*/ 	.word	0x00000000


	//----- nvinfo : EIATTR_FRAME_SIZE
	.align		4
.L_409:
        /*08a0*/ 	.byte	0x04, 0x11
        /*08a2*/ 	.short	(.L_411 - .L_410)
	.align		4
.L_410:
        /*08a4*/ 	.word	index@($__internal_18_$__cuda_sm20_div_u64)
        /*08a8*/ 	.word	0x00000000


	//----- nvinfo : EIATTR_FRAME_SIZE
	.align		4
.L_411:
        /*08ac*/ 	.byte	0x04, 0x11
        /*08ae*/ 	.short	(.L_413 - .L_412)
	.align		4
.L_412:
        /*08b0*/ 	.word	index@($__internal_17_$__cuda_sm20_div_s64)
        /*08b4*/ 	.word	0x00000000


	//----- nvinfo : EIATTR_FRAME_SIZE
	.align		4
.L_413:
        /*08b8*/ 	.byte	0x04, 0x11
        /*08ba*/ 	.short	(.L_415 - .L_414)
	.align		4
.L_414:
        /*08bc*/ 	.word	index@(_ZN4vllm31rms_norm_per_block_quant_kernelIN3c108BFloat16ENS1_13Float8_e4m3fnELb1ELb1ELi64EEEvPT0_PfPKT_S9_PKffiiPS7_l)
        /*08c0*/ 	.word	0x00000000


	//----- nvinfo : EIATTR_REGCOUNT
	.align		4
.L_415:
        /*08c4*/ 	.byte	0x04, 0x2f
        /*08c6*/ 	.short	(.L_417 - .L_416)
	.align		4
.L_416:
        /*08c8*/ 	.word	index@(_ZN4vllm31rms_norm_per_block_quant_kernelIN3c108BFloat16EaLb1ELb1ELi64EEEvPT0_PfPKT_S8_PKffiiPS6_l)
        /*08cc*/ 	.word	0x00000020


	//----- nvinfo : EIATTR_FRAME_SIZE
	.align		4
.L_417:
        /*08d0*/ 	.byte	0x04, 0x11
        /*08d2*/ 	.short	(.L_419 - .L_418)
	.align		4
.L_418:
        /*08d4*/ 	.word	index@($__internal_16_$__cuda_sm20_rem_s64)
        /*08d8*/ 	.word	0x00000000


	//----- nvinfo : EIATTR_FRAME_SIZE
	.align		4
.L_419:
        /*08dc*/ 	.byte	0x04, 0x11
        /*08de*/ 	.short	(.L_421 - .L_420)
	.align		4
.L_420:
        /*08e0*/ 	.word	index@($__internal_15_$__cuda_sm20_div_u64)
        /*08e4*/ 	.word	0x00000000


	//----- nvinfo : EIATTR_FRAME_SIZE
	.align		4
.L_421:
        /*08e8*/ 	.byte	0x04, 0x11
        /*08ea*/ 	.short	(.L_423 - .L_422)
	.align		4
.L_422:
        /*08ec*/ 	.word	index@($__internal_14_$__cuda_sm20_div_s64)
        /*08f0*/ 	.word	0x00000000


	//----- nvinfo : EIATTR_FRAME_SIZE
	.align		4
.L_423:
        /*08f4*/ 	.byte	0x04, 0x11
        /*08f6*/ 	.short	(.L_425 - .L_424)
	.align		4
.L_424:
        /*08f8*/ 	.word	index@(_ZN4vllm31rms_norm_per_block_quant_kernelIN3c108BFloat16EaLb1ELb1ELi64EEEvPT0_PfPKT_S8_PKffiiPS6_l)
        /*08fc*/ 	.word	0x00000000


	//----- nvinfo : EIATTR_REGCOUNT
	.align		4
.L_425:
        /*0900*/ 	.byte	0x04, 0x2f
        /*0902*/ 	.short	(.L_427 - .L_426)
	.align		4
.L_426:
        /*0904*/ 	.word	index@(_ZN4vllm31rms_norm_per_block_quant_kernelIN3c108BFloat16ENS1_13Float8_e4m3fnELb1ELb0ELi64EEEvPT0_PfPKT_S9_PKffiiPS7_l)
        /*0908*/ 	.word	0x00000028


	//----- nvinfo : EIATTR_FRAME_SIZE
	.align		4
.L_427:
        /*090c*/ 	.byte	0x04, 0x11
        /*090e*/ 	.short	(.L_429 - .L_428)
	.align		4
.L_428:
        /*0910*/ 	.word	index@($__internal_13_$__cuda_sm20_div_u64)
        /*0914*/ 	.word	0x00000000


	//----- nvinfo : EIATTR_FRAME_SIZE
	.align		4
.L_429:
        /*0918*/ 	.byte	0x04, 0x11
        /*091a*/ 	.short	(.L_431 - .L_430)
	.align		4
.L_430:
        /*091c*/ 	.word	index@($__internal_12_$__cuda_sm20_div_s64)
        /*0920*/ 	.word	0x00000000


	//----- nvinfo : EIATTR_FRAME_SIZE
	.align		4
.L_431:
        /*0924*/ 	.byte	0x04, 0x11
        /*0926*/ 	.short	(.L_433 - .L_432)
	.align		4
.L_432:
        /*0928*/ 	.word	index@(_ZN4vllm31rms_norm_per_block_quant_kernelIN3c108BFloat16ENS1_13Float8_e4m3fnELb1ELb0ELi64EEEvPT0_PfPKT_S9_PKffiiPS7_l)
        /*092c*/ 	.word	0x00000000


	//----- nvinfo : EIATTR_REGCOUNT
	.align		4
.L_433:
        /*0930*/ 	.byte	0x04, 0x2f
        /*0932*/ 	.short	(.L_435 - .L_434)
	.align		4
.L_434:
        /*0934*/ 	.word	index@(_ZN4vllm31rms_norm_per_block_quant_kernelIN3c108BFloat16EaLb1ELb0ELi64EEEvPT0_PfPKT_S8_PKffiiPS6_l)
        /*0938*/ 	.word	0x00000028


	//----- nvinfo : EIATTR_FRAME_SIZE
	.align		4
.L_435:
        /*093c*/ 	.byte	0x04, 0x11
        /*093e*/ 	.short	(.L_437 - .L_436)
	.align		4
.L_436:
        /*0940*/ 	.word	index@($__internal_11_$__cuda_sm20_div_u64)
        /*0944*/ 	.word	0x00000000


	//----- nvinfo : EIATTR_FRAME_SIZE
	.align		4
.L_437:
        /*0948*/ 	.byte	0x04, 0x11
        /*094a*/ 	.short	(.L_439 - .L_438)
	.align		4
.L_438:
        /*094c*/ 	.word	index@($__internal_10_$__cuda_sm20_div_s64)
        /*0950*/ 	.word	0x00000000


	//----- nvinfo : EIATTR_FRAME_SIZE
	.align		4
.L_439:
        /*0954*/ 	.byte	0x04, 0x11
        /*0956*/ 	.short	(.L_441 - .L_440)
	.align		4
.L_440:
        /*0958*/ 	.word	index@(_ZN4vllm31rms_norm_per_block_quant_kernelIN3c108BFloat16EaLb1ELb0ELi64EEEvPT0_PfPKT_S8_PKffiiPS6_l)
        /*095c*/ 	.word	0x00000000


	//----- nvinfo : EIATTR_REGCOUNT
	.align		4
.L_441:
        /*0960*/ 	.byte	0x04, 0x2f
        /*0962*/ 	.short	(.L_443 - .L_442)
	.align		4
.L_442:
        /*0964*/ 	.word	index@(_ZN4vllm31rms_norm_per_block_quant_kernelIN3c108BFloat16ENS1_13Float8_e4m3fnELb0ELb1ELi64EEEvPT0_PfPKT_S9_PKffiiPS7_l)
        /*0968*/ 	.word	0x00000028


	//----- nvinfo : EIATTR_FRAME_SIZE
	.align		4
.L_443:
        /*096c*/ 	.byte	0x04, 0x11
        /*096e*/ 	.short	(.L_445 - .L_444)
	.align		4
.L_444:
        /*0970*/ 	.word	index@($__internal_9_$__cuda_sm20_rem_s64)
        /*0974*/ 	.word	0x00000000


	//----- nvinfo : EIATTR_FRAME_SIZE
	.align		4
.L_445:
        /*0978*/ 	.byte	0x04, 0x11
        /*097a*/ 	.short	(.L_447 - .L_446)
	.align		4
.L_446:
        /*097c*/ 	.word	index@($__internal_8_$__cuda_sm20_div_u64)
        /*0980*/ 	.word	0x00000000


	//----- nvinfo : EIATTR_FRAME_SIZE
	.align		4
.L_447:
        /*0984*/ 	.byte	0x04, 0x11
        /*0986*/ 	.short	(.L_449 - .L_448)
	.align		4
.L_448:
        /*0988*/ 	.word	index@($__internal_7_$__cuda_sm20_div_s64)
        /*098c*/ 	.word	0x00000000


	//----- nvinfo : EIATTR_FRAME_SIZE
	.align		4
.L_449:
        /*0990*/ 	.byte	0x04, 0x11
        /*0992*/ 	.short	(.L_451 - .L_450)
	.align		4
.L_450:
        /*0994*/ 	.word	index@(_ZN4vllm31rms_norm_per_block_quant_kernelIN3c108BFloat16ENS1_13Float8_e4m3fnELb0ELb1ELi64EEEvPT0_PfPKT_S9_PKffiiPS7_l)
        /*0998*/ 	.word	0x00000000


	//----- nvinfo : EIATTR_REGCOUNT
	.align		4
.L_451:
        /*099c*/ 	.byte	0x04, 0x2f
        /*099e*/ 	.short	(.L_453 - .L_452)
	.align		4
.L_452:
        /*09a0*/ 	.word	index@(_ZN4vllm31rms_norm_per_block_quant_kernelIN3c108BFloat16EaLb0ELb1ELi64EEEvPT0_PfPKT_S8_PKffiiPS6_l)
        /*09a4*/ 	.word	0x00000028


	//----- nvinfo : EIATTR_FRAME_SIZE
	.align		4
.L_453:
        /*09a8*/ 	.byte	0x04, 0x11
        /*09aa*/ 	.short	(.L_455 - .L_454)
	.align		4
.L_454:
        /*09ac*/ 	.word	index@($__internal_6_$__cuda_sm20_rem_s64)
        /*09b0*/ 	.word	0x00000000


	//----- nvinfo : EIATTR_FRAME_SIZE
	.align		4
.L_455:
        /*09b4*/ 	.byte	0x04, 0x11
        /*09b6*/ 	.short	(.L_457 - .L_456)
	.align		4
.L_456:
        /*09b8*/ 	.word	index@($__internal_5_$__cuda_sm20_div_u64)
        /*09bc*/ 	.word	0x00000000


	//----- nvinfo : EIATTR_FRAME_SIZE
	.align		4
.L_457:
        /*09c0*/ 	.byte	0x04, 0x11
        /*09c2*/ 	.short	(.L_459 - .L_458)
	.align		4
.L_458:
        /*09c4*/ 	.word	index@($__internal_4_$__cuda_sm20_div_s64)
        /*09c8*/ 	.word	0x00000000


	//----- nvinfo : EIATTR_FRAME_SIZE
	.align		4
.L_459:
        /*09cc*/ 	.byte	0x04, 0x11
        /*09ce*/ 	.short	(.L_461 - .L_460)
	.align		4
.L_460:
        /*09d0*/ 	.word	index@(_ZN4vllm31rms_norm_per_block_quant_kernelIN3c108BFloat16EaLb0ELb1ELi64EEEvPT0_PfPKT_S8_PKffiiPS6_l)
        /*09d4*/ 	.word	0x00000000


	//----- nvinfo : EIATTR_REGCOUNT
	.align		4
.L_461:
        /*09d8*/ 	.byte	0x04, 0x2f
        /*09da*/ 	.short	(.L_463 - .L_462)
	.align		4
.L_462:
        /*09dc*/ 	.word	index@(_ZN4vllm31rms_norm_per_block_quant_kernelIN3c108BFloat16ENS1_13Float8_e4m3fnELb0ELb0ELi64EEEvPT0_PfPKT_S9_PKffiiPS7_l)
        /*09e0*/ 	.word	0x00000020


	//----- nvinfo : EIATTR_FRAME_SIZE
	.align		4
.L_463:
        /*09e4*/ 	.byte	0x04, 0x11
        /*09e6*/ 	.short	(.L_465 - .L_464)
	.align		4
.L_464:
        /*09e8*/ 	.word	index@($__internal_3_$__cuda_sm20_div_u64)
        /*09ec*/ 	.word	0x00000000


	//----- nvinfo : EIATTR_FRAME_SIZE
	.align		4
.L_465:
        /*09f0*/ 	.byte	0x04, 0x11
        /*09f2*/ 	.short	(.L_467 - .L_466)
	.align		4
.L_466:
        /*09f4*/ 	.word	index@($__internal_2_$__cuda_sm20_div_s64)
        /*09f8*/ 	.word	0x00000000


	//----- nvinfo : EIATTR_FRAME_SIZE
	.align		4
.L_467:
        /*09fc*/ 	.byte	0x04, 0x11
        /*09fe*/ 	.short	(.L_469 - .L_468)
	.align		4
.L_468:
        /*0a00*/ 	.word	index@(_ZN4vllm31rms_norm_per_block_quant_kernelIN3c108BFloat16ENS1_13Float8_e4m3fnELb0ELb0ELi64EEEvPT0_PfPKT_S9_PKffiiPS7_l)
        /*0a04*/ 	.word	0x00000000


	//----- nvinfo : EIATTR_REGCOUNT
	.align		4
.L_469:
        /*0a08*/ 	.byte	0x04, 0x2f
        /*0a0a*/ 	.short	(.L_471 - .L_470)
	.align		4
.L_470:
        /*0a0c*/ 	.word	index@(_ZN4vllm31rms_norm_per_block_quant_kernelIN3c108BFloat16EaLb0ELb0ELi64EEEvPT0_PfPKT_S8_PKffiiPS6_l)
        /*0a10*/ 	.word	0x00000020


	//----- nvinfo : EIATTR_FRAME_SIZE
	.align		4
.L_471:
        /*0a14*/ 	.byte	0x04, 0x11
        /*0a16*/ 	.short	(.L_473 - .L_472)
	.align		4
.L_472:
        /*0a18*/ 	.word	index@($__internal_1_$__cuda_sm20_div_u64)
        /*0a1c*/ 	.word	0x00000000


	//----- nvinfo : EIATTR_FRAME_SIZE
	.align		4
.L_473:
        /*0a20*/ 	.byte	0x04, 0x11
        /*0a22*/ 	.short	(.L_475 - .L_474)
	.align		4
.L_474:
        /*0a24*/ 	.word	index@($__internal_0_$__cuda_sm20_div_s64)
        /*0a28*/ 	.word	0x00000000


	//----- nvinfo : EIATTR_FRAME_SIZE
	.align		4
.L_475:
        /*0a2c*/ 	.byte	0x04, 0x11
        /*0a2e*/ 	.short	(.L_477 - .L_476)
	.align		4
.L_476:
        /*0a30*/ 	.word	index@(_ZN4vllm31rms_norm_per_block_quant_kernelIN3c108BFloat16EaLb0ELb0ELi64EEEvPT0_PfPKT_S8_PKffiiPS6_l)
        /*0a34*/ 	.word	0x00000000


	//----- nvinfo : EIATTR_REGCOUNT
	.align		4
.L_477:
        /*0a38*/ 	.byte	0x04, 0x2f
        /*0a3a*/ 	.short	(.L_479 - .L_478)
	.align		4
.L_478:
        /*0a3c*/ 	.word	index@(_ZN4vllm39rms_norm_dynamic_per_token_quant_kernelIfN3c1013Float8_e4m3fnELb1EEEvPT0_PfPKT_S8_PKffiiPS6_)
        /*0a40*/ 	.word	0x00000020


	//----- nvinfo : EIATTR_FRAME_SIZE
	.align		4
.L_479:
        /*0a44*/ 	.byte	0x04, 0x11
        /*0a46*/ 	.short	(.L_481 - .L_480)
	.align		4
.L_480:
        /*0a48*/ 	.word	index@(_ZN4vllm39rms_norm_dynamic_per_token_quant_kernelIfN3c1013Float8_e4m3fnELb1EEEvPT0_PfPKT_S8_PKffiiPS6_)
        /*0a4c*/ 	.word	0x00000000


	//----- nvinfo : EIATTR_REGCOUNT
	.align		4
.L_481:
        /*0a50*/ 	.byte	0x04, 0x2f
        /*0a52*/ 	.short	(.L_483 - .L_482)
	.align		4
.L_482:
        /*0a54*/ 	.word	index@(_ZN4vllm39rms_norm_dynamic_per_token_quant_kernelIfaLb1EEEvPT0_PfPKT_S6_PKffiiPS4_)
        /*0a58*/ 	.word	0x00000020


	//----- nvinfo : EIATTR_FRAME_SIZE
	.align		4
.L_483:
        /*0a5c*/ 	.byte	0x04, 0x11
        /*0a5e*/ 	.short	(.L_485 - .L_484)
	.align		4
.L_484:
        /*0a60*/ 	.word	index@(_ZN4vllm39rms_norm_dynamic_per_token_quant_kernelIfaLb1EEEvPT0_PfPKT_S6_PKffiiPS4_)
        /*0a64*/ 	.word	0x00000000


	//----- nvinfo : EIATTR_REGCOUNT
	.align		4
.L_485:
        /*0a68*/ 	.byte	0x04, 0x2f
        /*0a6a*/ 	.short	(.L_487 - .L_486)
	.align		4
.L_486:
        /*0a6c*/ 	.word	index@(_ZN4vllm39rms_norm_dynamic_per_token_quant_kernelIfN3c1013Float8_e4m3fnELb0EEEvPT0_PfPKT_S8_PKffiiPS6_)
        /*0a70*/ 	.word	0x0000001a


	//----- nvinfo : EIATTR_FRAME_SIZE
	.align		4
.L_487:
        /*0a74*/ 	.byte	0x04, 0x11
        /*0a76*/ 	.short	(.L_489 - .L_488)
	.align		4
.L_488:
        /*0a78*/ 	.word	index@(_ZN4vllm39rms_norm_dynamic_per_token_quant_kernelIfN3c1013Float8_e4m3fnELb0EEEvPT0_PfPKT_S8_PKffiiPS6_)
        /*0a7c*/ 	.word	0x00000000


	//----- nvinfo : EIATTR_REGCOUNT
	.align		4
.L_489:
        /*0a80*/ 	.byte	0x04, 0x2f
        /*0a82*/ 	.short	(.L_491 - .L_490)
	.align		4
.L_490:
        /*0a84*/ 	.word	index@(_ZN4vllm39rms_norm_dynamic_per_token_quant_kernelIfaLb0EEEvPT0_PfPKT_S6_PKffiiPS4_)
        /*0a88*/ 	.word	0x0000001a


	//----- nvinfo : EIATTR_FRAME_SIZE
	.align		4
.L_491:
        /*0a8c*/ 	.byte	0x04, 0x11
        /*0a8e*/ 	.short	(.L_493 - .L_492)
	.align		4
.L_492:
        /*0a90*/ 	.word	index@(_ZN4vllm39rms_norm_dynamic_per_token_quant_kernelIfaLb0EEEvPT0_PfPKT_S6_PKffiiPS4_)
        /*0a94*/ 	.word	0x00000000


	//----- nvinfo : EIATTR_REGCOUNT
	.align		4
.L_493:
        /*0a98*/ 	.byte	0x04, 0x2f
        /*0a9a*/ 	.short	(.L_495 - .L_494)
	.align		4
.L_494:
        /*0a9c*/ 	.word	index@(_ZN4vllm39rms_norm_dynamic_per_token_quant_kernelIN3c104HalfENS1_13Float8_e4m3fnELb1EEEvPT0_PfPKT_S9_PKffiiPS7_)
        /*0aa0*/ 	.word	0x00000020


	//----- nvinfo : EIATTR_FRAME_SIZE
	.align		4
.L_495:
        /*0aa4*/ 	.byte	0x04, 0x11
        /*0aa6*/ 	.short	(.L_497 - .L_496)
	.align		4
.L_496:
        /*0aa8*/ 	.word	index@(_ZN4vllm39rms_norm_dynamic_per_token_quant_kernelIN3c104HalfENS1_13Float8_e4m3fnELb1EEEvPT0_PfPKT_S9_PKffiiPS7_)
        /*0aac*/ 	.word	0x00000000


	//----- nvinfo : EIATTR_REGCOUNT
	.align		4
.L_497:
        /*0ab0*/ 	.byte	0x04, 0x2f
        /*0ab2*/ 	.short	(.L_499 - .L_498)
	.align		4
.L_498:
        /*0ab4*/ 	.word	index@(_ZN4vllm39rms_norm_dynamic_per_token_quant_kernelIN3c104HalfEaLb1EEEvPT0_PfPKT_S8_PKffiiPS6_)
        /*0ab8*/ 	.word	0x00000020


	//----- nvinfo : EIATTR_FRAME_SIZE
	.align		4
.L_499:
        /*0abc*/ 	.byte	0x04, 0x11
        /*0abe*/ 	.short	(.L_501 - .L_500)
	.align		4
.L_500:
        /*0ac0*/ 	.word	index@(_ZN4vllm39rms_norm_dynamic_per_token_quant_kernelIN3c104HalfEaLb1EEEvPT0_PfPKT_S8_PKffiiPS6_)
        /*0ac4*/ 	.word	0x00000000


	//----- nvinfo : EIATTR_REGCOUNT
	.align		4
.L_501:
        /*0ac8*/ 	.byte	0x04, 0x2f
        /*0aca*/ 	.short	(.L_503 - .L_502)
	.align		4
.L_502:
        /*0acc*/ 	.word	index@(_ZN4vllm39rms_norm_dynamic_per_token_quant_kernelIN3c104HalfENS1_13Float8_e4m3fnELb0EEEvPT0_PfPKT_S9_PKffiiPS7_)
        /*0ad0*/ 	.word	0x0000001a


	//----- nvinfo : EIATTR_FRAME_SIZE
	.align		4
.L_503:
        /*0ad4*/ 	.byte	0x04, 0x11
        /*0ad6*/ 	.short	(.L_505 - .L_504)
	.align		4
.L_504:
        /*0ad8*/ 	.word	index@(_ZN4vllm39rms_norm_dynamic_per_token_quant_kernelIN3c104HalfENS1_13Float8_e4m3fnELb0EEEvPT0_PfPKT_S9_PKffiiPS7_)
        /*0adc*/ 	.word	0x00000000


	//----- nvinfo : EIATTR_REGCOUNT
	.align		4
.L_505:
        /*0ae0*/ 	.byte	0x04, 0x2f
        /*0ae2*/ 	.short	(.L_507 - .L_506)
	.align		4
.L_506:
        /*0ae4*/ 	.word	index@(_ZN4vllm39rms_norm_dynamic_per_token_quant_kernelIN3c104HalfEaLb0EEEvPT0_PfPKT_S8_PKffiiPS6_)
        /*0ae8*/ 	.word	0x0000001a


	//----- nvinfo : EIATTR_FRAME_SIZE
	.align		4
.L_507:
        /*0aec*/ 	.byte	0x04, 0x11
        /*0aee*/ 	.short	(.L_509 - .L_508)
	.align		4
.L_508:
        /*0af0*/ 	.word	index@(_ZN4vllm39rms_norm_dynamic_per_token_quant_kernelIN3c104HalfEaLb0EEEvPT0_PfPKT_S8_PKffiiPS6_)
        /*0af4*/ 	.word	0x00000000


	//----- nvinfo : EIATTR_REGCOUNT
	.align		4
.L_509:
        /*0af8*/ 	.byte	0x04, 0x2f
        /*0afa*/ 	.short	(.L_511 - .L_510)
	.align		4
.L_510:
        /*0afc*/ 	.word	index@(_ZN4vllm39rms_norm_dynamic_per_token_quant_kernelIN3c108BFloat16ENS1_13Float8_e4m3fnELb1EEEvPT0_PfPKT_S9_PKffiiPS7_)
        /*0b00*/ 	.word	0x00000020


	//----- nvinfo : EIATTR_FRAME_SIZE
	.align		4
.L_511:
        /*0b04*/ 	.byte	0x04, 0x11
        /*0b06*/ 	.short	(.L_513 - .L_512)
	.align		4
.L_512:
        /*0b08*/ 	.word	index@(_ZN4vllm39rms_norm_dynamic_per_token_quant_kernelIN3c108BFloat16ENS1_13Float8_e4m3fnELb1EEEvPT0_PfPKT_S9_PKffiiPS7_)
        /*0b0c*/ 	.word	0x00000000


	//----- nvinfo : EIATTR_REGCOUNT
	.align		4
.L_513:
        /*0b10*/ 	.byte	0x04, 0x2f
        /*0b12*/ 	.short	(.L_515 - .L_514)
	.align		4
.L_514:
        /*0b14*/ 	.word	index@(_ZN4vllm39rms_norm_dynamic_per_token_quant_kernelIN3c108BFloat16EaLb1EEEvPT0_PfPKT_S8_PKffiiPS6_)
        /*0b18*/ 	.word	0x00000020


	//----- nvinfo : EIATTR_FRAME_SIZE
	.align		4
.L_515:
        /*0b1c*/ 	.byte	0x04, 0x11
        /*0b1e*/ 	.short	(.L_517 - .L_516)
	.align		4
.L_516:
        /*0b20*/ 	.word	index@(_ZN4vllm39rms_norm_dynamic_per_token_quant_kernelIN3c108BFloat16EaLb1EEEvPT0_PfPKT_S8_PKffiiPS6_)
        /*0b24*/ 	.word	0x00000000


	//----- nvinfo : EIATTR_REGCOUNT
	.align		4
.L_517:
        /*0b28*/ 	.byte	0x04, 0x2f
        /*0b2a*/ 	.short	(.L_519 - .L_518)
	.align		4
.L_518:
        /*0b2c*/ 	.word	index@(_ZN4vllm39rms_norm_dynamic_per_token_quant_kernelIN3c108BFloat16ENS1_13Float8_e4m3fnELb0EEEvPT0_PfPKT_S9_PKffiiPS7_)
        /*0b30*/ 	.word	0x0000001a


	//----- nvinfo : EIATTR_FRAME_SIZE
	.align		4
.L_519:
        /*0b34*/ 	.byte	0x04, 0x11
        /*0b36*/ 	.short	(.L_521 - .L_520)
	.align		4
.L_520:
        /*0b38*/ 	.word	index@(_ZN4vllm39rms_norm_dynamic_per_token_quant_kernelIN3c108BFloat16ENS1_13Float8_e4m3fnELb0EEEvPT0_PfPKT_S9_PKffiiPS7_)
        /*0b3c*/ 	.word	0x00000000


	//----- nvinfo : EIATTR_REGCOUNT
	.align		4
.L_521:
        /*0b40*/ 	.byte	0x04, 0x2f
        /*0b42*/ 	.short	(.L_523 - .L_522)
	.align		4
.L_522:
        /*0b44*/ 	.word	index@(_ZN4vllm39rms_norm_dynamic_per_token_quant_kernelIN3c108BFloat16EaLb0EEEvPT0_PfPKT_S8_PKffiiPS6_)
        /*0b48*/ 	.word	0x0000001a


	//----- nvinfo : EIATTR_FRAME_SIZE
	.align		4
.L_523:
        /*0b4c*/ 	.byte	0x04, 0x11
        /*0b4e*/ 	.short	(.L_525 - .L_524)
	.align		4
.L_524:
        /*0b50*/ 	.word	index@(_ZN4vllm39rms_norm_dynamic_per_token_quant_kernelIN3c108BFloat16EaLb0EEEvPT0_PfPKT_S8_PKffiiPS6_)
        /*0b54*/ 	.word	0x00000000


	//----- nvinfo : EIATTR_MIN_STACK_SIZE
	.align		4
.L_525:
        /*0b58*/ 	.byte	0x04, 0x12
        /*0b5a*/ 	.short	(.L_527 - .L_526)
	.align		4
.L_526:
        /*0b5c*/ 	.word	index@(_ZN4vllm39rms_norm_dynamic_per_token_quant_kernelIN3c108BFloat16EaLb0EEEvPT0_PfPKT_S8_PKffiiPS6_)
        /*0b60*/ 	.word	0x00000000


	//----- nvinfo : EIATTR_MIN_STACK_SIZE
	.align		4
.L_527:
        /*0b64*/ 	.byte	0x04, 0x12
        /*0b66*/ 	.short	(.L_529 - .L_528)
	.align		4
.L_528:
        /*0b68*/ 	.word	index@(_ZN4vllm39rms_norm_dynamic_per_token_quant_kernelIN3c108BFloat16ENS1_13Float8_e4m3fnELb0EEEvPT0_PfPKT_S9_PKffiiPS7_)
        /*0b6c*/ 	.word	0x00000000


	//----- nvinfo : EIATTR_MIN_STACK_SIZE
	.align		4
.L_529:
        /*0b70*/ 	.byte	0x04, 0x12
        /*0b72*/ 	.short	(.L_531 - .L_530)
	.align		4
.L_530:
        /*0b74*/ 	.word	index@(_ZN4vllm39rms_norm_dynamic_per_token_quant_kernelIN3c108BFloat16EaLb1EEEvPT0_PfPKT_S8_PKffiiPS6_)
        /*0b78*/ 	.word	0x00000000


	//----- nvinfo : EIATTR_MIN_STACK_SIZE
	.align		4
.L_531:
        /*0b7c*/ 	.byte	0x04, 0x12
        /*0b7e*/ 	.short	(.L_533 - .L_532)
	.align		4
.L_532:
        /*0b80*/ 	.word	index@(_ZN4vllm39rms_norm_dynamic_per_token_quant_kernelIN3c108BFloat16ENS1_13Float8_e4m3fnELb1EEEvPT0_PfPKT_S9_PKffiiPS7_)
        /*0b84*/ 	.word	0x00000000


	//----- nvinfo : EIATTR_MIN_STACK_SIZE
	.align		4
.L_533:
        /*0b88*/ 	.byte	0x04, 0x12
        /*0b8a*/ 	.short	(.L_535 - .L_534)
	.align		4
.L_534:
        /*0b8c*/ 	.word	index@(_ZN4vllm39rms_norm_dynamic_per_token_quant_kernelIN3c104HalfEaLb0EEEvPT0_PfPKT_S8_PKffiiPS6_)
        /*0b90*/ 	.word	0x00000000


	//----- nvinfo : EIATTR_MIN_STACK_SIZE
	.align		4
.L_535:
        /*0b94*/ 	.byte	0x04, 0x12
        /*0b96*/ 	.short	(.L_537 - .L_536)
	.align		4
.L_536:
        /*0b98*/ 	.word	index@(_ZN4vllm39rms_norm_dynamic_per_token_quant_kernelIN3c104HalfENS1_13Float8_e4m3fnELb0EEEvPT0_PfPKT_S9_PKffiiPS7_)
        /*0b9c*/ 	.word	0x00000000


	//----- nvinfo : EIATTR_MIN_STACK_SIZE
	.align		4
.L_537:
        /*0ba0*/ 	.byte	0x04, 0x12
        /*0ba2*/ 	.short	(.L_539 - .L_538)
	.align		4
.L_538:
        /*0ba4*/ 	.word	index@(_ZN4vllm39rms_norm_dynamic_per_token_quant_kernelIN3c104HalfEaLb1EEEvPT0_PfPKT_S8_PKffiiPS6_)
        /*0ba8*/ 	.word	0x00000000


	//----- nvinfo : EIATTR_MIN_STACK_SIZE
	.align		4
.L_539:
        /*0bac*/ 	.byte	0x04, 0x12
        /*0bae*/ 	.short	(.L_541 - .L_540)
	.align		4
.L_540:
        /*0bb0*/ 	.word	index@(_ZN4vllm39rms_norm_dynamic_per_token_quant_kernelIN3c104HalfENS1_13Float8_e4m3fnELb1EEEvPT0_PfPKT_S9_PKffiiPS7_)
        /*0bb4*/ 	.word	0x00000000


	//----- nvinfo : EIATTR_MIN_STACK_SIZE
	.align		4
.L_541:
        /*0bb8*/ 	.byte	0x04, 0x12
        /*0bba*/ 	.short	(.L_543 - .L_542)
	.align		4
.L_542:
        /*0bbc*/ 	.word	index@(_ZN4vllm39rms_norm_dynamic_per_token_quant_kernelIfaLb0EEEvPT0_PfPKT_S6_PKffiiPS4_)
        /*0bc0*/ 	.word	0x00000000


	//----- nvinfo : EIATTR_MIN_STACK_SIZE
	.align		4
.L_543:
        /*0bc4*/ 	.byte	0x04, 0x12
        /*0bc6*/ 	.short	(.L_545 - .L_544)
	.align		4
.L_544:
        /*0bc8*/ 	.word	index@(_ZN4vllm39rms_norm_dynamic_per_token_quant_kernelIfN3c1013Float8_e4m3fnELb0EEEvPT0_PfPKT_S8_PKffiiPS6_)
        /*0bcc*/ 	.word	0x00000000


	//----- nvinfo : EIATTR_MIN_STACK_SIZE
	.align		4
.L_545:
        /*0bd0*/ 	.byte	0x04, 0x12
        /*0bd2*/ 	.short	(.L_547 - .L_546)
	.align		4
.L_546:
        /*0bd4*/ 	.word	index@(_ZN4vllm39rms_norm_dynamic_per_token_quant_kernelIfaLb1EEEvPT0_PfPKT_S6_PKffiiPS4_)
        /*0bd8*/ 	.word	0x00000000


	//----- nvinfo : EIATTR_MIN_STACK_SIZE
	.align		4
.L_547:
        /*0bdc*/ 	.byte	0x04, 0x12
        /*0bde*/ 	.short	(.L_549 - .L_548)
	.align		4
.L_548:
        /*0be0*/ 	.word	index@(_ZN4vllm39rms_norm_dynamic_per_token_quant_kernelIfN3c1013Float8_e4m3fnELb1EEEvPT0_PfPKT_S8_PKffiiPS6_)
        /*0be4*/ 	.word	0x00000000


	//----- nvinfo : EIATTR_MIN_STACK_SIZE
	.align		4
.L_549:
        /*0be8*/ 	.byte	0x04, 0x12
        /*0bea*/ 	.short	(.L_551 - .L_550)
	.align		4
.L_550:
        /*0bec*/ 	.word	index@(_ZN4vllm31rms_norm_per_block_quant_kernelIN3c108BFloat16EaLb0ELb0ELi64EEEvPT0_PfPKT_S8_PKffiiPS6_l)
        /*0bf0*/ 	.word	0x00000000


	//----- nvinfo : EIATTR_MIN_STACK_SIZE
	.align		4
.L_551:
        /*0bf4*/ 	.byte	0x04, 0x12
        /*0bf6*/ 	.short	(.L_553 - .L_552)
	.align		4
.L_552:
        /*0bf8*/ 	.word	index@(_ZN4vllm31rms_norm_per_block_quant_kernelIN3c108BFloat16ENS1_13Float8_e4m3fnELb0ELb0ELi64EEEvPT0_PfPKT_S9_PKffiiPS7_l)
        /*0bfc*/ 	.word	0x00000000


	//----- nvinfo : EIATTR_MIN_STACK_SIZE
	.align		4
.L_553:
        /*0c00*/ 	.byte	0x04, 0x12
        /*0c02*/ 	.short	(.L_555 - .L_554)
	.align		4
.L_554:
        /*0c04*/ 	.word	index@(_ZN4vllm31rms_norm_per_block_quant_kernelIN3c108BFloat16EaLb0ELb1ELi64EEEvPT0_PfPKT_S8_PKffiiPS6_l)
        /*0c08*/ 	.word	0x00000000


	//----- nvinfo : EIATTR_MIN_STACK_SIZE
	.align		4
.L_555:
        /*0c0c*/ 	.byte	0x04, 0x12
        /*0c0e*/ 	.short	(.L_557 - .L_556)
	.align		4
.L_556:
        /*0c10*/ 	.word	index@(_ZN4vllm31rms_norm_per_block_quant_kernelIN3c108BFloat16ENS1_13Float8_e4m3fnELb0ELb1ELi64EEEvPT0_PfPKT_S9_PKffiiPS7_l)
        /*0c14*/ 	.word	0x00000000


	//----- nvinfo : EIATTR_MIN_STACK_SIZE
	.align		4
.L_557:
        /*0c18*/ 	.byte	0x04, 0x12
        /*0c1a*/ 	.short	(.L_559 - .L_558)
	.align		4
.L_558:
        /*0c1c*/ 	.word	index@(_ZN4vllm31rms_norm_per_block_quant_kernelIN3c108BFloat16EaLb1ELb0ELi64EEEvPT0_PfPKT_S8_PKffiiPS6_l)
        /*0c20*/ 	.word	0x00000000


	//----- nvinfo : EIATTR_MIN_STACK_SIZE
	.align		4
.L_559:
        /*0c24*/ 	.byte	0x04, 0x12
        /*0c26*/ 	.short	(.L_561 - .L_560)
	.align		4
.L_560:
        /*0c28*/ 	.word	index@(_ZN4vllm31rms_norm_per_block_quant_kernelIN3c108BFloat16ENS1_13Float8_e4m3fnELb1ELb0ELi64EEEvPT0_PfPKT_S9_PKffiiPS7_l)
        /*0c2c*/ 	.word	0x00000000


	//----- nvinfo : EIATTR_MIN_STACK_SIZE
	.align		4
.L_561:
        /*0c30*/ 	.byte	0x04, 0x12
        /*0c32*/ 	.short	(.L_563 - .L_562)
	.align		4
.L_562:
        /*0c34*/ 	.word	index@(_ZN4vllm31rms_norm_per_block_quant_kernelIN3c108BFloat16EaLb1ELb1ELi64EEEvPT0_PfPKT_S8_PKffiiPS6_l)
        /*0c38*/ 	.word	0x00000000


	//----- nvinfo : EIATTR_MIN_STACK_SIZE
	.align		4
.L_563:
        /*0c3c*/ 	.byte	0x04, 0x12
        /*0c3e*/ 	.short	(.L_565 - .L_564)
	.align		4
.L_564:
        /*0c40*/ 	.word	index@(_ZN4vllm31rms_norm_per_block_quant_kernelIN3c108BFloat16ENS1_13Float8_e4m3fnELb1ELb1ELi64EEEvPT0_PfPKT_S9_PKffiiPS7_l)
        /*0c44*/ 	.word	0x00000000


	//----- nvinfo : EIATTR_MIN_STACK_SIZE
	.align		4
.L_565:
        /*0c48*/ 	.byte	0x04, 0x12
        /*0c4a*/ 	.short	(.L_567 - .L_566)
	.align		4
.L_566:
        /*0c4c*/ 	.word	index@(_ZN4vllm31rms_norm_per_block_quant_kernelIN3c108BFloat16EaLb0ELb0ELi128EEEvPT0_PfPKT_S8_PKffiiPS6_l)
        /*0c50*/ 	.word	0x00000000


	//----- nvinfo : EIATTR_MIN_STACK_SIZE
	.align		4
.L_567:
        /*0c54*/ 	.byte	0x04, 0x12
        /*0c56*/ 	.short	(.L_569 - .L_568)
	.align		4
.L_568:
        /*0c58*/ 	.word	index@(_ZN4vllm31rms_norm_per_block_quant_kernelIN3c108BFloat16ENS1_13Float8_e4m3fnELb0ELb0ELi128EEEvPT0_PfPKT_S9_PKffiiPS7_l)
        /*0c5c*/ 	.word	0x00000000


	//----- nvinfo : EIATTR_MIN_STACK_SIZE
	.align		4
.L_569:
        /*0c60*/ 	.byte	0x04, 0x12
        /*0c62*/ 	.short	(.L_571 - .L_570)
	.align		4
.L_570:
        /*0c64*/ 	.word	index@(_ZN4vllm31rms_norm_per_block_quant_kernelIN3c108BFloat16EaLb0ELb1ELi128EEEvPT0_PfPKT_S8_PKffiiPS6_l)
        /*0c68*/ 	.word	0x00000000


	//----- nvinfo : EIATTR_MIN_STACK_SIZE
	.align		4
.L_571:
        /*0c6c*/ 	.byte	0x04, 0x12
        /*0c6e*/ 	.short	(.L_573 - .L_572)
	.align		4
.L_572:
        /*0c70*/ 	.word	index@(_ZN4vllm31rms_norm_per_block_quant_kernelIN3c108BFloat16ENS1_13Float8_e4m3fnELb0ELb1ELi128EEEvPT0_PfPKT_S9_PKffiiPS7_l)
        /*0c74*/ 	.word	0x00000000


	//----- nvinfo : EIATTR_MIN_STACK_SIZE
	.align		4
.L_573:
        /*0c78*/ 	.byte	0x04, 0x12
        /*0c7a*/ 	.short	(.L_575 - .L_574)
	.align		4
.L_574:
        /*0c7c*/ 	.word	index@(_ZN4vllm31rms_norm_per_block_quant_kernelIN3c108BFloat16EaLb1ELb0ELi128EEEvPT0_PfPKT_S8_PKffiiPS6_l)
        /*0c80*/ 	.word	0x00000000


	//----- nvinfo : EIATTR_MIN_STACK_SIZE
	.align		4
.L_575:
        /*0c84*/ 	.byte	0x04, 0x12
        /*0c86*/ 	.short	(.L_577 - .L_576)
	.align		4
.L_576:
        /*0c88*/ 	.word	index@(_ZN4vllm31rms_norm_per_block_quant_kernelIN3c108BFloat16ENS1_13Float8_e4m3fnELb1ELb0ELi128EEEvPT0_PfPKT_S9_PKffiiPS7_l)
        /*0c8c*/ 	.word	0x00000000


	//----- nvinfo : EIATTR_MIN_STACK_SIZE
	.align		4
.L_577:
        /*0c90*/ 	.byte	0x04, 0x12
        /*0c92*/ 	.short	(.L_579 - .L_578)
	.align		4
.L_578:
        /*0c94*/ 	.word	index@(_ZN4vllm31rms_norm_per_block_quant_kernelIN3c108BFloat16EaLb1ELb1ELi128EEEvPT0_PfPKT_S8_PKffiiPS6_l)
        /*0c98*/ 	.word	0x00000000


	//----- nvinfo : EIATTR_MIN_STACK_SIZE
	.align		4
.L_579:
        /*0c9c*/ 	.byte	0x04, 0x12
        /*0c9e*/ 	.short	(.L_581 - .L_580)
	.align		4
.L_580:
        /*0ca0*/ 	.word	index@(_ZN4vllm31rms_norm_per_block_quant_kernelIN3c108BFloat16ENS1_13Float8_e4m3fnELb1ELb1ELi128EEEvPT0_PfPKT_S9_PKffiiPS7_l)
        /*0ca4*/ 	.word	0x00000000


	//----- nvinfo : EIATTR_MIN_STACK_SIZE
	.align		4
.L_581:
        /*0ca8*/ 	.byte	0x04, 0x12
        /*0caa*/ 	.short	(.L_583 - .L_582)
	.align		4
.L_582:
        /*0cac*/ 	.word	index@(_ZN4vllm31rms_norm_per_block_quant_kernelIN3c104HalfEaLb0ELb0ELi64EEEvPT0_PfPKT_S8_PKffiiPS6_l)
        /*0cb0*/ 	.word	0x00000000


	//----- nvinfo : EIATTR_MIN_STACK_SIZE
	.align		4
.L_583:
        /*0cb4*/ 	.byte	0x04, 0x12
        /*0cb6*/ 	.short	(.L_585 - .L_584)
	.align		4
.L_584:
        /*0cb8*/ 	.word	index@(_ZN4vllm31rms_norm_per_block_quant_kernelIN3c104HalfENS1_13Float8_e4m3fnELb0ELb0ELi64EEEvPT0_PfPKT_S9_PKffiiPS7_l)
        /*0cbc*/ 	.word	0x00000000


	//----- nvinfo : EIATTR_MIN_STACK_SIZE
	.align		4
.L_585:
        /*0cc0*/ 	.byte	0x04, 0x12
        /*0cc2*/ 	.short	(.L_587 - .L_586)
	.align		4
.L_586:
        /*0cc4*/ 	.word	index@(_ZN4vllm31rms_norm_per_block_quant_kernelIN3c104HalfEaLb0ELb1ELi64EEEvPT0_PfPKT_S8_PKffiiPS6_l)
        /*0cc8*/ 	.word	0x00000000


	//----- nvinfo : EIATTR_MIN_STACK_SIZE
	.align		4
.L_587:
        /*0ccc*/ 	.byte	0x04, 0x12
        /*0cce*/ 	.short	(.L_589 - .L_588)
	.align		4
.L_588:
        /*0cd0*/ 	.word	index@(_ZN4vllm31rms_norm_per_block_quant_kernelIN3c104HalfENS1_13Float8_e4m3fnELb0ELb1ELi64EEEvPT0_PfPKT_S9_PKffiiPS7_l)
        /*0cd4*/ 	.word	0x00000000


	//----- nvinfo : EIATTR_MIN_STACK_SIZE
	.align		4
.L_589:
        /*0cd8*/ 	.byte	0x04, 0x12
        /*0cda*/ 	.short	(.L_591 - .L_590)
	.align		4
.L_590:
        /*0cdc*/ 	.word	index@(_ZN4vllm31rms_norm_per_block_quant_kernelIN3c104HalfEaLb1ELb0ELi64EEEvPT0_PfPKT_S8_PKffiiPS6_l)
        /*0ce0*/ 	.word	0x00000000


	//----- nvinfo : EIATTR_MIN_STACK_SIZE
	.align		4
.L_591:
        /*0ce4*/ 	.byte	0x04, 0x12
        /*0ce6*/ 	.short	(.L_593 - .L_592)
	.align		4
.L_592:
        /*0ce8*/ 	.word	index@(_ZN4vllm31rms_norm_per_block_quant_kernelIN3c104HalfENS1_13Float8_e4m3fnELb1ELb0ELi64EEEvPT0_PfPKT_S9_PKffiiPS7_l)
        /*0cec*/ 	.word	0x00000000


	//----- nvinfo : EIATTR_MIN_STACK_SIZE
	.align		4
.L_593:
        /*0cf0*/ 	.byte	0x04, 0x12
        /*0cf2*/ 	.short	(.L_595 - .L_594)
	.align		4
.L_594:
        /*0cf4*/ 	.word	index@(_ZN4vllm31rms_norm_per_block_quant_kernelIN3c104HalfEaLb1ELb1ELi64EEEvPT0_PfPKT_S8_PKffiiPS6_l)
        /*0cf8*/ 	.word	0x00000000


	//----- nvinfo : EIATTR_MIN_STACK_SIZE
	.align		4
.L_595:
        /*0cfc*/ 	.byte	0x04, 0x12
        /*0cfe*/ 	.short	(.L_597 - .L_596)
	.align		4
.L_596:
        /*0d00*/ 	.word	index@(_ZN4vllm31rms_norm_per_block_quant_kernelIN3c104HalfENS1_13Float8_e4m3fnELb1ELb1ELi64EEEvPT0_PfPKT_S9_PKffiiPS7_l)
        /*0d04*/ 	.word	0x00000000


	//----- nvinfo : EIATTR_MIN_STACK_SIZE
	.align		4
.L_597:
        /*0d08*/ 	.byte	0x04, 0x12
        /*0d0a*/ 	.short	(.L_599 - .L_598)
	.align		4
.L_598:
        /*0d0c*/ 	.word	index@(_ZN4vllm31rms_norm_per_block_quant_kernelIN3c104HalfEaLb0ELb0ELi128EEEvPT0_PfPKT_S8_PKffiiPS6_l)
        /*0d10*/ 	.word	0x00000000


	//----- nvinfo : EIATTR_MIN_STACK_SIZE
	.align		4
.L_599:
        /*0d14*/ 	.byte	0x04, 0x12
        /*0d16*/ 	.short	(.L_601 - .L_600)
	.align		4
.L_600:
        /*0d18*/ 	.word	index@(_ZN4vllm31rms_norm_per_block_quant_kernelIN3c104HalfENS1_13Float8_e4m3fnELb0ELb0ELi128EEEvPT0_PfPKT_S9_PKffiiPS7_l)
        /*0d1c*/ 	.word	0x00000000


	//----- nvinfo : EIATTR_MIN_STACK_SIZE
	.align		4
.L_601:
        /*0d20*/ 	.byte	0x04, 0x12
        /*0d22*/ 	.short	(.L_603 - .L_602)
	.align		4
.L_602:
        /*0d24*/ 	.word	index@(_ZN4vllm31rms_norm_per_block_quant_kernelIN3c104HalfEaLb0ELb1ELi128EEEvPT0_PfPKT_S8_PKffiiPS6_l)
        /*0d28*/ 	.word	0x00000000


	//----- nvinfo : EIATTR_MIN_STACK_SIZE
	.align		4
.L_603:
        /*0d2c*/ 	.byte	0x04, 0x12
        /*0d2e*/ 	.short	(.L_605 - .L_604)
	.align		4
.L_604:
        /*0d30*/ 	.word	index@(_ZN4vllm31rms_norm_per_block_quant_kernelIN3c104HalfENS1_13Float8_e4m3fnELb0ELb1ELi128EEEvPT0_PfPKT_S9_PKffiiPS7_l)
        /*0d34*/ 	.word	0x00000000


	//----- nvinfo : EIATTR_MIN_STACK_SIZE
	.align		4
.L_605:
        /*0d38*/ 	.byte	0x04, 0x12
        /*0d3a*/ 	.short	(.L_607 - .L_606)
	.align		4
.L_606:
        /*0d3c*/ 	.word	index@(_ZN4vllm31rms_norm_per_block_quant_kernelIN3c104HalfEaLb1ELb0ELi128EEEvPT0_PfPKT_S8_PKffiiPS6_l)
        /*0d40*/ 	.word	0x00000000


	//----- nvinfo : EIATTR_MIN_STACK_SIZE
	.align		4
.L_607:
        /*0d44*/ 	.byte	0x04, 0x12
        /*0d46*/ 	.short	(.L_609 - .L_608)
	.align		4
.L_608:
        /*0d48*/ 	.word	index@(_ZN4vllm31rms_norm_per_block_quant_kernelIN3c104HalfENS1_13Float8_e4m3fnELb1ELb0ELi128EEEvPT0_PfPKT_S9_PKffiiPS7_l)
        /*0d4c*/ 	.word	0x00000000


	//----- nvinfo : EIATTR_MIN_STACK_SIZE
	.align		4
.L_609:
        /*0d50*/ 	.byte	0x04, 0x12
        /*0d52*/ 	.short	(.L_611 - .L_610)
	.align		4
.L_610:
        /*0d54*/ 	.word	index@(_ZN4vllm31rms_norm_per_block_quant_kernelIN3c104HalfEaLb1ELb1ELi128EEEvPT0_PfPKT_S8_PKffiiPS6_l)
        /*0d58*/ 	.word	0x00000000


	//----- nvinfo : EIATTR_MIN_STACK_SIZE
	.align		4
.L_611:
        /*0d5c*/ 	.byte	0x04, 0x12
        /*0d5e*/ 	.short	(.L_613 - .L_612)
	.align		4
.L_612:
        /*0d60*/ 	.word	index@(_ZN4vllm31rms_norm_per_block_quant_kernelIN3c104HalfENS1_13Float8_e4m3fnELb1ELb1ELi128EEEvPT0_PfPKT_S9_PKffiiPS7_l)
        /*0d64*/ 	.word	0x00000000


	//----- nvinfo : EIATTR_MIN_STACK_SIZE
	.align		4
.L_613:
        /*0d68*/ 	.byte	0x04, 0x12
        /*0d6a*/ 	.short	(.L_615 - .L_614)
	.align		4
.L_614:
        /*0d6c*/ 	.word	index@(_ZN4vllm31rms_norm_per_block_quant_kernelIfaLb0ELb0ELi64EEEvPT0_PfPKT_S6_PKffiiPS4_l)
        /*0d70*/ 	.word	0x00000000


	//----- nvinfo : EIATTR_MIN_STACK_SIZE
	.align		4
.L_615:
        /*0d74*/ 	.byte	0x04, 0x12
        /*0d76*/ 	.short	(.L_617 - .L_616)
	.align		4
.L_616:
        /*0d78*/ 	.word	index@(_ZN4vllm31rms_norm_per_block_quant_kernelIfN3c1013Float8_e4m3fnELb0ELb0ELi64EEEvPT0_PfPKT_S8_PKffiiPS6_l)
        /*0d7c*/ 	.word	0x00000000


	//----- nvinfo : EIATTR_MIN_STACK_SIZE
	.align		4
.L_617:
        /*0d80*/ 	.byte	0x04, 0x12
        /*0d82*/ 	.short	(.L_619 - .L_618)
	.align		4
.L_618:
        /*0d84*/ 	.word	index@(_ZN4vllm31rms_norm_per_block_quant_kernelIfaLb0ELb1ELi64EEEvPT0_PfPKT_S6_PKffiiPS4_l)
        /*0d88*/ 	.word	0x00000000


	//----- nvinfo : EIATTR_MIN_STACK_SIZE
	.align		4
.L_619:
        /*0d8c*/ 	.byte	0x04, 0x12
        /*0d8e*/ 	.short	(.L_621 - .L_620)
	.align		4
.L_620:
        /*0d90*/ 	.word	index@(_ZN4vllm31rms_norm_per_block_quant_kernelIfN3c1013Float8_e4m3fnELb0ELb1ELi64EEEvPT0_PfPKT_S8_PKffiiPS6_l)
        /*0d94*/ 	.word	0x00000000


	//----- nvinfo : EIATTR_MIN_STACK_SIZE
	.align		4
.L_621:
        /*0d98*/ 	.byte	0x04, 0x12
        /*0d9a*/ 	.short	(.L_623 - .L_622)
	.align		4
.L_622:
        /*0d9c*/ 	.word	index@(_ZN4vllm31rms_norm_per_block_quant_kernelIfaLb1ELb0ELi64EEEvPT0_PfPKT_S6_PKffiiPS4_l)
        /*0da0*/ 	.word	0x00000000


	//----- nvinfo : EIATTR_MIN_STACK_SIZE
	.align		4
.L_623:
        /*0da4*/ 	.byte	0x04, 0x12
        /*0da6*/ 	.short	(.L_625 - .L_624)
	.align		4
.L_624:
        /*0da8*/ 	.word	index@(_ZN4vllm31rms_norm_per_block_quant_kernelIfN3c1013Float8_e4m3fnELb1ELb0ELi64EEEvPT0_PfPKT_S8_PKffiiPS6_l)
        /*0dac*/ 	.word	0x00000000


	//----- nvinfo : EIATTR_MIN_STACK_SIZE
	.align		4
.L_625:
        /*0db0*/ 	.byte	0x04, 0x12
        /*0db2*/ 	.short	(.L_627 - .L_626)
	.align		4
.L_626:
        /*0db4*/ 	.word	index@(_ZN4vllm31rms_norm_per_block_quant_kernelIfaLb1ELb1ELi64EEEvPT0_PfPKT_S6_PKffiiPS4_l)
        /*0db8*/ 	.word	0x00000000


	//----- nvinfo : EIATTR_MIN_STACK_SIZE
	.align		4
.L_627:
        /*0dbc*/ 	.byte	0x04, 0x12
        /*0dbe*/ 	.short	(.L_629 - .L_628)
	.align		4
.L_628:
        /*0dc0*/ 	.word	index@(_ZN4vllm31rms_norm_per_block_quant_kernelIfN3c1013Float8_e4m3fnELb1ELb1ELi64EEEvPT0_PfPKT_S8_PKffiiPS6_l)
        /*0dc4*/ 	.word	0x00000000


	//----- nvinfo : EIATTR_MIN_STACK_SIZE
	.align		4
.L_629:
        /*0dc8*/ 	.byte	0x04, 0x12
        /*0dca*/ 	.short	(.L_631 - .L_630)
	.align		4
.L_630:
        /*0dcc*/ 	.word	index@(_ZN4vllm31rms_norm_per_block_quant_kernelIfaLb0ELb0ELi128EEEvPT0_PfPKT_S6_PKffiiPS4_l)
        /*0dd0*/ 	.word	0x00000000


	//----- nvinfo : EIATTR_MIN_STACK_SIZE
	.align		4
.L_631:
        /*0dd4*/ 	.byte	0x04, 0x12
        /*0dd6*/ 	.short	(.L_633 - .L_632)
	.align		4
.L_632:
        /*0dd8*/ 	.word	index@(_ZN4vllm31rms_norm_per_block_quant_kernelIfN3c1013Float8_e4m3fnELb0ELb0ELi128EEEvPT0_PfPKT_S8_PKffiiPS6_l)
        /*0ddc*/ 	.word	0x00000000


	//----- nvinfo : EIATTR_MIN_STACK_SIZE
	.align		4
.L_633:
        /*0de0*/ 	.byte	0x04, 0x12
        /*0de2*/ 	.short	(.L_635 - .L_634)
	.align		4
.L_634:
        /*0de4*/ 	.word	index@(_ZN4vllm31rms_norm_per_block_quant_kernelIfaLb0ELb1ELi128EEEvPT0_PfPKT_S6_PKffiiPS4_l)
        /*0de8*/ 	.word	0x00000000


	//----- nvinfo : EIATTR_MIN_STACK_SIZE
	.align		4
.L_635:
        /*0dec*/ 	.byte	0x04, 0x12
        /*0dee*/ 	.short	(.L_637 - .L_636)
	.align		4
.L_636:
        /*0df0*/ 	.word	index@(_ZN4vllm31rms_norm_per_block_quant_kernelIfN3c1013Float8_e4m3fnELb0ELb1ELi128EEEvPT0_PfPKT_S8_PKffiiPS6_l)
        /*0df4*/ 	.word	0x00000000


	//----- nvinfo : EIATTR_MIN_STACK_SIZE
	.align		4
.L_637:
        /*0df8*/ 	.byte	0x04, 0x12
        /*0dfa*/ 	.short	(.L_639 - .L_638)
	.align		4
.L_638:
        /*0dfc*/ 	.word	index@(_ZN4vllm31rms_norm_per_block_quant_kernelIfaLb1ELb0ELi128EEEvPT0_PfPKT_S6_PKffiiPS4_l)
        /*0e00*/ 	.word	0x00000000


	//----- nvinfo : EIATTR_MIN_STACK_SIZE
	.align		4
.L_639:
        /*0e04*/ 	.byte	0x04, 0x12
        /*0e06*/ 	.short	(.L_641 - .L_640)
	.align		4
.L_640:
        /*0e08*/ 	.word	index@(_ZN4vllm31rms_norm_per_block_quant_kernelIfN3c1013Float8_e4m3fnELb1ELb0ELi128EEEvPT0_PfPKT_S8_PKffiiPS6_l)
        /*0e0c*/ 	.word	0x00000000


	//----- nvinfo : EIATTR_MIN_STACK_SIZE
	.align		4
.L_641:
        /*0e10*/ 	.byte	0x04, 0x12
        /*0e12*/ 	.short	(.L_643 - .L_642)
	.align		4
.L_642:
        /*0e14*/ 	.word	index@(_ZN4vllm31rms_norm_per_block_quant_kernelIfaLb1ELb1ELi128EEEvPT0_PfPKT_S6_PKffiiPS4_l)
        /*0e18*/ 	.word	0x00000000


	//----- nvinfo : EIATTR_MIN_STACK_SIZE
	.align		4
.L_643:
        /*0e1c*/ 	.byte	0x04, 0x12
        /*0e1e*/ 	.short	(.L_645 - .L_644)
	.align		4
.L_644:
        /*0e20*/ 	.word	index@(_ZN4vllm31rms_norm_per_block_quant_kernelIfN3c1013Float8_e4m3fnELb1ELb1ELi128EEEvPT0_PfPKT_S8_PKffiiPS6_l)
        /*0e24*/ 	.word	0x00000000


	//----- nvinfo : EIATTR_MIN_STACK_SIZE
	.align		4
.L_645:
        /*0e28*/ 	.byte	0x04, 0x12
        /*0e2a*/ 	.short	(.L_647 - .L_646)
	.align		4
.L_646:
        /*0e2c*/ 	.word	index@(_ZN3cub18CUB_300001_SM_10306detail11EmptyKernelIvEEvv)
        /*0e30*/ 	.word	0x00000000
.L_647:


//--------------------- .nv.compat                --------------------------
	.section	.nv.compat,"",@"SHT_CUDA_COMPAT_INFO"
	.align	4
        /*0000*/ 	.byte	0x02, 0x09, 0x01, 0x00, 0x02, 0x02, 0x01, 0x00, 0x02, 0x05, 0x05, 0x00, 0x03, 0x07, 0x01, 0x01
        /*0010*/ 	.byte	0x02, 0x03, 0x00, 0x00, 0x02, 0x06, 0x01, 0x00, 0x04, 0x0b, 0x08, 0x00, 0x00, 0x00, 0x00, 0x00
        /*0020*/ 	.byte	0x00, 0x00, 0x00, 0x00


//--------------------- .nv.info._ZN4vllm39rms_norm_dynamic_per_token_quant_kernelIN3c108BFloat16EaLb0EEEvPT0_PfPKT_S8_PKffiiPS6_ --------------------------
	.section	.nv.info._ZN4vllm39rms_norm_dynamic_per_token_quant_kernelIN3c108BFloat16EaLb0EEEvPT0_PfPKT_S8_PKffiiPS6_,"",@"SHT_CUDA_INFO"
	.sectionflags	@""
	.align	4


	//----- nvinfo : EIATTR_CUDA_API_VERSION
	.align		4
        /*0000*/ 	.byte	0x04, 0x37
        /*0002*/ 	.short	(.L_649 - .L_648)
.L_648:
        /*0004*/ 	.word	0x00000082


	//----- nvinfo : EIATTR_KPARAM_INFO
	.align		4
.L_649:
        /*0008*/ 	.byte	0x04, 0x17
        /*000a*/ 	.short	(.L_651 - .L_650)
.L_650:
        /*000c*/ 	.word	0x00000000
        /*0010*/ 	.short	0x0008
        /*0012*/ 	.short	0x0038
        /*0014*/ 	.byte	0x00, 0xf5, 0x21, 0x00


	//----- nvinfo : EIATTR_KPARAM_INFO
	.align		4
.L_651:
        /*0018*/ 	.byte	0x04, 0x17
        /*001a*/ 	.short	(.L_653 - .L_652)
.L_652:
        /*001c*/ 	.word	0x00000000
        /*0020*/ 	.short	0x0007
        /*0022*/ 	.short	0x0030
        /*0024*/ 	.byte	0x00, 0xf0, 0x11, 0x00


	//----- nvinfo : EIATTR_KPARAM_INFO
	.align		4
.L_653:
        /*0028*/ 	.byte	0x04, 0x17
        /*002a*/ 	.short	(.L_655 - .L_654)
.L_654:
        /*002c*/ 	.word	0x00000000
        /*0030*/ 	.short	0x0006
        /*0032*/ 	.short	0x002c
        /*0034*/ 	.byte	0x00, 0xf0, 0x11, 0x00


	//----- nvinfo : EIATTR_KPARAM_INFO
	.align		4
.L_655:
        /*0038*/ 	.byte	0x04, 0x17
        /*003a*/ 	.short	(.L_657 - .L_656)
.L_656:
        /*003c*/ 	.word	0x00000000
        /*0040*/ 	.short	0x0005
        /*0042*/ 	.short	0x0028
        /*0044*/ 	.byte	0x00, 0xf0, 0x11, 0x00


	//----- nvinfo : EIATTR_KPARAM_INFO
	.align		4
.L_657:
        /*0048*/ 	.byte	0x04, 0x17
        /*004a*/ 	.short	(.L_659 - .L_658)
.L_658:
        /*004c*/ 	.word	0x00000000
        /*0050*/ 	.short	0x0004
        /*0052*/ 	.short	0x0020
        /*0054*/ 	.byte	0x00, 0xf5, 0x21, 0x00


	//----- nvinfo : EIATTR_KPARAM_INFO
	.align		4
.L_659:
        /*0058*/ 	.byte	0x04, 0x17
        /*005a*/ 	.short	(.L_661 - .L_660)
.L_660:
        /*005c*/ 	.word	0x00000000
        /*0060*/ 	.short	0x0003
        /*0062*/ 	.short	0x0018
        /*0064*/ 	.byte	0x00, 0xf5, 0x21, 0x00


	//----- nvinfo : EIATTR_KPARAM_INFO
	.align		4
.L_661:
        /*0068*/ 	.byte	0x04, 0x17
        /*006a*/ 	.short	(.L_663 - .L_662)
.L_662:
        /*006c*/ 	.word	0x00000000
        /*0070*/ 	.short	0x0002
        /*0072*/ 	.short	0x0010
        /*0074*/ 	.byte	0x00, 0xf5, 0x21, 0x00


	//----- nvinfo : EIATTR_KPARAM_INFO
	.align		4
.L_663:
        /*0078*/ 	.byte	0x04, 0x17
        /*007a*/ 	.short	(.L_665 - .L_664)
.L_664:
        /*007c*/ 	.word	0x00000000
        /*0080*/ 	.short	0x0001
        /*0082*/ 	.short	0x0008
        /*0084*/ 	.byte	0x00, 0xf5, 0x21, 0x00


	//----- nvinfo : EIATTR_KPARAM_INFO
	.align		4
.L_665:
        /*0088*/ 	.byte	0x04, 0x17
        /*008a*/ 	.short	(.L_667 - .L_666)
.L_666:
        /*008c*/ 	.word	0x00000000
        /*0090*/ 	.short	0x0000
        /*0092*/ 	.short	0x0000
        /*0094*/ 	.byte	0x00, 0xf5, 0x21, 0x00


	//----- nvinfo : EIATTR_SPARSE_MMA_MASK
	.align		4
.L_667:
        /*0098*/ 	.byte	0x03, 0x50
        /*009a*/ 	.short	0x0000


	//----- nvinfo : EIATTR_MAXREG_COUNT
	.align		4
        /*009c*/ 	.byte	0x03, 0x1b
        /*009e*/ 	.short	0x00ff


	//----- nvinfo : EIATTR_NUM_BARRIERS
	.align		4
        /*00a0*/ 	.byte	0x02, 0x4c
        /*00a2*/ 	.byte	0x01
	.zero		1


	//----- nvinfo : EIATTR_MERCURY_ISA_VERSION
	.align		4
        /*00a4*/ 	.byte	0x03, 0x5f
        /*00a6*/ 	.short	0x0101


	//----- nvinfo : EIATTR_UNUSED_LOAD_BYTE_OFFSET
	.align		4
        /*00a8*/ 	.byte	0x04, 0x44
        /*00aa*/ 	.short	(.L_669 - .L_668)


	//   ....[0]....
.L_668:
        /*00ac*/ 	.word	0x00000760
        /*00b0*/ 	.word	0x0000fff0


	//   ....[1]....
        /*00b4*/ 	.word	0x00000c50
        /*00b8*/ 	.word	0x0000fff0


	//   ....[2]....
        /*00bc*/ 	.word	0x00001f70
        /*00c0*/ 	.word	0x0000fff0


	//   ....[3]....
        /*00c4*/ 	.word	0x000026e0
        /*00c8*/ 	.word	0x0000fff0


	//----- nvinfo : EIATTR_COOP_GROUP_MASK_REGIDS
	.align		4
.L_669:
        /*00cc*/ 	.byte	0x04, 0x29
        /*00ce*/ 	.short	(.L_671 - .L_670)


	//   ....[0]....
.L_670:
        /*00d0*/ 	.word	0xffffffff


	//   ....[1]....
        /*00d4*/ 	.word	0xffffffff


	//   ....[2]....
        /*00d8*/ 	.word	0xffffffff


	//   ....[3]....
        /*00dc*/ 	.word	0xffffffff


	//   ....[4]....
        /*00e0*/ 	.word	0xffffffff


	//   ....[5]....
        /*00e4*/ 	.word	0xffffffff


	//   ....[6]....
        /*00e8*/ 	.word	0xffffffff


	//   ....[7]....
        /*00ec*/ 	.word	0xffffffff


	//   ....[8]....
        /*00f0*/ 	.word	0xffffffff


	//   ....[9]....
        /*00f4*/ 	.word	0xffffffff


	//   ....[10]....
        /*00f8*/ 	.word	0xffffffff


	//   ....[11]....
        /*00fc*/ 	.word	0xffffffff


	//   ....[12]....
        /*0100*/ 	.word	0xffffffff


	//   ....[13]....
        /*0104*/ 	.word	0xffffffff


	//   ....[14]....
        /*0108*/ 	.word	0xffffffff


	//   ....[15]....
        /*010c*/ 	.word	0xffffffff


	//   ....[16]....
        /*0110*/ 	.word	0xffffffff


	//   ....[17]....
        /*0114*/ 	.word	0xffffffff


	//   ....[18]....
        /*0118*/ 	.word	0xffffffff


	//   ....[19]....
        /*011c*/ 	.word	0xffffffff


	//   ....[20]....
        /*0120*/ 	.word	0xffffffff


	//   ....[21]....
        /*0124*/ 	.word	0xffffffff


	//   ....[22]....
        /*0128*/ 	.word	0xffffffff


	//   ....[23]....
        /*012c*/ 	.word	0xffffffff


	//   ....[24]....
        /*0130*/ 	.word	0xffffffff


	//   ....[25]....
        /*0134*/ 	.word	0xffffffff


	//   ....[26]....
        /*0138*/ 	.word	0xffffffff


	//   ....[27]....
        /*013c*/ 	.word	0xffffffff


	//   ....[28]....
        /*0140*/ 	.word	0xffffffff


	//   ....[29]....
        /*0144*/ 	.word	0xffffffff


	//   ....[30]....
        /*0148*/ 	.word	0xffffffff


	//   ....[31]....
        /*014c*/ 	.word	0xffffffff


	//   ....[32]....
        /*0150*/ 	.word	0xffffffff


	//   ....[33]....
        /*0154*/ 	.word	0xffffffff


	//   ....[34]....
        /*0158*/ 	.word	0xffffffff


	//   ....[35]....
        /*015c*/ 	.word	0xffffffff


	//   ....[36]....
        /*0160*/ 	.word	0xffffffff


	//   ....[37]....
        /*0164*/ 	.word	0xffffffff


	//   ....[38]....
        /*0168*/ 	.word	0xffffffff


	//   ....[39]....
        /*016c*/ 	.word	0xffffffff


	//----- nvinfo : EIATTR_COOP_GROUP_INSTR_OFFSETS
	.align		4
.L_671:
        /*0170*/ 	.byte	0x04, 0x28
        /*0172*/ 	.short	(.L_673 - .L_672)


	//   ....[0]....
.L_672:
        /*0174*/ 	.word	0x000005a0


	//   ....[1]....
        /*0178*/ 	.word	0x000005d0


	//   ....[2]....
        /*017c*/ 	.word	0x00000650


	//   ....[3]....
        /*0180*/ 	.word	0x00000690


	//   ....[4]....
        /*0184*/ 	.word	0x000006b0


	//   ....[5]....
        /*0188*/ 	.word	0x00000a50


	//   ....[6]....
        /*018c*/ 	.word	0x00000ab0


	//   ....[7]....
        /*0190*/ 	.word	0x00000b00


	//   ....[8]....
        /*0194*/ 	.word	0x00000b30


	//   ....[9]....
        /*0198*/ 	.word	0x00000b50


	//   ....[10]....
        /*019c*/ 	.word	0x00001d30


	//   ....[11]....
        /*01a0*/ 	.word	0x00001da0


	//   ....[12]....
        /*01a4*/ 	.word	0x00001e00


	//   ....[13]....
        /*01a8*/ 	.word	0x00001e60


	//   ....[14]....
        /*01ac*/ 	.word	0x00001eb0


	//   ....[15]....
        /*01b0*/ 	.word	0x00002450


	//   ....[16]....
        /*01b4*/ 	.word	0x000024e0


	//   ....[17]....
        /*01b8*/ 	.word	0x00002530


	//   ....[18]....
        /*01bc*/ 	.word	0x00002590


	//   ....[19]....
        /*01c0*/ 	.word	0x000025f0


	//   ....[20]....
        /*01c4*/ 	.word	0x00003f20


	//   ....[21]....
        /*01c8*/ 	.word	0x00003f60


	//   ....[22]....
        /*01cc*/ 	.word	0x00003fd0


	//   ....[23]....
        /*01d0*/ 	.word	0x00004020


	//   ....[24]....
        /*01d4*/ 	.word	0x00004040


	//   ....[25]....
        /*01d8*/ 	.word	0x000043f0


	//   ....[26]....
        /*01dc*/ 	.word	0x00004420


	//   ....[27]....
        /*01e0*/ 	.word	0x00004480


	//   ....[28]....
        /*01e4*/ 	.word	0x000044d0


	//   ....[29]....
        /*01e8*/ 	.word	0x000044f0


	//   ....[30]....
        /*01ec*/ 	.word	0x00004cd0


	//   ....[31]....
        /*01f0*/ 	.word	0x00004d80


	//   ....[32]....
        /*01f4*/ 	.word	0x00004dc0


	//   ....[33]....
        /*01f8*/ 	.word	0x00004e00


	//   ....[34]....
        /*01fc*/ 	.word	0x00004e30


	//   ....[35]....
        /*0200*/ 	.word	0x000053d0


	//   ....[36]....
        /*0204*/ 	.word	0x00005420


	//   ....[37]....
        /*0208*/ 	.word	0x00005470


	//   ....[38]....
        /*020c*/ 	.word	0x000054d0


	//   ....[39]....
        /*0210*/ 	.word	0x00005530


	//----- nvinfo : EIATTR_VRC_CTA_INIT_COUNT
	.align		4
.L_673:
        /*0214*/ 	.byte	0x02, 0x4a
	.zero		1
	.zero		1


	//----- nvinfo : EIATTR_EXIT_INSTR_OFFSETS
	.align		4
        /*0218*/ 	.byte	0x04, 0x1c
        /*021a*/ 	.short	(.L_675 - .L_674)


	//   ....[0]....
.L_674:
        /*021c*/ 	.word	0x00002ef0


	//   ....[1]....
        /*0220*/ 	.word	0x000032b0


	//   ....[2]....
        /*0224*/ 	.word	0x00003630


	//   ....[3]....
        /*0228*/ 	.word	0x000039b0


	//   ....[4]....
        /*022c*/ 	.word	0x00003d40


	//   ....[5]....
        /*0230*/ 	.word	0x00005d20


	//   ....[6]....
        /*0234*/ 	.word	0x00005f30


	//----- nvinfo : EIATTR_CRS_STACK_SIZE
	.align		4
.L_675:
        /*0238*/ 	.byte	0x04, 0x1e
        /*023a*/ 	.short	(.L_677 - .L_676)
.L_676:
        /*023c*/ 	.word	0x00000000


	//----- nvinfo : EIATTR_CBANK_PARAM_SIZE
	.align		4
.L_677:
        /*0240*/ 	.byte	0x03, 0x19
        /*0242*/ 	.short	0x0040


	//----- nvinfo : EIATTR_PARAM_CBANK
	.align		4
        /*0244*/ 	.byte	0x04, 0x0a
        /*0246*/ 	.short	(.L_679 - .L_678)
	.align		4
.L_678:
        /*0248*/ 	.word	index@(.nv.constant0._ZN4vllm39rms_norm_dynamic_per_token_quant_kernelIN3c108BFloat16EaLb0EEEvPT0_PfPKT_S8_PKffiiPS6_)
        /*024c*/ 	.short	0x0380
        /*024e*/ 	.short	0x0040


	//----- nvinfo : EIATTR_SW_WAR
	.align		4
.L_679:
        /*0250*/ 	.byte	0x04, 0x36
        /*0252*/ 	.short	(.L_681 - .L_680)
.L_680:
        /*0254*/ 	.word	0x00000008
.L_681:


//--------------------- .nv.info._ZN4vllm39rms_norm_dynamic_per_token_quant_kernelIN3c108BFloat16ENS1_13Float8_e4m3fnELb0EEEvPT0_PfPKT_S9_PKffiiPS7_ --------------------------
	.section	.nv.info._ZN4vllm39rms_norm_dynamic_per_token_quant_kernelIN3c108BFloat16ENS1_13Float8_e4m3fnELb0EEEvPT0_PfPKT_S9_PKffiiPS7_,"",@"SHT_CUDA_INFO"
	.sectionflags	@""
	.align	4


	//----- nvinfo : EIATTR_CUDA_API_VERSION
	.align		4
        /*0000*/ 	.byte	0x04, 0x37
        /*0002*/ 	.short	(.L_683 - .L_682)
.L_682:
        /*0004*/ 	.word	0x00000082


	//----- nvinfo : EIATTR_KPARAM_INFO
	.align		4
.L_683:
        /*0008*/ 	.byte	0x04, 0x17
        /*000a*/ 	.short	(.L_685 - .L_684)
.L_684:
        /*000c*/ 	.word	0x00000000
        /*0010*/ 	.short	0x0008
        /*0012*/ 	.short	0x0038
        /*0014*/ 	.byte	0x00, 0xf5, 0x21, 0x00


	//----- nvinfo : EIATTR_KPARAM_INFO
	.align		4
.L_685:
        /*0018*/ 	.byte	0x04, 0x17
        /*001a*/ 	.short	(.L_687 - .L_686)
.L_686:
        /*001c*/ 	.word	0x00000000
        /*0020*/ 	.short	0x0007
        /*0022*/ 	.short	0x0030
        /*0024*/ 	.byte	0x00, 0xf0, 0x11, 0x00


	//----- nvinfo : EIATTR_KPARAM_INFO
	.align		4
.L_687:
        /*0028*/ 	.byte	0x04, 0x17
        /*002a*/ 	.short	(.L_689 - .L_688)
.L_688:
        /*002c*/ 	.word	0x00000000
        /*0030*/ 	.short	0x0006
        /*0032*/ 	.short	0x002c
        /*0034*/ 	.byte	0x00, 0xf0, 0x11, 0x00


	//----- nvinfo : EIATTR_KPARAM_INFO
	.align		4
.L_689:
        /*0038*/ 	.byte	0x04, 0x17
        /*003a*/ 	.short	(.L_691 - .L_690)
.L_690:
        /*003c*/ 	.word	0x00000000
        /*0040*/ 	.short	0x0005
        /*0042*/ 	.short	0x0028
        /*0044*/ 	.byte	0x00, 0xf0, 0x11, 0x00


	//----- nvinfo : EIATTR_KPARAM_INFO
	.align		4
.L_691:
        /*0048*/ 	.byte	0x04, 0x17
        /*004a*/ 	.short	(.L_693 - .L_692)
.L_692:
        /*004c*/ 	.word	0x00000000
        /*0050*/ 	.short	0x0004
        /*0052*/ 	.short	0x0020
        /*0054*/ 	.byte	0x00, 0xf5, 0x21, 0x00


	//----- nvinfo : EIATTR_KPARAM_INFO
	.align		4
.L_693:
        /*0058*/ 	.byte	0x04, 0x17
        /*005a*/ 	.short	(.L_695 - .L_694)
.L_694:
        /*005c*/ 	.word	0x00000000
        /*0060*/ 	.short	0x0003
        /*0062*/ 	.short	0x0018
        /*0064*/ 	.byte	0x00, 0xf5, 0x21, 0x00


	//----- nvinfo : EIATTR_KPARAM_INFO
	.align		4
.L_695:
        /*0068*/ 	.byte	0x04, 0x17
        /*006a*/ 	.short	(.L_697 - .L_696)
.L_696:
        /*006c*/ 	.word	0x00000000
        /*0070*/ 	.short	0x0002
        /*0072*/ 	.short	0x0010
        /*0074*/ 	.byte	0x00, 0xf5, 0x21, 0x00


	//----- nvinfo : EIATTR_KPARAM_INFO
	.align		4
.L_697:
        /*0078*/ 	.byte	0x04, 0x17
        /*007a*/ 	.short	(.L_699 - .L_698)
.L_698:
        /*007c*/ 	.word	0x00000000
        /*0080*/ 	.short	0x0001
        /*0082*/ 	.short	0x0008
        /*0084*/ 	.byte	0x00, 0xf5, 0x21, 0x00


	//----- nvinfo : EIATTR_KPARAM_INFO
	.align		4
.L_699:
        /*0088*/ 	.byte	0x04, 0x17
        /*008a*/ 	.short	(.L_701 - .L_700)
.L_700:
        /*008c*/ 	.word	0x00000000
        /*0090*/ 	.short	0x0000
        /*0092*/ 	.short	0x0000
        /*0094*/ 	.byte	0x00, 0xf5, 0x21, 0x00


	//----- nvinfo : EIATTR_SPARSE_MMA_MASK
	.align		4
.L_701:
        /*0098*/ 	.byte	0x03, 0x50
        /*009a*/ 	.short	0x0000


	//----- nvinfo : EIATTR_MAXREG_COUNT
	.align		4
        /*009c*/ 	.byte	0x03, 0x1b
        /*009e*/ 	.short	0x00ff


	//----- nvinfo : EIATTR_NUM_BARRIERS
	.align		4
        /*00a0*/ 	.byte	0x02, 0x4c
        /*00a2*/ 	.byte	0x01
	.zero		1


	//----- nvinfo : EIATTR_MERCURY_ISA_VERSION
	.align		4
        /*00a4*/ 	.byte	0x03, 0x5f
        /*00a6*/ 	.short	0x0101


	//----- nvinfo : EIATTR_UNUSED_LOAD_BYTE_OFFSET
	.align		4
        /*00a8*/ 	.byte	0x04, 0x44
        /*00aa*/ 	.short	(.L_703 - .L_702)


	//   ....[0]....
.L_702:
        /*00ac*/ 	.word	0x00000760
        /*00b0*/ 	.word	0x0000fff0


	//   ....[1]....
        /*00b4*/ 	.word	0x00000c50
        /*00b8*/ 	.word	0x0000fff0


	//   ....[2]....
        /*00bc*/ 	.word	0x00001f70
        /*00c0*/ 	.word	0x0000fff0


	//   ....[3]....
        /*00c4*/ 	.word	0x000026e0
        /*00c8*/ 	.word	0x0000fff0


	//----- nvinfo : EIATTR_COOP_GROUP_MASK_REGIDS
	.align		4
.L_703:
        /*00cc*/ 	.byte	0x04, 0x29
        /*00ce*/ 	.short	(.L_705 - .L_704)


	//   ....[0]....
.L_704:
        /*00d0*/ 	.word	0xffffffff


	//   ....[1]....
        /*00d4*/ 	.word	0xffffffff


	//   ....[2]....
        /*00d8*/ 	.word	0xffffffff


	//   ....[3]....
        /*00dc*/ 	.word	0xffffffff


	//   ....[4]....
        /*00e0*/ 	.word	0xffffffff


	//   ....[5]....
        /*00e4*/ 	.word	0xffffffff


	//   ....[6]....
        /*00e8*/ 	.word	0xffffffff


	//   ....[7]....
        /*00ec*/ 	.word	0xffffffff


	//   ....[8]....
        /*00f0*/ 	.word	0xffffffff


	//   ....[9]....
        /*00f4*/ 	.word	0xffffffff


	//   ....[10]....
        /*00f8*/ 	.word	0xffffffff


	//   ....[11]....
        /*00fc*/ 	.word	0xffffffff


	//   ....[12]....
        /*0100*/ 	.word	0xffffffff


	//   ....[13]....
        /*0104*/ 	.word	0xffffffff


	//   ....[14]....
        /*0108*/ 	.word	0xffffffff


	//   ....[15]....
        /*010c*/ 	.word	0xffffffff


	//   ....[16]....
        /*0110*/ 	.word	0xffffffff


	//   ....[17]....
        /*0114*/ 	.word	0xffffffff


	//   ....[18]....
        /*0118*/ 	.word	0xffffffff


	//   ....[19]....
        /*011c*/ 	.word	0xffffffff


	//   ....[20]....
        /*0120*/ 	.word	0xffffffff


	//   ....[21]....
        /*0124*/ 	.word	0xffffffff


	//   ....[22]....
        /*0128*/ 	.word	0xffffffff


	//   ....[23]....
        /*012c*/ 	.word	0xffffffff


	//   ....[24]....
        /*0130*/ 	.word	0xffffffff


	//   ....[25]....
        /*0134*/ 	.word	0xffffffff


	//   ....[26]....
        /*0138*/ 	.word	0xffffffff


	//   ....[27]....
        /*013c*/ 	.word	0xffffffff


	//   ....[28]....
        /*0140*/ 	.word	0xffffffff


	//   ....[29]....
        /*0144*/ 	.word	0xffffffff


	//   ....[30]....
        /*0148*/ 	.word	0xffffffff


	//   ....[31]....
        /*014c*/ 	.word	0xffffffff


	//   ....[32]....
        /*0150*/ 	.word	0xffffffff


	//   ....[33]....
        /*0154*/ 	.word	0xffffffff


	//   ....[34]....
        /*0158*/ 	.word	0xffffffff


	//   ....[35]....
        /*015c*/ 	.word	0xffffffff


	//   ....[36]....
        /*0160*/ 	.word	0xffffffff


	//   ....[37]....
        /*0164*/ 	.word	0xffffffff


	//   ....[38]....
        /*0168*/ 	.word	0xffffffff


	//   ....[39]....
        /*016c*/ 	.word	0xffffffff


	//----- nvinfo : EIATTR_COOP_GROUP_INSTR_OFFSETS
	.align		4
.L_705:
        /*0170*/ 	.byte	0x04, 0x28
        /*0172*/ 	.short	(.L_707 - .L_706)


	//   ....[0]....
.L_706:
        /*0174*/ 	.word	0x000005a0


	//   ....[1]....
        /*0178*/ 	.word	0x000005d0


	//   ....[2]....
        /*017c*/ 	.word	0x00000650


	//   ....[3]....
        /*0180*/ 	.word	0x00000690


	//   ....[4]....
        /*0184*/ 	.word	0x000006b0


	//   ....[5]....
        /*0188*/ 	.word	0x00000a50


	//   ....[6]....
        /*018c*/ 	.word	0x00000ab0


	//   ....[7]....
        /*0190*/ 	.word	0x00000b00


	//   ....[8]....
        /*0194*/ 	.word	0x00000b30


	//   ....[9]....
        /*0198*/ 	.word	0x00000b50


	//   ....[10]....
        /*019c*/ 	.word	0x00001d30


	//   ....[11]....
        /*01a0*/ 	.word	0x00001da0


	//   ....[12]....
        /*01a4*/ 	.word	0x00001e00


	//   ....[13]....
        /*01a8*/ 	.word	0x00001e60


	//   ....[14]....
        /*01ac*/ 	.word	0x00001eb0


	//   ....[15]....
        /*01b0*/ 	.word	0x00002450


	//   ....[16]....
        /*01b4*/ 	.word	0x000024e0


	//   ....[17]....
        /*01b8*/ 	.word	0x00002530


	//   ....[18]....
        /*01bc*/ 	.word	0x00002590


	//   ....[19]....
        /*01c0*/ 	.word	0x000025f0


	//   ....[20]....
        /*01c4*/ 	.word	0x00004e30


	//   ....[21]....
        /*01c8*/ 	.word	0x00004e70


	//   ....[22]....
        /*01cc*/ 	.word	0x00004ee0


	//   ....[23]....
        /*01d0*/ 	.word	0x00004f30


	//   ....[24]....
        /*01d4*/ 	.word	0x00004f50


	//   ....[25]....
        /*01d8*/ 	.word	0x00005300


	//   ....[26]....
        /*01dc*/ 	.word	0x00005330


	//   ....[27]....
        /*01e0*/ 	.word	0x00005390


	//   ....[28]....
        /*01e4*/ 	.word	0x000053e0


	//   ....[29]....
        /*01e8*/ 	.word	0x00005400


	//   ....[30]....
        /*01ec*/ 	.word	0x00005be0


	//   ....[31]....
        /*01f0*/ 	.word	0x00005c90


	//   ....[32]....
        /*01f4*/ 	.word	0x00005cd0


	//   ....[33]....
        /*01f8*/ 	.word	0x00005d10


	//   ....[34]....
        /*01fc*/ 	.word	0x00005d40


	//   ....[35]....
        /*0200*/ 	.word	0x000062e0


	//   ....[36]....
        /*0204*/ 	.word	0x00006330


	//   ....[37]....
        /*0208*/ 	.word	0x00006380


	//   ....[38]....
        /*020c*/ 	.word	0x000063e0


	//   ....[39]....
        /*0210*/ 	.word	0x00006440


	//----- nvinfo : EIATTR_VRC_CTA_INIT_COUNT
	.align		4
.L_707:
        /*0214*/ 	.byte	0x02, 0x4a
	.zero		1
	.zero		1


	//----- nvinfo : EIATTR_EXIT_INSTR_OFFSETS
	.align		4
        /*0218*/ 	.byte	0x04, 0x1c
        /*021a*/ 	.short	(.L_709 - .L_708)


	//   ....[0]....
.L_708:
        /*021c*/ 	.word	0x00002ef0


	//   ....[1]....
        /*0220*/ 	.word	0x00003680


	//   ....[2]....
        /*0224*/ 	.word	0x00003dc0


	//   ....[3]....
        /*0228*/ 	.word	0x00004500


	//   ....[4]....
        /*022c*/ 	.word	0x00004c50


	//   ....[5]....
        /*0230*/ 	.word	0x00006c30


	//   ....[6]....
        /*0234*/ 	.word	0x00006f40


	//----- nvinfo : EIATTR_CRS_STACK_SIZE
	.align		4
.L_709:
        /*0238*/ 	.byte	0x04, 0x1e
        /*023a*/ 	.short	(.L_711 - .L_710)
.L_710:
        /*023c*/ 	.word	0x00000000


	//----- nvinfo : EIATTR_CBANK_PARAM_SIZE
	.align		4
.L_711:
        /*0240*/ 	.byte	0x03, 0x19
        /*0242*/ 	.short	0x0040


	//----- nvinfo : EIATTR_PARAM_CBANK
	.align		4
        /*0244*/ 	.byte	0x04, 0x0a
        /*0246*/ 	.short	(.L_713 - .L_712)
	.align		4
.L_712:
        /*0248*/ 	.word	index@(.nv.constant0._ZN4vllm39rms_norm_dynamic_per_token_quant_kernelIN3c108BFloat16ENS1_13Float8_e4m3fnELb0EEEvPT0_PfPKT_S9_PKffiiPS7_)
        /*024c*/ 	.short	0x0380
        /*024e*/ 	.short	0x0040


	//----- nvinfo : EIATTR_SW_WAR
	.align		4
.L_713:
        /*0250*/ 	.byte	0x04, 0x36
        /*0252*/ 	.short	(.L_715 - .L_714)
.L_714:
        /*0254*/ 	.word	0x00000008
.L_715:


//--------------------- .nv.info._ZN4vllm39rms_norm_dynamic_per_token_quant_kernelIN3c108BFloat16EaLb1EEEvPT0_PfPKT_S8_PKffiiPS6_ --------------------------
	.section	.nv.info._ZN4vllm39rms_norm_dynamic_per_token_quant_kernelIN3c108BFloat16EaLb1EEEvPT0_PfPKT_S8_PKffiiPS6_,"",@"SHT_CUDA_INFO"
	.sectionflags	@""
	.align	4


	//----- nvinfo : EIATTR_CUDA_API_VERSION
	.align		4
        /*0000*/ 	.byte	0x04, 0x37
        /*0002*/ 	.short	(.L_717 - .L_716)
.L_716:
        /*0004*/ 	.word	0x00000082


	//----- nvinfo : EIATTR_KPARAM_INFO
	.align		4
.L_717:
        /*0008*/ 	.byte	0x04, 0x17
        /*000a*/ 	.short	(.L_719 - .L_718)
.L_718:
        /*000c*/ 	.word	0x00000000
        /*0010*/ 	.short	0x0008
        /*0012*/ 	.short	0x0038
        /*0014*/ 	.byte	0x00, 0xf5, 0x21, 0x00


	//----- nvinfo : EIATTR_KPARAM_INFO
	.align		4
.L_719:
        /*0018*/ 	.byte	0x04, 0x17
        /*001a*/ 	.short	(.L_721 - .L_720)
.L_720:
        /*001c*/ 	.word	0x00000000
        /*0020*/ 	.short	0x0007
        /*0022*/ 	.short	0x0030
        /*0024*/ 	.byte	0x00, 0xf0, 0x11, 0x00


	//----- nvinfo : EIATTR_KPARAM_INFO
	.align		4
.L_721:
        /*0028*/ 	.byte	0x04, 0x17
        /*002a*/ 	.short	(.L_723 - .L_722)
.L_722:
        /*002c*/ 	.word	0x00000000
        /*0030*/ 	.short	0x0006
        /*0032*/ 	.short	0x002c
        /*0034*/ 	.byte	0x00, 0xf0, 0x11, 0x00


	//----- nvinfo : EIATTR_KPARAM_INFO
	.align		4
.L_723:
        /*0038*/ 	.byte	0x04, 0x17
        /*003a*/ 	.short	(.L_725 - .L_724)
.L_724:
        /*003c*/ 	.word	0x00000000
        /*0040*/ 	.short	0x0005
        /*0042*/ 	.short	0x0028
        /*0044*/ 	.byte	0x00, 0xf0, 0x11, 0x00


	//----- nvinfo : EIATTR_KPARAM_INFO
	.align		4
.L_725:
        /*0048*/ 	.byte	0x04, 0x17
        /*004a*/ 	.short	(.L_727 - .L_726)
.L_726:
        /*004c*/ 	.word	0x00000000
        /*0050*/ 	.short	0x0004
        /*0052*/ 	.short	0x0020
        /*0054*/ 	.byte	0x00, 0xf5, 0x21, 0x00


	//----- nvinfo : EIATTR_KPARAM_INFO
	.align		4
.L_727:
        /*0058*/ 	.byte	0x04, 0x17
        /*005a*/ 	.short	(.L_729 - .L_728)
.L_728:
        /*005c*/ 	.word	0x00000000
        /*0060*/ 	.short	0x0003
        /*0062*/ 	.short	0x0018
        /*0064*/ 	.byte	0x00, 0xf5, 0x21, 0x00


	//----- nvinfo : EIATTR_KPARAM_INFO
	.align		4
.L_729:
        /*0068*/ 	.byte	0x04, 0x17
        /*006a*/ 	.short	(.L_731 - .L_730)
.L_730:
        /*006c*/ 	.word	0x00000000
        /*0070*/ 	.short	0x0002
        /*0072*/ 	.short	0x0010
        /*0074*/ 	.byte	0x00, 0xf5, 0x21, 0x00


	//----- nvinfo : EIATTR_KPARAM_INFO
	.align		4
.L_731:
        /*0078*/ 	.byte	0x04, 0x17
        /*007a*/ 	.short	(.L_733 - .L_732)
.L_732:
        /*007c*/ 	.word	0x00000000
        /*0080*/ 	.short	0x0001
        /*0082*/ 	.short	0x0008
        /*0084*/ 	.byte	0x00, 0xf5, 0x21, 0x00


	//----- nvinfo : EIATTR_KPARAM_INFO
	.align		4
.L_733:
        /*0088*/ 	.byte	0x04, 0x17
        /*008a*/ 	.short	(.L_735 - .L_734)
.L_734:
        /*008c*/ 	.word	0x00000000
        /*0090*/ 	.short	0x0000
        /*0092*/ 	.short	0x0000
        /*0094*/ 	.byte	0x00, 0xf5, 0x21, 0x00


	//----- nvinfo : EIATTR_SPARSE_MMA_MASK
	.align		4
.L_735:
        /*0098*/ 	.byte	0x03, 0x50
        /*009a*/ 	.short	0x0000


	//----- nvinfo : EIATTR_MAXREG_COUNT
	.align		4
        /*009c*/ 	.byte	0x03, 0x1b
        /*009e*/ 	.short	0x00ff


	//----- nvinfo : EIATTR_NUM_BARRIERS
	.align		4
        /*00a0*/ 	.byte	0x02, 0x4c
        /*00a2*/ 	.byte	0x01
	.zero		1


	//----- nvinfo : EIATTR_MERCURY_ISA_VERSION
	.align		4
        /*00a4*/ 	.byte	0x03, 0x5f
        /*00a6*/ 	.short	0x0101


	//----- nvinfo : EIATTR_UNUSED_LOAD_BYTE_OFFSET
	.align		4
        /*00a8*/ 	.byte	0x04, 0x44
        /*00aa*/ 	.short	(.L_737 - .L_736)


	//   ....[0]....
.L_736:
        /*00ac*/ 	.word	0x00000af0
        /*00b0*/ 	.word	0x0000fff0


	//   ....[1]....
        /*00b4*/ 	.word	0x00000fe0
        /*00b8*/ 	.word	0x0000fff0


	//   ....[2]....
        /*00bc*/ 	.word	0x00002600
        /*00c0*/ 	.word	0x0000fff0


	//   ....[3]....
        /*00c4*/ 	.word	0x00002d70
        /*00c8*/ 	.word	0x0000fff0


	//----- nvinfo : EIATTR_COOP_GROUP_MASK_REGIDS
	.align		4
.L_737:
        /*00cc*/ 	.byte	0x04, 0x29
        /*00ce*/ 	.short	(.L_739 - .L_738)


	//   ....[0]....
.L_738:
        /*00d0*/ 	.word	0xffffffff


	//   ....[1]....
        /*00d4*/ 	.word	0xffffffff


	//   ....[2]....
        /*00d8*/ 	.word	0xffffffff


	//   ....[3]....
        /*00dc*/ 	.word	0xffffffff


	//   ....[4]....
        /*00e0*/ 	.word	0xffffffff


	//   ....[5]....
        /*00e4*/ 	.word	0xffffffff


	//   ....[6]....
        /*00e8*/ 	.word	0xffffffff


	//   ....[7]....
        /*00ec*/ 	.word	0xffffffff


	//   ....[8]....
        /*00f0*/ 	.word	0xffffffff


	//   ....[9]....
        /*00f4*/ 	.word	0xffffffff


	//   ....[10]....
        /*00f8*/ 	.word	0xffffffff


	//   ....[11]....
        /*00fc*/ 	.word	0xffffffff


	//   ....[12]....
        /*0100*/ 	.word	0xffffffff


	//   ....[13]....
        /*0104*/ 	.word	0xffffffff


	//   ....[14]....
        /*0108*/ 	.word	0xffffffff


	//   ....[15]....
        /*010c*/ 	.word	0xffffffff


	//   ....[16]....
        /*0110*/ 	.word	0xffffffff


	//   ....[17]....
        /*0114*/ 	.word	0xffffffff


	//   ....[18]....
        /*0118*/ 	.word	0xffffffff


	//   ....[19]....
        /*011c*/ 	.word	0xffffffff


	//   ....[20]....
        /*0120*/ 	.word	0xffffffff


	//   ....[21]....
        /*0124*/ 	.word	0xffffffff


	//   ....[22]....
        /*0128*/ 	.word	0xffffffff


	//   ....[23]....
        /*012c*/ 	.word	0xffffffff


	//   ....[24]....
        /*0130*/ 	.word	0xffffffff


	//   ....[25]....
        /*0134*/ 	.word	0xffffffff


	//   ....[26]....
        /*0138*/ 	.word	0xffffffff


	//   ....[27]....
        /*013c*/ 	.word	0xffffffff


	//   ....[28]....
        /*0140*/ 	.word	0xffffffff


	//   ....[29]....
        /*0144*/ 	.word	0xffffffff


	//   ....[30]....
        /*0148*/ 	.word	0xffffffff


	//   ....[31]....
        /*014c*/ 	.word	0xffffffff


	//   ....[32]....
        /*0150*/ 	.word	0xffffffff


	//   ....[33]....
        /*0154*/ 	.word	0xffffffff


	//   ....[34]....
        /*0158*/ 	.word	0xffffffff


	//   ....[35]....
        /*015c*/ 	.word	0xffffffff


	//   ....[36]....
        /*0160*/ 	.word	0xffffffff


	//   ....[37]....
        /*0164*/ 	.word	0xffffffff


	//   ....[38]....
        /*0168*/ 	.word	0xffffffff


	//   ....[39]....
        /*016c*/ 	.word	0xffffffff


	//----- nvinfo : EIATTR_COOP_GROUP_INSTR_OFFSETS
	.align		4
.L_739:
        /*0170*/ 	.byte	0x04, 0x28
        /*0172*/ 	.short	(.L_741 - .L_740)


	//   ....[0]....
.L_740:
        /*0174*/ 	.word	0x00000930


	//   ....[1]....
        /*0178*/ 	.word	0x00000960


	//   ....[2]....
        /*017c*/ 	.word	0x000009e0


	//   ....[3]....
        /*0180*/ 	.word	0x00000a20


	//   ....[4]....
        /*0184*/ 	.word	0x00000a40


	//   ....[5]....
        /*0188*/ 	.word	0x00000de0


	//   ....[6]....
        /*018c*/ 	.word	0x00000e40


	//   ....[7]....
        /*0190*/ 	.word	0x00000e90


	//   ....[8]....
        /*0194*/ 	.word	0x00000ec0


	//   ....[9]....
        /*0198*/ 	.word	0x00000ee0


	//   ....[10]....
        /*019c*/ 	.word	0x000023c0


	//   ....[11]....
        /*01a0*/ 	.word	0x00002430


	//   ....[12]....
        /*01a4*/ 	.word	0x00002490


	//   ....[13]....
        /*01a8*/ 	.word	0x000024f0


	//   ....[14]....
        /*01ac*/ 	.word	0x00002540


	//   ....[15]....
        /*01b0*/ 	.word	0x00002ae0


	//   ....[16]....
        /*01b4*/ 	.word	0x00002b70


	//   ....[17]....
        /*01b8*/ 	.word	0x00002bc0


	//   ....[18]....
        /*01bc*/ 	.word	0x00002c20


	//   ....[19]....
        /*01c0*/ 	.word	0x00002c80


	//   ....[20]....
        /*01c4*/ 	.word	0x000049e0


	//   ....[21]....
        /*01c8*/ 	.word	0x00004a20


	//   ....[22]....
        /*01cc*/ 	.word	0x00004a90


	//   ....[23]....
        /*01d0*/ 	.word	0x00004ae0


	//   ....[24]....
        /*01d4*/ 	.word	0x00004b00


	//   ....[25]....
        /*01d8*/ 	.word	0x00004eb0


	//   ....[26]....
        /*01dc*/ 	.word	0x00004ee0


	//   ....[27]....
        /*01e0*/ 	.word	0x00004f40


	//   ....[28]....
        /*01e4*/ 	.word	0x00004f90


	//   ....[29]....
        /*01e8*/ 	.word	0x00004fb0


	//   ....[30]....
        /*01ec*/ 	.word	0x00005810


	//   ....[31]....
        /*01f0*/ 	.word	0x000058c0


	//   ....[32]....
        /*01f4*/ 	.word	0x00005900


	//   ....[33]....
        /*01f8*/ 	.word	0x00005940


	//   ....[34]....
        /*01fc*/ 	.word	0x00005970


	//   ....[35]....
        /*0200*/ 	.word	0x00005f10


	//   ....[36]....
        /*0204*/ 	.word	0x00005f60


	//   ....[37]....
        /*0208*/ 	.word	0x00005fb0


	//   ....[38]....
        /*020c*/ 	.word	0x00006010


	//   ....[39]....
        /*0210*/ 	.word	0x00006070


	//----- nvinfo : EIATTR_VRC_CTA_INIT_COUNT
	.align		4
.L_741:
        /*0214*/ 	.byte	0x02, 0x4a
	.zero		1
	.zero		1


	//----- nvinfo : EIATTR_EXIT_INSTR_OFFSETS
	.align		4
        /*0218*/ 	.byte	0x04, 0x1c
        /*021a*/ 	.short	(.L_743 - .L_742)


	//   ....[0]....
.L_742:
        /*021c*/ 	.word	0x00003540


	//   ....[1]....
        /*0220*/ 	.word	0x000039e0


	//   ....[2]....
        /*0224*/ 	.word	0x00003e50


	//   ....[3]....
        /*0228*/ 	.word	0x000042c0


	//   ....[4]....
        /*022c*/ 	.word	0x00004740


	//   ....[5]....
        /*0230*/ 	.word	0x00006860


	//   ....[6]....
        /*0234*/ 	.word	0x00006af0


	//----- nvinfo : EIATTR_CRS_STACK_SIZE
	.align		4
.L_743:
        /*0238*/ 	.byte	0x04, 0x1e
        /*023a*/ 	.short	(.L_745 - .L_744)
.L_744:
        /*023c*/ 	.word	0x00000000


	//----- nvinfo : EIATTR_CBANK_PARAM_SIZE
	.align		4
.L_745:
        /*0240*/ 	.byte	0x03, 0x19
        /*0242*/ 	.short	0x0040


	//----- nvinfo : EIATTR_PARAM_CBANK
	.align		4
        /*0244*/ 	.byte	0x04, 0x0a
        /*0246*/ 	.short	(.L_747 - .L_746)
	.align		4
.L_746:
        /*0248*/ 	.word	index@(.nv.constant0._ZN4vllm39rms_norm_dynamic_per_token_quant_kernelIN3c108BFloat16EaLb1EEEvPT0_PfPKT_S8_PKffiiPS6_)
        /*024c*/ 	.short	0x0380
        /*024e*/ 	.short	0x0040


	//----- nvinfo : EIATTR_SW_WAR
	.align		4
.L_747:
        /*0250*/ 	.byte	0x04, 0x36
        /*0252*/ 	.short	(.L_749 - .L_748)
.L_748:
        /*0254*/ 	.word	0x00000008
.L_749:


//--------------------- .nv.info._ZN4vllm39rms_norm_dynamic_per_token_quant_kernelIN3c108BFloat16ENS1_13Float8_e4m3fnELb1EEEvPT0_PfPKT_S9_PKffiiPS7_ --------------------------
	.section	.nv.info._ZN4vllm39rms_norm_dynamic_per_token_quant_kernelIN3c108BFloat16ENS1_13Float8_e4m3fnELb1EEEvPT0_PfPKT_S9_PKffiiPS7_,"",@"SHT_CUDA_INFO"
	.sectionflags	@""
	.align	4


	//----- nvinfo : EIATTR_CUDA_API_VERSION
	.align		4
        /*0000*/ 	.byte	0x04, 0x37
        /*0002*/ 	.short	(.L_751 - .L_750)
.L_750:
        /*0004*/ 	.word	0x00000082


	//----- nvinfo : EIATTR_KPARAM_INFO
	.align		4
.L_751:
        /*0008*/ 	.byte	0x04, 0x17
        /*000a*/ 	.short	(.L_753 - .L_752)
.L_752:
        /*000c*/ 	.word	0x00000000
        /*0010*/ 	.short	0x0008
        /*0012*/ 	.short	0x0038
        /*0014*/ 	.byte	0x00, 0xf5, 0x21, 0x00


	//----- nvinfo : EIATTR_KPARAM_INFO
	.align		4
.L_753:
        /*0018*/ 	.byte	0x04, 0x17
        /*001a*/ 	.short	(.L_755 - .L_754)
.L_754:
        /*001c*/ 	.word	0x00000000
        /*0020*/ 	.short	0x0007
        /*0022*/ 	.short	0x0030
        /*0024*/ 	.byte	0x00, 0xf0, 0x11, 0x00


	//----- nvinfo : EIATTR_KPARAM_INFO
	.align		4
.L_755:
        /*0028*/ 	.byte	0x04, 0x17
        /*002a*/ 	.short	(.L_757 - .L_756)
.L_756:
        /*002c*/ 	.word	0x00000000
        /*0030*/ 	.short	0x0006
        /*0032*/ 	.short	0x002c
        /*0034*/ 	.byte	0x00, 0xf0, 0x11, 0x00


	//----- nvinfo : EIATTR_KPARAM_INFO
	.align		4
.L_757:
        /*0038*/ 	.byte	0x04, 0x17
        /*003a*/ 	.short	(.L_759 - .L_758)
.L_758:
        /*003c*/ 	.word	0x00000000
        /*0040*/ 	.short	0x0005
        /*0042*/ 	.short	0x0028
        /*0044*/ 	.byte	0x00, 0xf0, 0x11, 0x00


	//----- nvinfo : EIATTR_KPARAM_INFO
	.align		4
.L_759:
        /*0048*/ 	.byte	0x04, 0x17
        /*004a*/ 	.short	(.L_761 - .L_760)
.L_760:
        /*004c*/ 	.word	0x00000000
        /*0050*/ 	.short	0x0004
        /*0052*/ 	.short	0x0020
        /*0054*/ 	.byte	0x00, 0xf5, 0x21, 0x00


	//----- nvinfo : EIATTR_KPARAM_INFO
	.align		4
.L_761:
        /*0058*/ 	.byte	0x04, 0x17
        /*005a*/ 	.short	(.L_763 - .L_762)
.L_762:
        /*005c*/ 	.word	0x00000000
        /*0060*/ 	.short	0x0003
        /*0062*/ 	.short	0x0018
        /*0064*/ 	.byte	0x00, 0xf5, 0x21, 0x00


	//----- nvinfo : EIATTR_KPARAM_INFO
	.align		4
.L_763:
        /*0068*/ 	.byte	0x04, 0x17
        /*006a*/ 	.short	(.L_765 - .L_764)
.L_764:
        /*006c*/ 	.word	0x00000000
        /*0070*/ 	.short	0x0002
        /*0072*/ 	.short	0x0010
        /*0074*/ 	.byte	0x00, 0xf5, 0x21, 0x00


	//----- nvinfo : EIATTR_KPARAM_INFO
	.align		4
.L_765:
        /*0078*/ 	.byte	0x04, 0x17
        /*007a*/ 	.short	(.L_767 - .L_766)
.L_766:
        /*007c*/ 	.word	0x00000000
        /*0080*/ 	.short	0x0001
        /*0082*/ 	.short	0x0008
        /*0084*/ 	.byte	0x00, 0xf5, 0x21, 0x00


	//----- nvinfo : EIATTR_KPARAM_INFO
	.align		4
.L_767:
        /*0088*/ 	.byte	0x04, 0x17
        /*008a*/ 	.short	(.L_769 - .L_768)
.L_768:
        /*008c*/ 	.word	0x00000000
        /*0090*/ 	.short	0x0000
        /*0092*/ 	.short	0x0000
        /*0094*/ 	.byte	0x00, 0xf5, 0x21, 0x00


	//----- nvinfo : EIATTR_SPARSE_MMA_MASK
	.align		4
.L_769:
        /*0098*/ 	.byte	0x03, 0x50
        /*009a*/ 	.short	0x0000


	//----- nvinfo : EIATTR_MAXREG_COUNT
	.align		4
        /*009c*/ 	.byte	0x03, 0x1b
        /*009e*/ 	.short	0x00ff


	//----- nvinfo : EIATTR_NUM_BARRIERS
	.align		4
        /*00a0*/ 	.byte	0x02, 0x4c
        /*00a2*/ 	.byte	0x01
	.zero		1


	//----- nvinfo : EIATTR_MERCURY_ISA_VERSION
	.align		4
        /*00a4*/ 	.byte	0x03, 0x5f
        /*00a6*/ 	.short	0x0101


	//----- nvinfo : EIATTR_UNUSED_LOAD_BYTE_OFFSET
	.align		4
        /*00a8*/ 	.byte	0x04, 0x44
        /*00aa*/ 	.short	(.L_771 - .L_770)


	//   ....[0]....
.L_770:
        /*00ac*/ 	.word	0x00000af0
        /*00b0*/ 	.word	0x0000fff0


	//   ....[1]....
        /*00b4*/ 	.word	0x00000fe0
        /*00b8*/ 	.word	0x0000fff0


	//   ....[2]....
        /*00bc*/ 	.word	0x00002600
        /*00c0*/ 	.word	0x0000fff0


	//   ....[3]....
        /*00c4*/ 	.word	0x00002d70
        /*00c8*/ 	.word	0x0000fff0


	//----- nvinfo : EIATTR_COOP_GROUP_MASK_REGIDS
	.align		4
.L_771:
        /*00cc*/ 	.byte	0x04, 0x29
        /*00ce*/ 	.short	(.L_773 - .L_772)


	//   ....[0]....
.L_772:
        /*00d0*/ 	.word	0xffffffff


	//   ....[1]....
        /*00d4*/ 	.word	0xffffffff


	//   ....[2]....
        /*00d8*/ 	.word	0xffffffff


	//   ....[3]....
        /*00dc*/ 	.word	0xffffffff


	//   ....[4]....
        /*00e0*/ 	.word	0xffffffff


	//   ....[5]....
        /*00e4*/ 	.word	0xffffffff


	//   ....[6]....
        /*00e8*/ 	.word	0xffffffff


	//   ....[7]....
        /*00ec*/ 	.word	0xffffffff


	//   ....[8]....
        /*00f0*/ 	.word	0xffffffff


	//   ....[9]....
        /*00f4*/ 	.word	0xffffffff


	//   ....[10]....
        /*00f8*/ 	.word	0xffffffff


	//   ....[11]....
        /*00fc*/ 	.word	0xffffffff


	//   ....[12]....
        /*0100*/ 	.word	0xffffffff


	//   ....[13]....
        /*0104*/ 	.word	0xffffffff


	//   ....[14]....
        /*0108*/ 	.word	0xffffffff


	//   ....[15]....
        /*010c*/ 	.word	0xffffffff


	//   ....[16]....
        /*0110*/ 	.word	0xffffffff


	//   ....[17]....
        /*0114*/ 	.word	0xffffffff


	//   ....[18]....
        /*0118*/ 	.word	0xffffffff


	//   ....[19]....
        /*011c*/ 	.word	0xffffffff


	//   ....[20]....
        /*0120*/ 	.word	0xffffffff


	//   ....[21]....
        /*0124*/ 	.word	0xffffffff


	//   ....[22]....
        /*0128*/ 	.word	0xffffffff


	//   ....[23]....
        /*012c*/ 	.word	0xffffffff


	//   ....[24]....
        /*0130*/ 	.word	0xffffffff


	//   ....[25]....
        /*0134*/ 	.word	0xffffffff


	//   ....[26]....
        /*0138*/ 	.word	0xffffffff


	//   ....[27]....
        /*013c*/ 	.word	0xffffffff


	//   ....[28]....
        /*0140*/ 	.word	0xffffffff


	//   ....[29]....
        /*0144*/ 	.word	0xffffffff


	//   ....[30]....
        /*0148*/ 	.word	0xffffffff


	//   ....[31]....
        /*014c*/ 	.word	0xffffffff


	//   ....[32]....
        /*0150*/ 	.word	0xffffffff


	//   ....[33]....
        /*0154*/ 	.word	0xffffffff


	//   ....[34]....
        /*0158*/ 	.word	0xffffffff


	//   ....[35]....
        /*015c*/ 	.word	0xffffffff


	//   ....[36]....
        /*0160*/ 	.word	0xffffffff


	//   ....[37]....
        /*0164*/ 	.word	0xffffffff


	//   ....[38]....
        /*0168*/ 	.word	0xffffffff


	//   ....[39]....
        /*016c*/ 	.word	0xffffffff


	//----- nvinfo : EIATTR_COOP_GROUP_INSTR_OFFSETS
	.align		4
.L_773:
        /*0170*/ 	.byte	0x04, 0x28
        /*0172*/ 	.short	(.L_775 - .L_774)


	//   ....[0]....
.L_774:
        /*0174*/ 	.word	0x00000930


	//   ....[1]....
        /*0178*/ 	.word	0x00000960


	//   ....[2]....
        /*017c*/ 	.word	0x000009e0


	//   ....[3]....
        /*0180*/ 	.word	0x00000a20


	//   ....[4]....
        /*0184*/ 	.word	0x00000a40


	//   ....[5]....
        /*0188*/ 	.word	0x00000de0


	//   ....[6]....
        /*018c*/ 	.word	0x00000e40


	//   ....[7]....
        /*0190*/ 	.word	0x00000e90


	//   ....[8]....
        /*0194*/ 	.word	0x00000ec0


	//   ....[9]....
        /*0198*/ 	.word	0x00000ee0


	//   ....[10]....
        /*019c*/ 	.word	0x000023c0


	//   ....[11]....
        /*01a0*/ 	.word	0x00002430


	//   ....[12]....
        /*01a4*/ 	.word	0x00002490


	//   ....[13]....
        /*01a8*/ 	.word	0x000024f0


	//   ....[14]....
        /*01ac*/ 	.word	0x00002540


	//   ....[15]....
        /*01b0*/ 	.word	0x00002ae0


	//   ....[16]....
        /*01b4*/ 	.word	0x00002b70


	//   ....[17]....
        /*01b8*/ 	.word	0x00002bc0


	//   ....[18]....
        /*01bc*/ 	.word	0x00002c20


	//   ....[19]....
        /*01c0*/ 	.word	0x00002c80


	//   ....[20]....
        /*01c4*/ 	.word	0x000058e0


	//   ....[21]....
        /*01c8*/ 	.word	0x00005920


	//   ....[22]....
        /*01cc*/ 	.word	0x00005990


	//   ....[23]....
        /*01d0*/ 	.word	0x000059e0


	//   ....[24]....
        /*01d4*/ 	.word	0x00005a00


	//   ....[25]....
        /*01d8*/ 	.word	0x00005db0


	//   ....[26]....
        /*01dc*/ 	.word	0x00005de0


	//   ....[27]....
        /*01e0*/ 	.word	0x00005e40


	//   ....[28]....
        /*01e4*/ 	.word	0x00005e90


	//   ....[29]....
        /*01e8*/ 	.word	0x00005eb0


	//   ....[30]....
        /*01ec*/ 	.word	0x00006710


	//   ....[31]....
        /*01f0*/ 	.word	0x000067c0


	//   ....[32]....
        /*01f4*/ 	.word	0x00006800


	//   ....[33]....
        /*01f8*/ 	.word	0x00006840


	//   ....[34]....
        /*01fc*/ 	.word	0x00006870


	//   ....[35]....
        /*0200*/ 	.word	0x00006e10


	//   ....[36]....
        /*0204*/ 	.word	0x00006e60


	//   ....[37]....
        /*0208*/ 	.word	0x00006eb0


	//   ....[38]....
        /*020c*/ 	.word	0x00006f10


	//   ....[39]....
        /*0210*/ 	.word	0x00006f70


	//----- nvinfo : EIATTR_VRC_CTA_INIT_COUNT
	.align		4
.L_775:
        /*0214*/ 	.byte	0x02, 0x4a
	.zero		1
	.zero		1


	//----- nvinfo : EIATTR_EXIT_INSTR_OFFSETS
	.align		4
        /*0218*/ 	.byte	0x04, 0x1c
        /*021a*/ 	.short	(.L_777 - .L_776)


	//   ....[0]....
.L_776:
        /*021c*/ 	.word	0x00003540


	//   ....[1]....
        /*0220*/ 	.word	0x00003da0


	//   ....[2]....
        /*0224*/ 	.word	0x000045d0


	//   ....[3]....
        /*0228*/ 	.word	0x00004e00


	//   ....[4]....
        /*022c*/ 	.word	0x00005640


	//   ....[5]....
        /*0230*/ 	.word	0x00007760


	//   ....[6]....
        /*0234*/ 	.word	0x00007af0


	//----- nvinfo : EIATTR_CRS_STACK_SIZE
	.align		4
.L_777:
        /*0238*/ 	.byte	0x04, 0x1e
        /*023a*/ 	.short	(.L_779 - .L_778)
.L_778:
        /*023c*/ 	.word	0x00000000


	//----- nvinfo : EIATTR_CBANK_PARAM_SIZE
	.align		4
.L_779:
        /*0240*/ 	.byte	0x03, 0x19
        /*0242*/ 	.short	0x0040


	//----- nvinfo : EIATTR_PARAM_CBANK
	.align		4
        /*0244*/ 	.byte	0x04, 0x0a
        /*0246*/ 	.short	(.L_781 - .L_780)
	.align		4
.L_780:
        /*0248*/ 	.word	index@(.nv.constant0._ZN4vllm39rms_norm_dynamic_per_token_quant_kernelIN3c108BFloat16ENS1_13Float8_e4m3fnELb1EEEvPT0_PfPKT_S9_PKffiiPS7_)
        /*024c*/ 	.short	0x0380
        /*024e*/ 	.short	0x0040


	//----- nvinfo : EIATTR_SW_WAR
	.align		4
.L_781:
        /*0250*/ 	.byte	0x04, 0x36
        /*0252*/ 	.short	(.L_783 - .L_782)
.L_782:
        /*0254*/ 	.word	0x00000008
.L_783:


//--------------------- .nv.info._ZN4vllm39rms_norm_dynamic_per_token_quant_kernelIN3c104HalfEaLb0EEEvPT0_PfPKT_S8_PKffiiPS6_ --------------------------
	.section	.nv.info._ZN4vllm39rms_norm_dynamic_per_token_quant_kernelIN3c104HalfEaLb0EEEvPT0_PfPKT_S8_PKffiiPS6_,"",@"SHT_CUDA_INFO"
	.sectionflags	@""
	.align	4


	//----- nvinfo : EIATTR_CUDA_API_VERSION
	.align		4
        /*0000*/ 	.byte	0x04, 0x37
        /*0002*/ 	.short	(.L_785 - .L_784)
.L_784:
        /*0004*/ 	.word	0x00000082


	//----- nvinfo : EIATTR_KPARAM_INFO
	.align		4
.L_785:
        /*0008*/ 	.byte	0x04, 0x17
        /*000a*/ 	.short	(.L_787 - .L_786)
.L_786:
        /*000c*/ 	.word	0x00000000
        /*0010*/ 	.short	0x0008
        /*0012*/ 	.short	0x0038
        /*0014*/ 	.byte	0x00, 0xf5, 0x21, 0x00


	//----- nvinfo : EIATTR_KPARAM_INFO
	.align		4
.L_787:
        /*0018*/ 	.byte	0x04, 0x17
        /*001a*/ 	.short	(.L_789 - .L_788)
.L_788:
        /*001c*/ 	.word	0x00000000
        /*0020*/ 	.short	0x0007
        /*0022*/ 	.short	0x0030
        /*0024*/ 	.byte	0x00, 0xf0, 0x11, 0x00


	//----- nvinfo : EIATTR_KPARAM_INFO
	.align		4
.L_789:
        /*0028*/ 	.byte	0x04, 0x17
        /*002a*/ 	.short	(.L_791 - .L_790)
.L_790:
        /*002c*/ 	.word	0x00000000
        /*0030*/ 	.short	0x0006
        /*0032*/ 	.short	0x002c
        /*0034*/ 	.byte	0x00, 0xf0, 0x11, 0x00


	//----- nvinfo : EIATTR_KPARAM_INFO
	.align		4
.L_791:
        /*0038*/ 	.byte	0x04, 0x17
        /*003a*/ 	.short	(.L_793 - .L_792)
.L_792:
        /*003c*/ 	.word	0x00000000
        /*0040*/ 	.short	0x0005
        /*0042*/ 	.short	0x0028
        /*0044*/ 	.byte	0x00, 0xf0, 0x11, 0x00


	//----- nvinfo : EIATTR_KPARAM_INFO
	.align		4
.L_793:
        /*0048*/ 	.byte	0x04, 0x17
        /*004a*/ 	.short	(.L_795 - .L_794)
.L_794:
        /*004c*/ 	.word	0x00000000
        /*0050*/ 	.short	0x0004
        /*0052*/ 	.short	0x0020
        /*0054*/ 	.byte	0x00, 0xf5, 0x21, 0x00


	//----- nvinfo : EIATTR_KPARAM_INFO
	.align		4
.L_795:
        /*0058*/ 	.byte	0x04, 0x17
        /*005a*/ 	.short	(.L_797 - .L_796)
.L_796:
        /*005c*/ 	.word	0x00000000
        /*0060*/ 	.short	0x0003
        /*0062*/ 	.short	0x0018
        /*0064*/ 	.byte	0x00, 0xf5, 0x21, 0x00


	//----- nvinfo : EIATTR_KPARAM_INFO
	.align		4
.L_797:
        /*0068*/ 	.byte	0x04, 0x17
        /*006a*/ 	.short	(.L_799 - .L_798)
.L_798:
        /*006c*/ 	.word	0x00000000
        /*0070*/ 	.short	0x0002
        /*0072*/ 	.short	0x0010
        /*0074*/ 	.byte	0x00, 0xf5, 0x21, 0x00


	//----- nvinfo : EIATTR_KPARAM_INFO
	.align		4
.L_799:
        /*0078*/ 	.byte	0x04, 0x17
        /*007a*/ 	.short	(.L_801 - .L_800)
.L_800:
        /*007c*/ 	.word	0x00000000
        /*0080*/ 	.short	0x0001
        /*0082*/ 	.short	0x0008
        /*0084*/ 	.byte	0x00, 0xf5, 0x21, 0x00


	//----- nvinfo : EIATTR_KPARAM_INFO
	.align		4
.L_801:
        /*0088*/ 	.byte	0x04, 0x17
        /*008a*/ 	.short	(.L_803 - .L_802)
.L_802:
        /*008c*/ 	.word	0x00000000
        /*0090*/ 	.short	0x0000
        /*0092*/ 	.short	0x0000
        /*0094*/ 	.byte	0x00, 0xf5, 0x21, 0x00


	//----- nvinfo : EIATTR_SPARSE_MMA_MASK
	.align		4
.L_803:
        /*0098*/ 	.byte	0x03, 0x50
        /*009a*/ 	.short	0x0000


	//----- nvinfo : EIATTR_MAXREG_COUNT
	.align		4
        /*009c*/ 	.byte	0x03, 0x1b
        /*009e*/ 	.short	0x00ff


	//----- nvinfo : EIATTR_NUM_BARRIERS
	.align		4
        /*00a0*/ 	.byte	0x02, 0x4c
        /*00a2*/ 	.byte	0x01
	.zero		1


	//----- nvinfo : EIATTR_MERCURY_ISA_VERSION
	.align		4
        /*00a4*/ 	.byte	0x03, 0x5f
        /*00a6*/ 	.short	0x0101


	//----- nvinfo : EIATTR_UNUSED_LOAD_BYTE_OFFSET
	.align		4
        /*00a8*/ 	.byte	0x04, 0x44
        /*00aa*/ 	.short	(.L_805 - .L_804)


	//   ....[0]....
.L_804:
        /*00ac*/ 	.word	0x000006e0
        /*00b0*/ 	.word	0x0000fff0


	//   ....[1]....
        /*00b4*/ 	.word	0x00000bd0
        /*00b8*/ 	.word	0x0000fff0


	//   ....[2]....
        /*00bc*/ 	.word	0x00001df0
        /*00c0*/ 	.word	0x0000fff0


	//   ....[3]....
        /*00c4*/ 	.word	0x00002560
        /*00c8*/ 	.word	0x0000fff0


	//----- nvinfo : EIATTR_COOP_GROUP_MASK_REGIDS
	.align		4
.L_805:
        /*00cc*/ 	.byte	0x04, 0x29
        /*00ce*/ 	.short	(.L_807 - .L_806)


	//   ....[0]....
.L_806:
        /*00d0*/ 	.word	0xffffffff


	//   ....[1]....
        /*00d4*/ 	.word	0xffffffff


	//   ....[2]....
        /*00d8*/ 	.word	0xffffffff


	//   ....[3]....
        /*00dc*/ 	.word	0xffffffff


	//   ....[4]....
        /*00e0*/ 	.word	0xffffffff


	//   ....[5]....
        /*00e4*/ 	.word	0xffffffff


	//   ....[6]....
        /*00e8*/ 	.word	0xffffffff


	//   ....[7]....
        /*00ec*/ 	.word	0xffffffff


	//   ....[8]....
        /*00f0*/ 	.word	0xffffffff


	//   ....[9]....
        /*00f4*/ 	.word	0xffffffff


	//   ....[10]....
        /*00f8*/ 	.word	0xffffffff


	//   ....[11]....
        /*00fc*/ 	.word	0xffffffff


	//   ....[12]....
        /*0100*/ 	.word	0xffffffff


	//   ....[13]....
        /*0104*/ 	.word	0xffffffff


	//   ....[14]....
        /*0108*/ 	.word	0xffffffff


	//   ....[15]....
        /*010c*/ 	.word	0xffffffff


	//   ....[16]....
        /*0110*/ 	.word	0xffffffff


	//   ....[17]....
        /*0114*/ 	.word	0xffffffff


	//   ....[18]....
        /*0118*/ 	.word	0xffffffff


	//   ....[19]....
        /*011c*/ 	.word	0xffffffff


	//   ....[20]....
        /*0120*/ 	.word	0xffffffff


	//   ....[21]....
        /*0124*/ 	.word	0xffffffff


	//   ....[22]....
        /*0128*/ 	.word	0xffffffff


	//   ....[23]....
        /*012c*/ 	.word	0xffffffff


	//   ....[24]....
        /*0130*/ 	.word	0xffffffff


	//   ....[25]....
        /*0134*/ 	.word	0xffffffff


	//   ....[26]....
        /*0138*/ 	.word	0xffffffff


	//   ....[27]....
        /*013c*/ 	.word	0xffffffff


	//   ....[28]....
        /*0140*/ 	.word	0xffffffff


	//   ....[29]....
        /*0144*/ 	.word	0xffffffff


	//   ....[30]....
        /*0148*/ 	.word	0xffffffff


	//   ....[31]....
        /*014c*/ 	.word	0xffffffff


	//   ....[32]....
        /*0150*/ 	.word	0xffffffff


	//   ....[33]....
        /*0154*/ 	.word	0xffffffff


	//   ....[34]....
        /*0158*/ 	.word	0xffffffff


	//   ....[35]....
        /*015c*/ 	.word	0xffffffff


	//   ....[36]....
        /*0160*/ 	.word	0xffffffff


	//   ....[37]....
        /*0164*/ 	.word	0xffffffff


	//   ....[38]....
        /*0168*/ 	.word	0xffffffff


	//   ....[39]....
        /*016c*/ 	.word	0xffffffff


	//----- nvinfo : EIATTR_COOP_GROUP_INSTR_OFFSETS
	.align		4
.L_807:
        /*0170*/ 	.byte	0x04, 0x28
        /*0172*/ 	.short	(.L_809 - .L_808)


	//   ....[0]....
.L_808:
        /*0174*/ 	.word	0x00000520


	//   ....[1]....
        /*0178*/ 	.word	0x00000550


	//   ....[2]....
        /*017c*/ 	.word	0x000005d0


	//   ....[3]....
        /*0180*/ 	.word	0x00000610


	//   ....[4]....
        /*0184*/ 	.word	0x00000630


	//   ....[5]....
        /*0188*/ 	.word	0x000009d0


	//   ....[6]....
        /*018c*/ 	.word	0x00000a30


	//   ....[7]....
        /*0190*/ 	.word	0x00000a80


	//   ....[8]....
        /*0194*/ 	.word	0x00000ab0


	//   ....[9]....
        /*0198*/ 	.word	0x00000ad0


	//   ....[10]....
        /*019c*/ 	.word	0x00001bb0


	//   ....[11]....
        /*01a0*/ 	.word	0x00001c20


	//   ....[12]....
        /*01a4*/ 	.word	0x00001c80


	//   ....[13]....
        /*01a8*/ 	.word	0x00001ce0


	//   ....[14]....
        /*01ac*/ 	.word	0x00001d30


	//   ....[15]....
        /*01b0*/ 	.word	0x000022d0


	//   ....[16]....
        /*01b4*/ 	.word	0x00002360


	//   ....[17]....
        /*01b8*/ 	.word	0x000023b0


	//   ....[18]....
        /*01bc*/ 	.word	0x00002410


	//   ....[19]....
        /*01c0*/ 	.word	0x00002470


	//   ....[20]....
        /*01c4*/ 	.word	0x00003ca0


	//   ....[21]....
        /*01c8*/ 	.word	0x00003ce0


	//   ....[22]....
        /*01cc*/ 	.word	0x00003d50


	//   ....[23]....
        /*01d0*/ 	.word	0x00003da0


	//   ....[24]....
        /*01d4*/ 	.word	0x00003dc0


	//   ....[25]....
        /*01d8*/ 	.word	0x00004170


	//   ....[26]....
        /*01dc*/ 	.word	0x000041a0


	//   ....[27]....
        /*01e0*/ 	.word	0x00004200


	//   ....[28]....
        /*01e4*/ 	.word	0x00004250


	//   ....[29]....
        /*01e8*/ 	.word	0x00004270


	//   ....[30]....
        /*01ec*/ 	.word	0x00004a50


	//   ....[31]....
        /*01f0*/ 	.word	0x00004b00


	//   ....[32]....
        /*01f4*/ 	.word	0x00004b40


	//   ....[33]....
        /*01f8*/ 	.word	0x00004b80


	//   ....[34]....
        /*01fc*/ 	.word	0x00004bb0


	//   ....[35]....
        /*0200*/ 	.word	0x00005150


	//   ....[36]....
        /*0204*/ 	.word	0x000051a0


	//   ....[37]....
        /*0208*/ 	.word	0x000051f0


	//   ....[38]....
        /*020c*/ 	.word	0x00005250


	//   ....[39]....
        /*0210*/ 	.word	0x000052b0


	//----- nvinfo : EIATTR_VRC_CTA_INIT_COUNT
	.align		4
.L_809:
        /*0214*/ 	.byte	0x02, 0x4a
	.zero		1
	.zero		1


	//----- nvinfo : EIATTR_EXIT_INSTR_OFFSETS
	.align		4
        /*0218*/ 	.byte	0x04, 0x1c
        /*021a*/ 	.short	(.L_811 - .L_810)


	//   ....[0]....
.L_810:
        /*021c*/ 	.word	0x00002d70


	//   ....[1]....
        /*0220*/ 	.word	0x000030f0


	//   ....[2]....
        /*0224*/ 	.word	0x00003430


	//   ....[3]....
        /*0228*/ 	.word	0x00003770


	//   ....[4]....
        /*022c*/ 	.word	0x00003ac0


	//   ....[5]....
        /*0230*/ 	.word	0x00005aa0


	//   ....[6]....
        /*0234*/ 	.word	0x00005cb0


	//----- nvinfo : EIATTR_CRS_STACK_SIZE
	.align		4
.L_811:
        /*0238*/ 	.byte	0x04, 0x1e
        /*023a*/ 	.short	(.L_813 - .L_812)
.L_812:
        /*023c*/ 	.word	0x00000000


	//----- nvinfo : EIATTR_CBANK_PARAM_SIZE
	.align		4
.L_813:
        /*0240*/ 	.byte	0x03, 0x19
        /*0242*/ 	.short	0x0040


	//----- nvinfo : EIATTR_PARAM_CBANK
	.align		4
        /*0244*/ 	.byte	0x04, 0x0a
        /*0246*/ 	.short	(.L_815 - .L_814)
	.align		4
.L_814:
        /*0248*/ 	.word	index@(.nv.constant0._ZN4vllm39rms_norm_dynamic_per_token_quant_kernelIN3c104HalfEaLb0EEEvPT0_PfPKT_S8_PKffiiPS6_)
        /*024c*/ 	.short	0x0380
        /*024e*/ 	.short	0x0040


	//----- nvinfo : EIATTR_SW_WAR
	.align		4
.L_815:
        /*0250*/ 	.byte	0x04, 0x36
        /*0252*/ 	.short	(.L_817 - .L_816)
.L_816:
        /*0254*/ 	.word	0x00000008
.L_817:


//--------------------- .nv.info._ZN4vllm39rms_norm_dynamic_per_token_quant_kernelIN3c104HalfENS1_13Float8_e4m3fnELb0EEEvPT0_PfPKT_S9_PKffiiPS7_ --------------------------
	.section	.nv.info._ZN4vllm39rms_norm_dynamic_per_token_quant_kernelIN3c104HalfENS1_13Float8_e4m3fnELb0EEEvPT0_PfPKT_S9_PKffiiPS7_,"",@"SHT_CUDA_INFO"
	.sectionflags	@""
	.align	4


	//----- nvinfo : EIATTR_CUDA_API_VERSION
	.align		4
        /*0000*/ 	.byte	0x04, 0x37
        /*0002*/ 	.short	(.L_819 - .L_818)
.L_818:
        /*0004*/ 	.word	0x00000082


	//----- nvinfo : EIATTR_KPARAM_INFO
	.align		4
.L_819:
        /*0008*/ 	.byte	0x04, 0x17
        /*000a*/ 	.short	(.L_821 - .L_820)
.L_820:
        /*000c*/ 	.word	0x00000000
        /*0010*/ 	.short	0x0008
        /*0012*/ 	.short	0x0038
        /*0014*/ 	.byte	0x00, 0xf5, 0x21, 0x00


	//----- nvinfo : EIATTR_KPARAM_INFO
	.align		4
.L_821:
        /*0018*/ 	.byte	0x04, 0x17
        /*001a*/ 	.short	(.L_823 - .L_822)
.L_822:
        /*001c*/ 	.word	0x00000000
        /*0020*/ 	.short	0x0007
        /*0022*/ 	.short	0x0030
        /*0024*/ 	.byte	0x00, 0xf0, 0x11, 0x00


	//----- nvinfo : EIATTR_KPARAM_INFO
	.align		4
.L_823:
        /*0028*/ 	.byte	0x04, 0x17
        /*002a*/ 	.short	(.L_825 - .L_824)
.L_824:
        /*002c*/ 	.word	0x00000000
        /*0030*/ 	.short	0x0006
        /*0032*/ 	.short	0x002c
        /*0034*/ 	.byte	0x00, 0xf0, 0x11, 0x00


	//----- nvinfo : EIATTR_KPARAM_INFO
	.align		4
.L_825:
        /*0038*/ 	.byte	0x04, 0x17
        /*003a*/ 	.short	(.L_827 - .L_826)
.L_826:
        /*003c*/ 	.word	0x00000000
        /*0040*/ 	.short	0x0005
        /*0042*/ 	.short	0x0028
        /*0044*/ 	.byte	0x00, 0xf0, 0x11, 0x00


	//----- nvinfo : EIATTR_KPARAM_INFO
	.align		4
.L_827:
        /*0048*/ 	.byte	0x04, 0x17
        /*004a*/ 	.short	(.L_829 - .L_828)
.L_828:
        /*004c*/ 	.word	0x00000000
        /*0050*/ 	.short	0x0004
        /*0052*/ 	.short	0x0020
        /*0054*/ 	.byte	0x00, 0xf5, 0x21, 0x00


	//----- nvinfo : EIATTR_KPARAM_INFO
	.align		4
.L_829:
        /*0058*/ 	.byte	0x04, 0x17
        /*005a*/ 	.short	(.L_831 - .L_830)
.L_830:
        /*005c*/ 	.word	0x00000000
        /*0060*/ 	.short	0x0003
        /*0062*/ 	.short	0x0018
        /*0064*/ 	.byte	0x00, 0xf5, 0x21, 0x00


	//----- nvinfo : EIATTR_KPARAM_INFO
	.align		4
.L_831:
        /*0068*/ 	.byte	0x04, 0x17
        /*006a*/ 	.short	(.L_833 - .L_832)
.L_832:
        /*006c*/ 	.word	0x00000000
        /*0070*/ 	.short	0x0002
        /*0072*/ 	.short	0x0010
        /*0074*/ 	.byte	0x00, 0xf5, 0x21, 0x00


	//----- nvinfo : EIATTR_KPARAM_INFO
	.align		4
.L_833:
        /*0078*/ 	.byte	0x04, 0x17
        /*007a*/ 	.short	(.L_835 - .L_834)
.L_834:
        /*007c*/ 	.word	0x00000000
        /*0080*/ 	.short	0x0001
        /*0082*/ 	.short	0x0008
        /*0084*/ 	.byte	0x00, 0xf5, 0x21, 0x00


	//----- nvinfo : EIATTR_KPARAM_INFO
	.align		4
.L_835:
        /*0088*/ 	.byte	0x04, 0x17
        /*008a*/ 	.short	(.L_837 - .L_836)
.L_836:
        /*008c*/ 	.word	0x00000000
        /*0090*/ 	.short	0x0000
        /*0092*/ 	.short	0x0000
        /*0094*/ 	.byte	0x00, 0xf5, 0x21, 0x00


	//----- nvinfo : EIATTR_SPARSE_MMA_MASK
	.align		4
.L_837:
        /*0098*/ 	.byte	0x03, 0x50
        /*009a*/ 	.short	0x0000


	//----- nvinfo : EIATTR_MAXREG_COUNT
	.align		4
        /*009c*/ 	.byte	0x03, 0x1b
        /*009e*/ 	.short	0x00ff


	//----- nvinfo : EIATTR_NUM_BARRIERS
	.align		4
        /*00a0*/ 	.byte	0x02, 0x4c
        /*00a2*/ 	.byte	0x01
	.zero		1


	//----- nvinfo : EIATTR_MERCURY_ISA_VERSION
	.align		4
        /*00a4*/ 	.byte	0x03, 0x5f
        /*00a6*/ 	.short	0x0101


	//----- nvinfo : EIATTR_UNUSED_LOAD_BYTE_OFFSET
	.align		4
        /*00a8*/ 	.byte	0x04, 0x44
        /*00aa*/ 	.short	(.L_839 - .L_838)


	//   ....[0]....
.L_838:
        /*00ac*/ 	.word	0x000006e0
        /*00b0*/ 	.word	0x0000fff0


	//   ....[1]....
        /*00b4*/ 	.word	0x00000bd0
        /*00b8*/ 	.word	0x0000fff0


	//   ....[2]....
        /*00bc*/ 	.word	0x00001df0
        /*00c0*/ 	.word	0x0000fff0


	//   ....[3]....
        /*00c4*/ 	.word	0x00002560
        /*00c8*/ 	.word	0x0000fff0


	//----- nvinfo : EIATTR_COOP_GROUP_MASK_REGIDS
	.align		4
.L_839:
        /*00cc*/ 	.byte	0x04, 0x29
        /*00ce*/ 	.short	(.L_841 - .L_840)


	//   ....[0]....
.L_840:
        /*00d0*/ 	.word	0xffffffff


	//   ....[1]....
        /*00d4*/ 	.word	0xffffffff


	//   ....[2]....
        /*00d8*/ 	.word	0xffffffff


	//   ....[3]....
        /*00dc*/ 	.word	0xffffffff


	//   ....[4]....
        /*00e0*/ 	.word	0xffffffff


	//   ....[5]....
        /*00e4*/ 	.word	0xffffffff


	//   ....[6]....
        /*00e8*/ 	.word	0xffffffff


	//   ....[7]....
        /*00ec*/ 	.word	0xffffffff


	//   ....[8]....
        /*00f0*/ 	.word	0xffffffff


	//   ....[9]....
        /*00f4*/ 	.word	0xffffffff


	//   ....[10]....
        /*00f8*/ 	.word	0xffffffff


	//   ....[11]....
        /*00fc*/ 	.word	0xffffffff


	//   ....[12]....
        /*0100*/ 	.word	0xffffffff


	//   ....[13]....
        /*0104*/ 	.word	0xffffffff


	//   ....[14]....
        /*0108*/ 	.word	0xffffffff


	//   ....[15]....
        /*010c*/ 	.word	0xffffffff


	//   ....[16]....
        /*0110*/ 	.word	0xffffffff


	//   ....[17]....
        /*0114*/ 	.word	0xffffffff


	//   ....[18]....
        /*0118*/ 	.word	0xffffffff


	//   ....[19]....
        /*011c*/ 	.word	0xffffffff


	//   ....[20]....
        /*0120*/ 	.word	0xffffffff


	//   ....[21]....
        /*0124*/ 	.word	0xffffffff


	//   ....[22]....
        /*0128*/ 	.word	0xffffffff


	//   ....[23]....
        /*012c*/ 	.word	0xffffffff


	//   ....[24]....
        /*0130*/ 	.word	0xffffffff


	//   ....[25]....
        /*0134*/ 	.word	0xffffffff


	//   ....[26]....
        /*0138*/ 	.word	0xffffffff


	//   ....[27]....
        /*013c*/ 	.word	0xffffffff


	//   ....[28]....
        /*0140*/ 	.word	0xffffffff


	//   ....[29]....
        /*0144*/ 	.word	0xffffffff


	//   ....[30]....
        /*0148*/ 	.word	0xffffffff


	//   ....[31]....
        /*014c*/ 	.word	0xffffffff


	//   ....[32]....
        /*0150*/ 	.word	0xffffffff


	//   ....[33]....
        /*0154*/ 	.word	0xffffffff


	//   ....[34]....
        /*0158*/ 	.word	0xffffffff


	//   ....[35]....
        /*015c*/ 	.word	0xffffffff


	//   ....[36]....
        /*0160*/ 	.word	0xffffffff


	//   ....[37]....
        /*0164*/ 	.word	0xffffffff


	//   ....[38]....
        /*0168*/ 	.word	0xffffffff


	//   ....[39]....
        /*016c*/ 	.word	0xffffffff


	//----- nvinfo : EIATTR_COOP_GROUP_INSTR_OFFSETS
	.align		4
.L_841:
        /*0170*/ 	.byte	0x04, 0x28
        /*0172*/ 	.short	(.L_843 - .L_842)


	//   ....[0]....
.L_842:
        /*0174*/ 	.word	0x00000520


	//   ....[1]....
        /*0178*/ 	.word	0x00000550


	//   ....[2]....
        /*017c*/ 	.word	0x000005d0


	//   ....[3]....
        /*0180*/ 	.word	0x00000610


	//   ....[4]....
        /*0184*/ 	.word	0x00000630


	//   ....[5]....
        /*0188*/ 	.word	0x000009d0


	//   ....[6]....
        /*018c*/ 	.word	0x00000a30


	//   ....[7]....
        /*0190*/ 	.word	0x00000a80


	//   ....[8]....
        /*0194*/ 	.word	0x00000ab0


	//   ....[9]....
        /*0198*/ 	.word	0x00000ad0


	//   ....[10]....
        /*019c*/ 	.word	0x00001bb0


	//   ....[11]....
        /*01a0*/ 	.word	0x00001c20


	//   ....[12]....
        /*01a4*/ 	.word	0x00001c80


	//   ....[13]....
        /*01a8*/ 	.word	0x00001ce0


	//   ....[14]....
        /*01ac*/ 	.word	0x00001d30


	//   ....[15]....
        /*01b0*/ 	.word	0x000022d0


	//   ....[16]....
        /*01b4*/ 	.word	0x00002360


	//   ....[17]....
        /*01b8*/ 	.word	0x000023b0


	//   ....[18]....
        /*01bc*/ 	.word	0x00002410


	//   ....[19]....
        /*01c0*/ 	.word	0x00002470


	//   ....[20]....
        /*01c4*/ 	.word	0x00004bb0


	//   ....[21]....
        /*01c8*/ 	.word	0x00004bf0


	//   ....[22]....
        /*01cc*/ 	.word	0x00004c60


	//   ....[23]....
        /*01d0*/ 	.word	0x00004cb0


	//   ....[24]....
        /*01d4*/ 	.word	0x00004cd0


	//   ....[25]....
        /*01d8*/ 	.word	0x00005080


	//   ....[26]....
        /*01dc*/ 	.word	0x000050b0


	//   ....[27]....
        /*01e0*/ 	.word	0x00005110


	//   ....[28]....
        /*01e4*/ 	.word	0x00005160


	//   ....[29]....
        /*01e8*/ 	.word	0x00005180


	//   ....[30]....
        /*01ec*/ 	.word	0x00005960


	//   ....[31]....
        /*01f0*/ 	.word	0x00005a10


	//   ....[32]....
        /*01f4*/ 	.word	0x00005a50


	//   ....[33]....
        /*01f8*/ 	.word	0x00005a90


	//   ....[34]....
        /*01fc*/ 	.word	0x00005ac0


	//   ....[35]....
        /*0200*/ 	.word	0x00006060


	//   ....[36]....
        /*0204*/ 	.word	0x000060b0


	//   ....[37]....
        /*0208*/ 	.word	0x00006100


	//   ....[38]....
        /*020c*/ 	.word	0x00006160


	//   ....[39]....
        /*0210*/ 	.word	0x000061c0


	//----- nvinfo : EIATTR_VRC_CTA_INIT_COUNT
	.align		4
.L_843:
        /*0214*/ 	.byte	0x02, 0x4a
	.zero		1
	.zero		1


	//----- nvinfo : EIATTR_EXIT_INSTR_OFFSETS
	.align		4
        /*0218*/ 	.byte	0x04, 0x1c
        /*021a*/ 	.short	(.L_845 - .L_844)


	//   ....[0]....
.L_844:
        /*021c*/ 	.word	0x00002d70


	//   ....[1]....
        /*0220*/ 	.word	0x000034c0


	//   ....[2]....
        /*0224*/ 	.word	0x00003bc0


	//   ....[3]....
        /*0228*/ 	.word	0x000042c0


	//   ....[4]....
        /*022c*/ 	.word	0x000049d0


	//   ....[5]....
        /*0230*/ 	.word	0x000069b0


	//   ....[6]....
        /*0234*/ 	.word	0x00006cc0


	//----- nvinfo : EIATTR_CRS_STACK_SIZE
	.align		4
.L_845:
        /*0238*/ 	.byte	0x04, 0x1e
        /*023a*/ 	.short	(.L_847 - .L_846)
.L_846:
        /*023c*/ 	.word	0x00000000


	//----- nvinfo : EIATTR_CBANK_PARAM_SIZE
	.align		4
.L_847:
        /*0240*/ 	.byte	0x03, 0x19
        /*0242*/ 	.short	0x0040


	//----- nvinfo : EIATTR_PARAM_CBANK
	.align		4
        /*0244*/ 	.byte	0x04, 0x0a
        /*0246*/ 	.short	(.L_849 - .L_848)
	.align		4
.L_848:
        /*0248*/ 	.word	index@(.nv.constant0._ZN4vllm39rms_norm_dynamic_per_token_quant_kernelIN3c104HalfENS1_13Float8_e4m3fnELb0EEEvPT0_PfPKT_S9_PKffiiPS7_)
        /*024c*/ 	.short	0x0380
        /*024e*/ 	.short	0x0040


	//----- nvinfo : EIATTR_SW_WAR
	.align		4
.L_849:
        /*0250*/ 	.byte	0x04, 0x36
        /*0252*/ 	.short	(.L_851 - .L_850)
.L_850:
        /*0254*/ 	.word	0x00000008
.L_851:


//--------------------- .nv.info._ZN4vllm39rms_norm_dynamic_per_token_quant_kernelIN3c104HalfEaLb1EEEvPT0_PfPKT_S8_PKffiiPS6_ --------------------------
	.section	.nv.info._ZN4vllm39rms_norm_dynamic_per_token_quant_kernelIN3c104HalfEaLb1EEEvPT0_PfPKT_S8_PKffiiPS6_,"",@"SHT_CUDA_INFO"
	.sectionflags	@""
	.align	4


	//----- nvinfo : EIATTR_CUDA_API_VERSION
	.align		4
        /*0000*/ 	.byte	0x04, 0x37
        /*0002*/ 	.short	(.L_853 - .L_852)
.L_852:
        /*0004*/ 	.word	0x00000082


	//----- nvinfo : EIATTR_KPARAM_INFO
	.align		4
.L_853:
        /*0008*/ 	.byte	0x04, 0x17
        /*000a*/ 	.short	(.L_855 - .L_854)
.L_854:
        /*000c*/ 	.word	0x00000000
        /*0010*/ 	.short	0x0008
        /*0012*/ 	.short	0x0038
        /*0014*/ 	.byte	0x00, 0xf5, 0x21, 0x00


	//----- nvinfo : EIATTR_KPARAM_INFO
	.align		4
.L_855:
        /*0018*/ 	.byte	0x04, 0x17
        /*001a*/ 	.short	(.L_857 - .L_856)
.L_856:
        /*001c*/ 	.word	0x00000000
        /*0020*/ 	.short	0x0007
        /*0022*/ 	.short	0x0030
        /*0024*/ 	.byte	0x00, 0xf0, 0x11, 0x00


	//----- nvinfo : EIATTR_KPARAM_INFO
	.align		4
.L_857:
        /*0028*/ 	.byte	0x04, 0x17
        /*002a*/ 	.short	(.L_859 - .L_858)
.L_858:
        /*002c*/ 	.word	0x00000000
        /*0030*/ 	.short	0x0006
        /*0032*/ 	.short	0x002c
        /*0034*/ 	.byte	0x00, 0xf0, 0x11, 0x00


	//----- nvinfo : EIATTR_KPARAM_INFO
	.align		4
.L_859:
        /*0038*/ 	.byte	0x04, 0x17
        /*003a*/ 	.short	(.L_861 - .L_860)
.L_860:
        /*003c*/ 	.word	0x00000000
        /*0040*/ 	.short	0x0005
        /*0042*/ 	.short	0x0028
        /*0044*/ 	.byte	0x00, 0xf0, 0x11, 0x00


	//----- nvinfo : EIATTR_KPARAM_INFO
	.align		4
.L_861:
        /*0048*/ 	.byte	0x04, 0x17
        /*004a*/ 	.short	(.L_863 - .L_862)
.L_862:
        /*004c*/ 	.word	0x00000000
        /*0050*/ 	.short	0x0004
        /*0052*/ 	.short	0x0020
        /*0054*/ 	.byte	0x00, 0xf5, 0x21, 0x00


	//----- nvinfo : EIATTR_KPARAM_INFO
	.align		4
.L_863:
        /*0058*/ 	.byte	0x04, 0x17
        /*005a*/ 	.short	(.L_865 - .L_864)
.L_864:
        /*005c*/ 	.word	0x00000000
        /*0060*/ 	.short	0x0003
        /*0062*/ 	.short	0x0018
        /*0064*/ 	.byte	0x00, 0xf5, 0x21, 0x00


	//----- nvinfo : EIATTR_KPARAM_INFO
	.align		4
.L_865:
        /*0068*/ 	.byte	0x04, 0x17
        /*006a*/ 	.short	(.L_867 - .L_866)
.L_866:
        /*006c*/ 	.word	0x00000000
        /*0070*/ 	.short	0x0002
        /*0072*/ 	.short	0x0010
        /*0074*/ 	.byte	0x00, 0xf5, 0x21, 0x00


	//----- nvinfo : EIATTR_KPARAM_INFO
	.align		4
.L_867:
        /*0078*/ 	.byte	0x04, 0x17
        /*007a*/ 	.short	(.L_869 - .L_868)
.L_868:
        /*007c*/ 	.word	0x00000000
        /*0080*/ 	.short	0x0001
        /*0082*/ 	.short	0x0008
        /*0084*/ 	.byte	0x00, 0xf5, 0x21, 0x00


	//----- nvinfo : EIATTR_KPARAM_INFO
	.align		4
.L_869:
        /*0088*/ 	.byte	0x04, 0x17
        /*008a*/ 	.short	(.L_871 - .L_870)
.L_870:
        /*008c*/ 	.word	0x00000000
        /*0090*/ 	.short	0x0000
        /*0092*/ 	.short	0x0000
        /*0094*/ 	.byte	0x00, 0xf5, 0x21, 0x00


	//----- nvinfo : EIATTR_SPARSE_MMA_MASK
	.align		4
.L_871:
        /*0098*/ 	.byte	0x03, 0x50
        /*009a*/ 	.short	0x0000


	//----- nvinfo : EIATTR_MAXREG_COUNT
	.align		4
        /*009c*/ 	.byte	0x03, 0x1b
        /*009e*/ 	.short	0x00ff


	//----- nvinfo : EIATTR_NUM_BARRIERS
	.align		4
        /*00a0*/ 	.byte	0x02, 0x4c
        /*00a2*/ 	.byte	0x01
	.zero		1


	//----- nvinfo : EIATTR_MERCURY_ISA_VERSION
	.align		4
        /*00a4*/ 	.byte	0x03, 0x5f
        /*00a6*/ 	.short	0x0101


	//----- nvinfo : EIATTR_UNUSED_LOAD_BYTE_OFFSET
	.align		4
        /*00a8*/ 	.byte	0x04, 0x44
        /*00aa*/ 	.short	(.L_873 - .L_872)


	//   ....[0]....
.L_872:
        /*00ac*/ 	.word	0x000009f0
        /*00b0*/ 	.word	0x0000fff0


	//   ....[1]....
        /*00b4*/ 	.word	0x00000ee0
        /*00b8*/ 	.word	0x0000fff0


	//   ....[2]....
        /*00bc*/ 	.word	0x00002380
        /*00c0*/ 	.word	0x0000fff0


	//   ....[3]....
        /*00c4*/ 	.word	0x00002af0
        /*00c8*/ 	.word	0x0000fff0


	//----- nvinfo : EIATTR_COOP_GROUP_MASK_REGIDS
	.align		4
.L_873:
        /*00cc*/ 	.byte	0x04, 0x29
        /*00ce*/ 	.short	(.L_875 - .L_874)


	//   ....[0]....
.L_874:
        /*00d0*/ 	.word	0xffffffff


	//   ....[1]....
        /*00d4*/ 	.word	0xffffffff


	//   ....[2]....
        /*00d8*/ 	.word	0xffffffff


	//   ....[3]....
        /*00dc*/ 	.word	0xffffffff


	//   ....[4]....
        /*00e0*/ 	.word	0xffffffff


	//   ....[5]....
        /*00e4*/ 	.word	0xffffffff


	//   ....[6]....
        /*00e8*/ 	.word	0xffffffff


	//   ....[7]....
        /*00ec*/ 	.word	0xffffffff


	//   ....[8]....
        /*00f0*/ 	.word	0xffffffff


	//   ....[9]....
        /*00f4*/ 	.word	0xffffffff


	//   ....[10]....
        /*00f8*/ 	.word	0xffffffff


	//   ....[11]....
        /*00fc*/ 	.word	0xffffffff


	//   ....[12]....
        /*0100*/ 	.word	0xffffffff


	//   ....[13]....
        /*0104*/ 	.word	0xffffffff


	//   ....[14]....
        /*0108*/ 	.word	0xffffffff


	//   ....[15]....
        /*010c*/ 	.word	0xffffffff


	//   ....[16]....
        /*0110*/ 	.word	0xffffffff


	//   ....[17]....
        /*0114*/ 	.word	0xffffffff


	//   ....[18]....
        /*0118*/ 	.word	0xffffffff


	//   ....[19]....
        /*011c*/ 	.word	0xffffffff


	//   ....[20]....
        /*0120*/ 	.word	0xffffffff


	//   ....[21]....
        /*0124*/ 	.word	0xffffffff


	//   ....[22]....
        /*0128*/ 	.word	0xffffffff


	//   ....[23]....
        /*012c*/ 	.word	0xffffffff


	//   ....[24]....
        /*0130*/ 	.word	0xffffffff


	//   ....[25]....
        /*0134*/ 	.word	0xffffffff


	//   ....[26]....
        /*0138*/ 	.word	0xffffffff


	//   ....[27]....
        /*013c*/ 	.word	0xffffffff


	//   ....[28]....
        /*0140*/ 	.word	0xffffffff


	//   ....[29]....
        /*0144*/ 	.word	0xffffffff


	//   ....[30]....
        /*0148*/ 	.word	0xffffffff


	//   ....[31]....
        /*014c*/ 	.word	0xffffffff


	//   ....[32]....
        /*0150*/ 	.word	0xffffffff


	//   ....[33]....
        /*0154*/ 	.word	0xffffffff


	//   ....[34]....
        /*0158*/ 	.word	0xffffffff


	//   ....[35]....
        /*015c*/ 	.word	0xffffffff


	//   ....[36]....
        /*0160*/ 	.word	0xffffffff


	//   ....[37]....
        /*0164*/ 	.word	0xffffffff


	//   ....[38]....
        /*0168*/ 	.word	0xffffffff


	//   ....[39]....
        /*016c*/ 	.word	0xffffffff


	//----- nvinfo : EIATTR_COOP_GROUP_INSTR_OFFSETS
	.align		4
.L_875:
        /*0170*/ 	.byte	0x04, 0x28
        /*0172*/ 	.short	(.L_877 - .L_876)


	//   ....[0]....
.L_876:
        /*0174*/ 	.word	0x00000830


	//   ....[1]....
        /*0178*/ 	.word	0x00000860


	//   ....[2]....
        /*017c*/ 	.word	0x000008e0


	//   ....[3]....
        /*0180*/ 	.word	0x00000920


	//   ....[4]....
        /*0184*/ 	.word	0x00000940


	//   ....[5]....
        /*0188*/ 	.word	0x00000ce0


	//   ....[6]....
        /*018c*/ 	.word	0x00000d40


	//   ....[7]....
        /*0190*/ 	.word	0x00000d90


	//   ....[8]....
        /*0194*/ 	.word	0x00000dc0


	//   ....[9]....
        /*0198*/ 	.word	0x00000de0


	//   ....[10]....
        /*019c*/ 	.word	0x00002140


	//   ....[11]....
        /*01a0*/ 	.word	0x000021b0


	//   ....[12]....
        /*01a4*/ 	.word	0x00002210


	//   ....[13]....
        /*01a8*/ 	.word	0x00002270


	//   ....[14]....
        /*01ac*/ 	.word	0x000022c0


	//   ....[15]....
        /*01b0*/ 	.word	0x00002860


	//   ....[16]....
        /*01b4*/ 	.word	0x000028f0


	//   ....[17]....
        /*01b8*/ 	.word	0x00002940


	//   ....[18]....
        /*01bc*/ 	.word	0x000029a0


	//   ....[19]....
        /*01c0*/ 	.word	0x00002a00


	//   ....[20]....
        /*01c4*/ 	.word	0x000045e0


	//   ....[21]....
        /*01c8*/ 	.word	0x00004620


	//   ....[22]....
        /*01cc*/ 	.word	0x00004690


	//   ....[23]....
        /*01d0*/ 	.word	0x000046e0


	//   ....[24]....
        /*01d4*/ 	.word	0x00004700


	//   ....[25]....
        /*01d8*/ 	.word	0x00004ab0


	//   ....[26]....
        /*01dc*/ 	.word	0x00004ae0


	//   ....[27]....
        /*01e0*/ 	.word	0x00004b40


	//   ....[28]....
        /*01e4*/ 	.word	0x00004b90


	//   ....[29]....
        /*01e8*/ 	.word	0x00004bb0


	//   ....[30]....
        /*01ec*/ 	.word	0x00005410


	//   ....[31]....
        /*01f0*/ 	.word	0x000054c0


	//   ....[32]....
        /*01f4*/ 	.word	0x00005500


	//   ....[33]....
        /*01f8*/ 	.word	0x00005540


	//   ....[34]....
        /*01fc*/ 	.word	0x00005570


	//   ....[35]....
        /*0200*/ 	.word	0x00005b10


	//   ....[36]....
        /*0204*/ 	.word	0x00005b60


	//   ....[37]....
        /*0208*/ 	.word	0x00005bb0


	//   ....[38]....
        /*020c*/ 	.word	0x00005c10


	//   ....[39]....
        /*0210*/ 	.word	0x00005c70


	//----- nvinfo : EIATTR_VRC_CTA_INIT_COUNT
	.align		4
.L_877:
        /*0214*/ 	.byte	0x02, 0x4a
	.zero		1
	.zero		1


	//----- nvinfo : EIATTR_EXIT_INSTR_OFFSETS
	.align		4
        /*0218*/ 	.byte	0x04, 0x1c
        /*021a*/ 	.short	(.L_879 - .L_878)


	//   ....[0]....
.L_878:
        /*021c*/ 	.word	0x000032c0


	//   ....[1]....
        /*0220*/ 	.word	0x00003700


	//   ....[2]....
        /*0224*/ 	.word	0x00003b10


	//   ....[3]....
        /*0228*/ 	.word	0x00003f20


	//   ....[4]....
        /*022c*/ 	.word	0x00004340


	//   ....[5]....
        /*0230*/ 	.word	0x00006460


	//   ....[6]....
        /*0234*/ 	.word	0x000066f0


	//----- nvinfo : EIATTR_CRS_STACK_SIZE
	.align		4
.L_879:
        /*0238*/ 	.byte	0x04, 0x1e
        /*023a*/ 	.short	(.L_881 - .L_880)
.L_880:
        /*023c*/ 	.word	0x00000000


	//----- nvinfo : EIATTR_CBANK_PARAM_SIZE
	.align		4
.L_881:
        /*0240*/ 	.byte	0x03, 0x19
        /*0242*/ 	.short	0x0040


	//----- nvinfo : EIATTR_PARAM_CBANK
	.align		4
        /*0244*/ 	.byte	0x04, 0x0a
        /*0246*/ 	.short	(.L_883 - .L_882)
	.align		4
.L_882:
        /*0248*/ 	.word	index@(.nv.constant0._ZN4vllm39rms_norm_dynamic_per_token_quant_kernelIN3c104HalfEaLb1EEEvPT0_PfPKT_S8_PKffiiPS6_)
        /*024c*/ 	.short	0x0380
        /*024e*/ 	.short	0x0040


	//----- nvinfo : EIATTR_SW_WAR
	.align		4
.L_883:
        /*0250*/ 	.byte	0x04, 0x36
        /*0252*/ 	.short	(.L_885 - .L_884)
.L_884:
        /*0254*/ 	.word	0x00000008
.L_885:


//--------------------- .nv.info._ZN4vllm39rms_norm_dynamic_per_token_quant_kernelIN3c104HalfENS1_13Float8_e4m3fnELb1EEEvPT0_PfPKT_S9_PKffiiPS7_ --------------------------
	.section	.nv.info._ZN4vllm39rms_norm_dynamic_per_token_quant_kernelIN3c104HalfENS1_13Float8_e4m3fnELb1EEEvPT0_PfPKT_S9_PKffiiPS7_,"",@"SHT_CUDA_INFO"
	.sectionflags	@""
	.align	4


	//----- nvinfo : EIATTR_CUDA_API_VERSION
	.align		4
        /*0000*/ 	.byte	0x04, 0x37
        /*0002*/ 	.short	(.L_887 - .L_886)
.L_886:
        /*0004*/ 	.word	0x00000082


	//----- nvinfo : EIATTR_KPARAM_INFO
	.align		4
.L_887:
        /*0008*/ 	.byte	0x04, 0x17
        /*000a*/ 	.short	(.L_889 - .L_888)
.L_888:
        /*000c*/ 	.word	0x00000000
        /*0010*/ 	.short	0x0008
        /*0012*/ 	.short	0x0038
        /*0014*/ 	.byte	0x00, 0xf5, 0x21, 0x00


	//----- nvinfo : EIATTR_KPARAM_INFO
	.align		4
.L_889:
        /*0018*/ 	.byte	0x04, 0x17
        /*001a*/ 	.short	(.L_891 - .L_890)
.L_890:
        /*001c*/ 	.word	0x00000000
        /*0020*/ 	.short	0x0007
        /*0022*/ 	.short	0x0030
        /*0024*/ 	.byte	0x00, 0xf0, 0x11, 0x00


	//----- nvinfo : EIATTR_KPARAM_INFO
	.align		4
.L_891:
        /*0028*/ 	.byte	0x04, 0x17
        /*002a*/ 	.short	(.L_893 - .L_892)
.L_892:
        /*002c*/ 	.word	0x00000000
        /*0030*/ 	.short	0x0006
        /*0032*/ 	.short	0x002c
        /*0034*/ 	.byte	0x00, 0xf0, 0x11, 0x00


	//----- nvinfo : EIATTR_KPARAM_INFO
	.align		4
.L_893:
        /*0038*/ 	.byte	0x04, 0x17
        /*003a*/ 	.short	(.L_895 - .L_894)
.L_894:
        /*003c*/ 	.word	0x00000000
        /*0040*/ 	.short	0x0005
        /*0042*/ 	.short	0x0028
        /*0044*/ 	.byte	0x00, 0xf0, 0x11, 0x00


	//----- nvinfo : EIATTR_KPARAM_INFO
	.align		4
.L_895:
        /*0048*/ 	.byte	0x04, 0x17
        /*004a*/ 	.short	(.L_897 - .L_896)
.L_896:
        /*004c*/ 	.word	0x00000000
        /*0050*/ 	.short	0x0004
        /*0052*/ 	.short	0x0020
        /*0054*/ 	.byte	0x00, 0xf5, 0x21, 0x00


	//----- nvinfo : EIATTR_KPARAM_INFO
	.align		4
.L_897:
        /*0058*/ 	.byte	0x04, 0x17
        /*005a*/ 	.short	(.L_899 - .L_898)
.L_898:
        /*005c*/ 	.word	0x00000000
        /*0060*/ 	.short	0x0003
        /*0062*/ 	.short	0x0018
        /*0064*/ 	.byte	0x00, 0xf5, 0x21, 0x00


	//----- nvinfo : EIATTR_KPARAM_INFO
	.align		4
.L_899:
        /*0068*/ 	.byte	0x04, 0x17
        /*006a*/ 	.short	(.L_901 - .L_900)
.L_900:
        /*006c*/ 	.word	0x00000000
        /*0070*/ 	.short	0x0002
        /*0072*/ 	.short	0x0010
        /*0074*/ 	.byte	0x00, 0xf5, 0x21, 0x00


	//----- nvinfo : EIATTR_KPARAM_INFO
	.align		4
.L_901:
        /*0078*/ 	.byte	0x04, 0x17
        /*007a*/ 	.short	(.L_903 - .L_902)
.L_902:
        /*007c*/ 	.word	0x00000000
        /*0080*/ 	.short	0x0001
        /*0082*/ 	.short	0x0008
        /*0084*/ 	.byte	0x00, 0xf5, 0x21, 0x00


	//----- nvinfo : EIATTR_KPARAM_INFO
	.align		4
.L_903:
        /*0088*/ 	.byte	0x04, 0x17
        /*008a*/ 	.short	(.L_905 - .L_904)
.L_904:
        /*008c*/ 	.word	0x00000000
        /*0090*/ 	.short	0x0000
        /*0092*/ 	.short	0x0000
        /*0094*/ 	.byte	0x00, 0xf5, 0x21, 0x00


	//----- nvinfo : EIATTR_SPARSE_MMA_MASK
	.align		4
.L_905:
        /*0098*/ 	.byte	0x03, 0x50
        /*009a*/ 	.short	0x0000


	//----- nvinfo : EIATTR_MAXREG_COUNT
	.align		4
        /*009c*/ 	.byte	0x03, 0x1b
        /*009e*/ 	.short	0x00ff


	//----- nvinfo : EIATTR_NUM_BARRIERS
	.align		4
        /*00a0*/ 	.byte	0x02, 0x4c
        /*00a2*/ 	.byte	0x01
	.zero		1


	//----- nvinfo : EIATTR_MERCURY_ISA_VERSION
	.align		4
        /*00a4*/ 	.byte	0x03, 0x5f
        /*00a6*/ 	.short	0x0101


	//----- nvinfo : EIATTR_UNUSED_LOAD_BYTE_OFFSET
	.align		4
        /*00a8*/ 	.byte	0x04, 0x44
        /*00aa*/ 	.short	(.L_907 - .L_906)


	//   ....[0]....
.L_906:
        /*00ac*/ 	.word	0x000009f0
        /*00b0*/ 	.word	0x0000fff0


	//   ....[1]....
        /*00b4*/ 	.word	0x00000ee0
        /*00b8*/ 	.word	0x0000fff0


	//   ....[2]....
        /*00bc*/ 	.word	0x00002380
        /*00c0*/ 	.word	0x0000fff0


	//   ....[3]....
        /*00c4*/ 	.word	0x00002af0
        /*00c8*/ 	.word	0x0000fff0


	//----- nvinfo : EIATTR_COOP_GROUP_MASK_REGIDS
	.align		4
.L_907:
        /*00cc*/ 	.byte	0x04, 0x29
        /*00ce*/ 	.short	(.L_909 - .L_908)


	//   ....[0]....
.L_908:
        /*00d0*/ 	.word	0xffffffff


	//   ....[1]....
        /*00d4*/ 	.word	0xffffffff


	//   ....[2]....
        /*00d8*/ 	.word	0xffffffff


	//   ....[3]....
        /*00dc*/ 	.word	0xffffffff


	//   ....[4]....
        /*00e0*/ 	.word	0xffffffff


	//   ....[5]....
        /*00e4*/ 	.word	0xffffffff


	//   ....[6]....
        /*00e8*/ 	.word	0xffffffff


	//   ....[7]....
        /*00ec*/ 	.word	0xffffffff


	//   ....[8]....
        /*00f0*/ 	.word	0xffffffff


	//   ....[9]....
        /*00f4*/ 	.word	0xffffffff


	//   ....[10]....
        /*00f8*/ 	.word	0xffffffff


	//   ....[11]....
        /*00fc*/ 	.word	0xffffffff


	//   ....[12]....
        /*0100*/ 	.word	0xffffffff


	//   ....[13]....
        /*0104*/ 	.word	0xffffffff


	//   ....[14]....
        /*0108*/ 	.word	0xffffffff


	//   ....[15]....
        /*010c*/ 	.word	0xffffffff


	//   ....[16]....
        /*0110*/ 	.word	0xffffffff


	//   ....[17]....
        /*0114*/ 	.word	0xffffffff


	//   ....[18]....
        /*0118*/ 	.word	0xffffffff


	//   ....[19]....
        /*011c*/ 	.word	0xffffffff


	//   ....[20]....
        /*0120*/ 	.word	0xffffffff


	//   ....[21]....
        /*0124*/ 	.word	0xffffffff


	//   ....[22]....
        /*0128*/ 	.word	0xffffffff


	//   ....[23]....
        /*012c*/ 	.word	0xffffffff


	//   ....[24]....
        /*0130*/ 	.word	0xffffffff


	//   ....[25]....
        /*0134*/ 	.word	0xffffffff


	//   ....[26]....
        /*0138*/ 	.word	0xffffffff


	//   ....[27]....
        /*013c*/ 	.word	0xffffffff


	//   ....[28]....
        /*0140*/ 	.word	0xffffffff


	//   ....[29]....
        /*0144*/ 	.word	0xffffffff


	//   ....[30]....
        /*0148*/ 	.word	0xffffffff


	//   ....[31]....
        /*014c*/ 	.word	0xffffffff


	//   ....[32]....
        /*0150*/ 	.word	0xffffffff


	//   ....[33]....
        /*0154*/ 	.word	0xffffffff


	//   ....[34]....
        /*0158*/ 	.word	0xffffffff


	//   ....[35]....
        /*015c*/ 	.word	0xffffffff


	//   ....[36]....
        /*0160*/ 	.word	0xffffffff


	//   ....[37]....
        /*0164*/ 	.word	0xffffffff


	//   ....[38]....
        /*0168*/ 	.word	0xffffffff


	//   ....[39]....
        /*016c*/ 	.word	0xffffffff


	//----- nvinfo : EIATTR_COOP_GROUP_INSTR_OFFSETS
	.align		4
.L_909:
        /*0170*/ 	.byte	0x04, 0x28
        /*0172*/ 	.short	(.L_911 - .L_910)


	//   ....[0]....
.L_910:
        /*0174*/ 	.word	0x00000830


	//   ....[1]....
        /*0178*/ 	.word	0x00000860


	//   ....[2]....
        /*017c*/ 	.word	0x000008e0


	//   ....[3]....
        /*0180*/ 	.word	0x00000920


	//   ....[4]....
        /*0184*/ 	.word	0x00000940


	//   ....[5]....
        /*0188*/ 	.word	0x00000ce0


	//   ....[6]....
        /*018c*/ 	.word	0x00000d40


	//   ....[7]....
        /*0190*/ 	.word	0x00000d90


	//   ....[8]....
        /*0194*/ 	.word	0x00000dc0


	//   ....[9]....
        /*0198*/ 	.word	0x00000de0


	//   ....[10]....
        /*019c*/ 	.word	0x00002140


	//   ....[11]....
        /*01a0*/ 	.word	0x000021b0


	//   ....[12]....
        /*01a4*/ 	.word	0x00002210


	//   ....[13]....
        /*01a8*/ 	.word	0x00002270


	//   ....[14]....
        /*01ac*/ 	.word	0x000022c0


	//   ....[15]....
        /*01b0*/ 	.word	0x00002860


	//   ....[16]....
        /*01b4*/ 	.word	0x000028f0


	//   ....[17]....
        /*01b8*/ 	.word	0x00002940


	//   ....[18]....
        /*01bc*/ 	.word	0x000029a0


	//   ....[19]....
        /*01c0*/ 	.word	0x00002a00


	//   ....[20]....
        /*01c4*/ 	.word	0x000054f0


	//   ....[21]....
        /*01c8*/ 	.word	0x00005530


	//   ....[22]....
        /*01cc*/ 	.word	0x000055a0


	//   ....[23]....
        /*01d0*/ 	.word	0x000055f0


	//   ....[24]....
        /*01d4*/ 	.word	0x00005610


	//   ....[25]....
        /*01d8*/ 	.word	0x000059c0


	//   ....[26]....
        /*01dc*/ 	.word	0x000059f0


	//   ....[27]....
        /*01e0*/ 	.word	0x00005a50


	//   ....[28]....
        /*01e4*/ 	.word	0x00005aa0


	//   ....[29]....
        /*01e8*/ 	.word	0x00005ac0


	//   ....[30]....
        /*01ec*/ 	.word	0x00006320


	//   ....[31]....
        /*01f0*/ 	.word	0x000063d0


	//   ....[32]....
        /*01f4*/ 	.word	0x00006410


	//   ....[33]....
        /*01f8*/ 	.word	0x00006450


	//   ....[34]....
        /*01fc*/ 	.word	0x00006480


	//   ....[35]....
        /*0200*/ 	.word	0x00006a20


	//   ....[36]....
        /*0204*/ 	.word	0x00006a70


	//   ....[37]....
        /*0208*/ 	.word	0x00006ac0


	//   ....[38]....
        /*020c*/ 	.word	0x00006b20


	//   ....[39]....
        /*0210*/ 	.word	0x00006b80


	//----- nvinfo : EIATTR_VRC_CTA_INIT_COUNT
	.align		4
.L_911:
        /*0214*/ 	.byte	0x02, 0x4a
	.zero		1
	.zero		1


	//----- nvinfo : EIATTR_EXIT_INSTR_OFFSETS
	.align		4
        /*0218*/ 	.byte	0x04, 0x1c
        /*021a*/ 	.short	(.L_913 - .L_912)


	//   ....[0]....
.L_912:
        /*021c*/ 	.word	0x000032c0


	//   ....[1]....
        /*0220*/ 	.word	0x00003ad0


	//   ....[2]....
        /*0224*/ 	.word	0x000042a0


	//   ....[3]....
        /*0228*/ 	.word	0x00004a70


	//   ....[4]....
        /*022c*/ 	.word	0x00005250


	//   ....[5]....
        /*0230*/ 	.word	0x00007370


	//   ....[6]....
        /*0234*/ 	.word	0x00007700


	//----- nvinfo : EIATTR_CRS_STACK_SIZE
	.align		4
.L_913:
        /*0238*/ 	.byte	0x04, 0x1e
        /*023a*/ 	.short	(.L_915 - .L_914)
.L_914:
        /*023c*/ 	.word	0x00000000


	//----- nvinfo : EIATTR_CBANK_PARAM_SIZE
	.align		4
.L_915:
        /*0240*/ 	.byte	0x03, 0x19
        /*0242*/ 	.short	0x0040


	//----- nvinfo : EIATTR_PARAM_CBANK
	.align		4
        /*0244*/ 	.byte	0x04, 0x0a
        /*0246*/ 	.short	(.L_917 - .L_916)
	.align		4
.L_916:
        /*0248*/ 	.word	index@(.nv.constant0._ZN4vllm39rms_norm_dynamic_per_token_quant_kernelIN3c104HalfENS1_13Float8_e4m3fnELb1EEEvPT0_PfPKT_S9_PKffiiPS7_)
        /*024c*/ 	.short	0x0380
        /*024e*/ 	.short	0x0040


	//----- nvinfo : EIATTR_SW_WAR
	.align		4
.L_917:
        /*0250*/ 	.byte	0x04, 0x36
        /*0252*/ 	.short	(.L_919 - .L_918)
.L_918:
        /*0254*/ 	.word	0x00000008
.L_919:


//--------------------- .nv.info._ZN4vllm39rms_norm_dynamic_per_token_quant_kernelIfaLb0EEEvPT0_PfPKT_S6_PKffiiPS4_ --------------------------
	.section	.nv.info._ZN4vllm39rms_norm_dynamic_per_token_quant_kernelIfaLb0EEEvPT0_PfPKT_S6_PKffiiPS4_,"",@"SHT_CUDA_INFO"
	.sectionflags	@""
	.align	4


	//----- nvinfo : EIATTR_CUDA_API_VERSION
	.align		4
        /*0000*/ 	.byte	0x04, 0x37
        /*0002*/ 	.short	(.L_921 - .L_920)
.L_920:
        /*0004*/ 	.word	0x00000082


	//----- nvinfo : EIATTR_KPARAM_INFO
	.align		4
.L_921:
        /*0008*/ 	.byte	0x04, 0x17
        /*000a*/ 	.short	(.L_923 - .L_922)
.L_922:
        /*000c*/ 	.word	0x00000000
        /*0010*/ 	.short	0x0008
        /*0012*/ 	.short	0x0038
        /*0014*/ 	.byte	0x00, 0xf5, 0x21, 0x00


	//----- nvinfo : EIATTR_KPARAM_INFO
	.align		4
.L_923:
        /*0018*/ 	.byte	0x04, 0x17
        /*001a*/ 	.short	(.L_925 - .L_924)
.L_924:
        /*001c*/ 	.word	0x00000000
        /*0020*/ 	.short	0x0007
        /*0022*/ 	.short	0x0030
        /*0024*/ 	.byte	0x00, 0xf0, 0x11, 0x00


	//----- nvinfo : EIATTR_KPARAM_INFO
	.align		4
.L_925:
        /*0028*/ 	.byte	0x04, 0x17
        /*002a*/ 	.short	(.L_927 - .L_926)
.L_926:
        /*002c*/ 	.word	0x00000000
        /*0030*/ 	.short	0x0006
        /*0032*/ 	.short	0x002c
        /*0034*/ 	.byte	0x00, 0xf0, 0x11, 0x00


	//----- nvinfo : EIATTR_KPARAM_INFO
	.align		4
.L_927:
        /*0038*/ 	.byte	0x04, 0x17
        /*003a*/ 	.short	(.L_929 - .L_928)
.L_928:
        /*003c*/ 	.word	0x00000000
        /*0040*/ 	.short	0x0005
        /*0042*/ 	.short	0x0028
        /*0044*/ 	.byte	0x00, 0xf0, 0x11, 0x00


	//----- nvinfo : EIATTR_KPARAM_INFO
	.align		4
.L_929:
        /*0048*/ 	.byte	0x04, 0x17
        /*004a*/ 	.short	(.L_931 - .L_930)
.L_930:
        /*004c*/ 	.word	0x00000000
        /*0050*/ 	.short	0x0004
        /*0052*/ 	.short	0x0020
        /*0054*/ 	.byte	0x00, 0xf5, 0x21, 0x00


	//----- nvinfo : EIATTR_KPARAM_INFO
	.align		4
.L_931:
        /*0058*/ 	.byte	0x04, 0x17
        /*005a*/ 	.short	(.L_933 - .L_932)
.L_932:
        /*005c*/ 	.word	0x00000000
        /*0060*/ 	.short	0x0003
        /*0062*/ 	.short	0x0018
        /*0064*/ 	.byte	0x00, 0xf5, 0x21, 0x00


	//----- nvinfo : EIATTR_KPARAM_INFO
	.align		4
.L_933:
        /*0068*/ 	.byte	0x04, 0x17
        /*006a*/ 	.short	(.L_935 - .L_934)
.L_934:
        /*006c*/ 	.word	0x00000000
        /*0070*/ 	.short	0x0002
        /*0072*/ 	.short	0x0010
        /*0074*/ 	.byte	0x00, 0xf5, 0x21, 0x00


	//----- nvinfo : EIATTR_KPARAM_INFO
	.align		4
.L_935:
        /*0078*/ 	.byte	0x04, 0x17
        /*007a*/ 	.short	(.L_937 - .L_936)
.L_936:
        /*007c*/ 	.word	0x00000000
        /*0080*/ 	.short	0x0001
        /*0082*/ 	.short	0x0008
        /*0084*/ 	.byte	0x00, 0xf5, 0x21, 0x00


	//----- nvinfo : EIATTR_KPARAM_INFO
	.align		4
.L_937:
        /*0088*/ 	.byte	0x04, 0x17
        /*008a*/ 	.short	(.L_939 - .L_938)
.L_938:
        /*008c*/ 	.word	0x00000000
        /*0090*/ 	.short	0x0000
        /*0092*/ 	.short	0x0000
        /*0094*/ 	.byte	0x00, 0xf5, 0x21, 0x00


	//----- nvinfo : EIATTR_SPARSE_MMA_MASK
	.align		4
.L_939:
        /*0098*/ 	.byte	0x03, 0x50
        /*009a*/ 	.short	0x0000


	//----- nvinfo : EIATTR_MAXREG_COUNT
	.align		4
        /*009c*/ 	.byte	0x03, 0x1b
        /*009e*/ 	.short	0x00ff


	//----- nvinfo : EIATTR_NUM_BARRIERS
	.align		4
        /*00a0*/ 	.byte	0x02, 0x4c
        /*00a2*/ 	.byte	0x01
	.zero		1


	//----- nvinfo : EIATTR_MERCURY_ISA_VERSION
	.align		4
        /*00a4*/ 	.byte	0x03, 0x5f
        /*00a6*/ 	.short	0x0101


	//----- nvinfo : EIATTR_UNUSED_LOAD_BYTE_OFFSET
	.align		4
        /*00a8*/ 	.byte	0x04, 0x44
        /*00aa*/ 	.short	(.L_941 - .L_940)


	//   ....[0]....
.L_940:
        /*00ac*/ 	.word	0x000005e0
        /*00b0*/ 	.word	0x0000fff0


	//   ....[1]....
        /*00b4*/ 	.word	0x00000ad0
        /*00b8*/ 	.word	0x0000fff0


	//   ....[2]....
        /*00bc*/ 	.word	0x000016f0
        /*00c0*/ 	.word	0x0000fff0


	//   ....[3]....
        /*00c4*/ 	.word	0x00001e60
        /*00c8*/ 	.word	0x0000fff0


	//----- nvinfo : EIATTR_COOP_GROUP_MASK_REGIDS
	.align		4
.L_941:
        /*00cc*/ 	.byte	0x04, 0x29
        /*00ce*/ 	.short	(.L_943 - .L_942)


	//   ....[0]....
.L_942:
        /*00d0*/ 	.word	0xffffffff


	//   ....[1]....
        /*00d4*/ 	.word	0xffffffff


	//   ....[2]....
        /*00d8*/ 	.word	0xffffffff


	//   ....[3]....
        /*00dc*/ 	.word	0xffffffff


	//   ....[4]....
        /*00e0*/ 	.word	0xffffffff


	//   ....[5]....
        /*00e4*/ 	.word	0xffffffff


	//   ....[6]....
        /*00e8*/ 	.word	0xffffffff


	//   ....[7]....
        /*00ec*/ 	.word	0xffffffff


	//   ....[8]....
        /*00f0*/ 	.word	0xffffffff


	//   ....[9]....
        /*00f4*/ 	.word	0xffffffff


	//   ....[10]....
        /*00f8*/ 	.word	0xffffffff


	//   ....[11]....
        /*00fc*/ 	.word	0xffffffff


	//   ....[12]....
        /*0100*/ 	.word	0xffffffff


	//   ....[13]....
        /*0104*/ 	.word	0xffffffff


	//   ....[14]....
        /*0108*/ 	.word	0xffffffff


	//   ....[15]....
        /*010c*/ 	.word	0xffffffff


	//   ....[16]....
        /*0110*/ 	.word	0xffffffff


	//   ....[17]....
        /*0114*/ 	.word	0xffffffff


	//   ....[18]....
        /*0118*/ 	.word	0xffffffff


	//   ....[19]....
        /*011c*/ 	.word	0xffffffff


	//   ....[20]....
        /*0120*/ 	.word	0xffffffff


	//   ....[21]....
        /*0124*/ 	.word	0xffffffff


	//   ....[22]....
        /*0128*/ 	.word	0xffffffff


	//   ....[23]....
        /*012c*/ 	.word	0xffffffff


	//   ....[24]....
        /*0130*/ 	.word	0xffffffff


	//   ....[25]....
        /*0134*/ 	.word	0xffffffff


	//   ....[26]....
        /*0138*/ 	.word	0xffffffff


	//   ....[27]....
        /*013c*/ 	.word	0xffffffff


	//   ....[28]....
        /*0140*/ 	.word	0xffffffff


	//   ....[29]....
        /*0144*/ 	.word	0xffffffff


	//   ....[30]....
        /*0148*/ 	.word	0xffffffff


	//   ....[31]....
        /*014c*/ 	.word	0xffffffff


	//   ....[32]....
        /*0150*/ 	.word	0xffffffff


	//   ....[33]....
        /*0154*/ 	.word	0xffffffff


	//   ....[34]....
        /*0158*/ 	.word	0xffffffff


	//   ....[35]....
        /*015c*/ 	.word	0xffffffff


	//   ....[36]....
        /*0160*/ 	.word	0xffffffff


	//   ....[37]....
        /*0164*/ 	.word	0xffffffff


	//   ....[38]....
        /*0168*/ 	.word	0xffffffff


	//   ....[39]....
        /*016c*/ 	.word	0xffffffff


	//----- nvinfo : EIATTR_COOP_GROUP_INSTR_OFFSETS
	.align		4
.L_943:
        /*0170*/ 	.byte	0x04, 0x28
        /*0172*/ 	.short	(.L_945 - .L_944)


	//   ....[0]....
.L_944:
        /*0174*/ 	.word	0x00000420


	//   ....[1]....
        /*0178*/ 	.word	0x00000450


	//   ....[2]....
        /*017c*/ 	.word	0x000004c0


	//   ....[3]....
        /*0180*/ 	.word	0x00000510


	//   ....[4]....
        /*0184*/ 	.word	0x00000530


	//   ....[5]....
        /*0188*/ 	.word	0x000008d0


	//   ....[6]....
        /*018c*/ 	.word	0x00000930


	//   ....[7]....
        /*0190*/ 	.word	0x00000980


	//   ....[8]....
        /*0194*/ 	.word	0x000009b0


	//   ....[9]....
        /*0198*/ 	.word	0x000009d0


	//   ....[10]....
        /*019c*/ 	.word	0x000014b0


	//   ....[11]....
        /*01a0*/ 	.word	0x00001520


	//   ....[12]....
        /*01a4*/ 	.word	0x00001580


	//   ....[13]....
        /*01a8*/ 	.word	0x000015e0


	//   ....[14]....
        /*01ac*/ 	.word	0x00001630


	//   ....[15]....
        /*01b0*/ 	.word	0x00001bd0


	//   ....[16]....
        /*01b4*/ 	.word	0x00001c60


	//   ....[17]....
        /*01b8*/ 	.word	0x00001cb0


	//   ....[18]....
        /*01bc*/ 	.word	0x00001d10


	//   ....[19]....
        /*01c0*/ 	.word	0x00001d70


	//   ....[20]....
        /*01c4*/ 	.word	0x00002f90


	//   ....[21]....
        /*01c8*/ 	.word	0x00002fd0


	//   ....[22]....
        /*01cc*/ 	.word	0x00003040


	//   ....[23]....
        /*01d0*/ 	.word	0x00003090


	//   ....[24]....
        /*01d4*/ 	.word	0x000030b0


	//   ....[25]....
        /*01d8*/ 	.word	0x00003460


	//   ....[26]....
        /*01dc*/ 	.word	0x00003490


	//   ....[27]....
        /*01e0*/ 	.word	0x000034f0


	//   ....[28]....
        /*01e4*/ 	.word	0x00003540


	//   ....[29]....
        /*01e8*/ 	.word	0x00003560


	//   ....[30]....
        /*01ec*/ 	.word	0x00003ce0


	//   ....[31]....
        /*01f0*/ 	.word	0x00003d90


	//   ....[32]....
        /*01f4*/ 	.word	0x00003dd0


	//   ....[33]....
        /*01f8*/ 	.word	0x00003e10


	//   ....[34]....
        /*01fc*/ 	.word	0x00003e40


	//   ....[35]....
        /*0200*/ 	.word	0x000043e0


	//   ....[36]....
        /*0204*/ 	.word	0x00004430


	//   ....[37]....
        /*0208*/ 	.word	0x00004480


	//   ....[38]....
        /*020c*/ 	.word	0x000044e0


	//   ....[39]....
        /*0210*/ 	.word	0x00004540


	//----- nvinfo : EIATTR_VRC_CTA_INIT_COUNT
	.align		4
.L_945:
        /*0214*/ 	.byte	0x02, 0x4a
	.zero		1
	.zero		1


	//----- nvinfo : EIATTR_EXIT_INSTR_OFFSETS
	.align		4
        /*0218*/ 	.byte	0x04, 0x1c
        /*021a*/ 	.short	(.L_947 - .L_946)


	//   ....[0]....
.L_946:
        /*021c*/ 	.word	0x00002670


	//   ....[1]....
        /*0220*/ 	.word	0x00002870


	//   ....[2]....
        /*0224*/ 	.word	0x00002a30


	//   ....[3]....
        /*0228*/ 	.word	0x00002bf0


	//   ....[4]....
        /*022c*/ 	.word	0x00002dc0


	//   ....[5]....
        /*0230*/ 	.word	0x00004d30


	//   ....[6]....
        /*0234*/ 	.word	0x00004ee0


	//----- nvinfo : EIATTR_CRS_STACK_SIZE
	.align		4
.L_947:
        /*0238*/ 	.byte	0x04, 0x1e
        /*023a*/ 	.short	(.L_949 - .L_948)
.L_948:
        /*023c*/ 	.word	0x00000000


	//----- nvinfo : EIATTR_CBANK_PARAM_SIZE
	.align		4
.L_949:
        /*0240*/ 	.byte	0x03, 0x19
        /*0242*/ 	.short	0x0040


	//----- nvinfo : EIATTR_PARAM_CBANK
	.align		4
        /*0244*/ 	.byte	0x04, 0x0a
        /*0246*/ 	.short	(.L_951 - .L_950)
	.align		4
.L_950:
        /*0248*/ 	.word	index@(.nv.constant0._ZN4vllm39rms_norm_dynamic_per_token_quant_kernelIfaLb0EEEvPT0_PfPKT_S6_PKffiiPS4_)
        /*024c*/ 	.short	0x0380
        /*024e*/ 	.short	0x0040


	//----- nvinfo : EIATTR_SW_WAR
	.align		4
.L_951:
        /*0250*/ 	.byte	0x04, 0x36
        /*0252*/ 	.short	(.L_953 - .L_952)
.L_952:
        /*0254*/ 	.word	0x00000008
.L_953:


//--------------------- .nv.info._ZN4vllm39rms_norm_dynamic_per_token_quant_kernelIfN3c1013Float8_e4m3fnELb0EEEvPT0_PfPKT_S8_PKffiiPS6_ --------------------------
	.section	.nv.info._ZN4vllm39rms_norm_dynamic_per_token_quant_kernelIfN3c1013Float8_e4m3fnELb0EEEvPT0_PfPKT_S8_PKffiiPS6_,"",@"SHT_CUDA_INFO"
	.sectionflags	@""
	.align	4


	//----- nvinfo : EIATTR_CUDA_API_VERSION
	.align		4
        /*0000*/ 	.byte	0x04, 0x37
        /*0002*/ 	.short	(.L_955 - .L_954)
.L_954:
        /*0004*/ 	.word	0x00000082


	//----- nvinfo : EIATTR_KPARAM_INFO
	.align		4
.L_955:
        /*0008*/ 	.byte	0x04, 0x17
        /*000a*/ 	.short	(.L_957 - .L_956)
.L_956:
        /*000c*/ 	.word	0x00000000
        /*0010*/ 	.short	0x0008
        /*0012*/ 	.short	0x0038
        /*0014*/ 	.byte	0x00, 0xf5, 0x21, 0x00


	//----- nvinfo : EIATTR_KPARAM_INFO
	.align		4
.L_957:
        /*0018*/ 	.byte	0x04, 0x17
        /*001a*/ 	.short	(.L_959 - .L_958)
.L_958:
        /*001c*/ 	.word	0x00000000
        /*0020*/ 	.short	0x0007
        /*0022*/ 	.short	0x0030
        /*0024*/ 	.byte	0x00, 0xf0, 0x11, 0x00


	//----- nvinfo : EIATTR_KPARAM_INFO
	.align		4
.L_959:
        /*0028*/ 	.byte	0x04, 0x17
        /*002a*/ 	.short	(.L_961 - .L_960)
.L_960:
        /*002c*/ 	.word	0x00000000
        /*0030*/ 	.short	0x0006
        /*0032*/ 	.short	0x002c
        /*0034*/ 	.byte	0x00, 0xf0, 0x11, 0x00


	//----- nvinfo : EIATTR_KPARAM_INFO
	.align		4
.L_961:
        /*0038*/ 	.byte	0x04, 0x17
        /*003a*/ 	.short	(.L_963 - .L_962)
.L_962:
        /*003c*/ 	.word	0x00000000
        /*0040*/ 	.short	0x0005
        /*0042*/ 	.short	0x0028
        /*0044*/ 	.byte	0x00, 0xf0, 0x11, 0x00


	//----- nvinfo : EIATTR_KPARAM_INFO
	.align		4
.L_963:
        /*0048*/ 	.byte	0x04, 0x17
        /*004a*/ 	.short	(.L_965 - .L_964)
.L_964:
        /*004c*/ 	.word	0x00000000
        /*0050*/ 	.short	0x0004
        /*0052*/ 	.short	0x0020
        /*0054*/ 	.byte	0x00, 0xf5, 0x21, 0x00


	//----- nvinfo : EIATTR_KPARAM_INFO
	.align		4
.L_965:
        /*0058*/ 	.byte	0x04, 0x17
        /*005a*/ 	.short	(.L_967 - .L_966)
.L_966:
        /*005c*/ 	.word	0x00000000
        /*0060*/ 	.short	0x0003
        /*0062*/ 	.short	0x0018
        /*0064*/ 	.byte	0x00, 0xf5, 0x21, 0x00


	//----- nvinfo : EIATTR_KPARAM_INFO
	.align		4
.L_967:
        /*0068*/ 	.byte	0x04, 0x17
        /*006a*/ 	.short	(.L_969 - .L_968)
.L_968:
        /*006c*/ 	.word	0x00000000
        /*0070*/ 	.short	0x0002
        /*0072*/ 	.short	0x0010
        /*0074*/ 	.byte	0x00, 0xf5, 0x21, 0x00


	//----- nvinfo : EIATTR_KPARAM_INFO
	.align		4
.L_969:
        /*0078*/ 	.byte	0x04, 0x17
        /*007a*/ 	.short	(.L_971 - .L_970)
.L_970:
        /*007c*/ 	.word	0x00000000
        /*0080*/ 	.short	0x0001
        /*0082*/ 	.short	0x0008
        /*0084*/ 	.byte	0x00, 0xf5, 0x21, 0x00


	//----- nvinfo : EIATTR_KPARAM_INFO
	.align		4
.L_971:
        /*0088*/ 	.byte	0x04, 0x17
        /*008a*/ 	.short	(.L_973 - .L_972)
.L_972:
        /*008c*/ 	.word	0x00000000
        /*0090*/ 	.short	0x0000
        /*0092*/ 	.short	0x0000
        /*0094*/ 	.byte	0x00, 0xf5, 0x21, 0x00


	//----- nvinfo : EIATTR_SPARSE_MMA_MASK
	.align		4
.L_973:
        /*0098*/ 	.byte	0x03, 0x50
        /*009a*/ 	.short	0x0000


	//----- nvinfo : EIATTR_MAXREG_COUNT
	.align		4
        /*009c*/ 	.byte	0x03, 0x1b
        /*009e*/ 	.short	0x00ff


	//----- nvinfo : EIATTR_NUM_BARRIERS
	.align		4
        /*00a0*/ 	.byte	0x02, 0x4c
        /*00a2*/ 	.byte	0x01
	.zero		1


	//----- nvinfo : EIATTR_MERCURY_ISA_VERSION
	.align		4
        /*00a4*/ 	.byte	0x03, 0x5f
        /*00a6*/ 	.short	0x0101


	//----- nvinfo : EIATTR_UNUSED_LOAD_BYTE_OFFSET
	.align		4
        /*00a8*/ 	.byte	0x04, 0x44
        /*00aa*/ 	.short	(.L_975 - .L_974)


	//   ....[0]....
.L_974:
        /*00ac*/ 	.word	0x000005e0
        /*00b0*/ 	.word	0x0000fff0


	//   ....[1]....
        /*00b4*/ 	.word	0x00000ad0
        /*00b8*/ 	.word	0x0000fff0


	//   ....[2]....
        /*00bc*/ 	.word	0x000016f0
        /*00c0*/ 	.word	0x0000fff0


	//   ....[3]....
        /*00c4*/ 	.word	0x00001e60
        /*00c8*/ 	.word	0x0000fff0


	//----- nvinfo : EIATTR_COOP_GROUP_MASK_REGIDS
	.align		4
.L_975:
        /*00cc*/ 	.byte	0x04, 0x29
        /*00ce*/ 	.short	(.L_977 - .L_976)


	//   ....[0]....
.L_976:
        /*00d0*/ 	.word	0xffffffff


	//   ....[1]....
        /*00d4*/ 	.word	0xffffffff


	//   ....[2]....
        /*00d8*/ 	.word	0xffffffff


	//   ....[3]....
        /*00dc*/ 	.word	0xffffffff


	//   ....[4]....
        /*00e0*/ 	.word	0xffffffff


	//   ....[5]....
        /*00e4*/ 	.word	0xffffffff


	//   ....[6]....
        /*00e8*/ 	.word	0xffffffff


	//   ....[7]....
        /*00ec*/ 	.word	0xffffffff


	//   ....[8]....
        /*00f0*/ 	.word	0xffffffff


	//   ....[9]....
        /*00f4*/ 	.word	0xffffffff


	//   ....[10]....
        /*00f8*/ 	.word	0xffffffff


	//   ....[11]....
        /*00fc*/ 	.word	0xffffffff


	//   ....[12]....
        /*0100*/ 	.word	0xffffffff


	//   ....[13]....
        /*0104*/ 	.word	0xffffffff


	//   ....[14]....
        /*0108*/ 	.word	0xffffffff


	//   ....[15]....
        /*010c*/ 	.word	0xffffffff


	//   ....[16]....
        /*0110*/ 	.word	0xffffffff


	//   ....[17]....
        /*0114*/ 	.word	0xffffffff


	//   ....[18]....
        /*0118*/ 	.word	0xffffffff


	//   ....[19]....
        /*011c*/ 	.word	0xffffffff


	//   ....[20]....
        /*0120*/ 	.word	0xffffffff


	//   ....[21]....
        /*0124*/ 	.word	0xffffffff


	//   ....[22]....
        /*0128*/ 	.word	0xffffffff


	//   ....[23]....
        /*012c*/ 	.word	0xffffffff


	//   ....[24]....
        /*0130*/ 	.word	0xffffffff


	//   ....[25]....
        /*0134*/ 	.word	0xffffffff


	//   ....[26]....
        /*0138*/ 	.word	0xffffffff


	//   ....[27]....
        /*013c*/ 	.word	0xffffffff


	//   ....[28]....
        /*0140*/ 	.word	0xffffffff


	//   ....[29]....
        /*0144*/ 	.word	0xffffffff


	//   ....[30]....
        /*0148*/ 	.word	0xffffffff


	//   ....[31]....
        /*014c*/ 	.word	0xffffffff


	//   ....[32]....
        /*0150*/ 	.word	0xffffffff


	//   ....[33]....
        /*0154*/ 	.word	0xffffffff


	//   ....[34]....
        /*0158*/ 	.word	0xffffffff


	//   ....[35]....
        /*015c*/ 	.word	0xffffffff


	//   ....[36]....
        /*0160*/ 	.word	0xffffffff


	//   ....[37]....
        /*0164*/ 	.word	0xffffffff


	//   ....[38]....
        /*0168*/ 	.word	0xffffffff


	//   ....[39]....
        /*016c*/ 	.word	0xffffffff


	//----- nvinfo : EIATTR_COOP_GROUP_INSTR_OFFSETS
	.align		4
.L_977:
        /*0170*/ 	.byte	0x04, 0x28
        /*0172*/ 	.short	(.L_979 - .L_978)


	//   ....[0]....
.L_978:
        /*0174*/ 	.word	0x00000420


	//   ....[1]....
        /*0178*/ 	.word	0x00000450


	//   ....[2]....
        /*017c*/ 	.word	0x000004c0


	//   ....[3]....
        /*0180*/ 	.word	0x00000510


	//   ....[4]....
        /*0184*/ 	.word	0x00000530


	//   ....[5]....
        /*0188*/ 	.word	0x000008d0


	//   ....[6]....
        /*018c*/ 	.word	0x00000930


	//   ....[7]....
        /*0190*/ 	.word	0x00000980


	//   ....[8]....
        /*0194*/ 	.word	0x000009b0


	//   ....[9]....
        /*0198*/ 	.word	0x000009d0


	//   ....[10]....
        /*019c*/ 	.word	0x000014b0


	//   ....[11]....
        /*01a0*/ 	.word	0x00001520


	//   ....[12]....
        /*01a4*/ 	.word	0x00001580


	//   ....[13]....
        /*01a8*/ 	.word	0x000015e0


	//   ....[14]....
        /*01ac*/ 	.word	0x00001630


	//   ....[15]....
        /*01b0*/ 	.word	0x00001bd0


	//   ....[16]....
        /*01b4*/ 	.word	0x00001c60


	//   ....[17]....
        /*01b8*/ 	.word	0x00001cb0


	//   ....[18]....
        /*01bc*/ 	.word	0x00001d10


	//   ....[19]....
        /*01c0*/ 	.word	0x00001d70


	//   ....[20]....
        /*01c4*/ 	.word	0x00003ea0


	//   ....[21]....
        /*01c8*/ 	.word	0x00003ee0


	//   ....[22]....
        /*01cc*/ 	.word	0x00003f50


	//   ....[23]....
        /*01d0*/ 	.word	0x00003fa0


	//   ....[24]....
        /*01d4*/ 	.word	0x00003fc0


	//   ....[25]....
        /*01d8*/ 	.word	0x00004370


	//   ....[26]....
        /*01dc*/ 	.word	0x000043a0


	//   ....[27]....
        /*01e0*/ 	.word	0x00004400


	//   ....[28]....
        /*01e4*/ 	.word	0x00004450


	//   ....[29]....
        /*01e8*/ 	.word	0x00004470


	//   ....[30]....
        /*01ec*/ 	.word	0x00004bf0


	//   ....[31]....
        /*01f0*/ 	.word	0x00004ca0


	//   ....[32]....
        /*01f4*/ 	.word	0x00004ce0


	//   ....[33]....
        /*01f8*/ 	.word	0x00004d20


	//   ....[34]....
        /*01fc*/ 	.word	0x00004d50


	//   ....[35]....
        /*0200*/ 	.word	0x000052f0


	//   ....[36]....
        /*0204*/ 	.word	0x00005340


	//   ....[37]....
        /*0208*/ 	.word	0x00005390


	//   ....[38]....
        /*020c*/ 	.word	0x000053f0


	//   ....[39]....
        /*0210*/ 	.word	0x00005450


	//----- nvinfo : EIATTR_VRC_CTA_INIT_COUNT
	.align		4
.L_979:
        /*0214*/ 	.byte	0x02, 0x4a
	.zero		1
	.zero		1


	//----- nvinfo : EIATTR_EXIT_INSTR_OFFSETS
	.align		4
        /*0218*/ 	.byte	0x04, 0x1c
        /*021a*/ 	.short	(.L_981 - .L_980)


	//   ....[0]....
.L_980:
        /*021c*/ 	.word	0x00002670


	//   ....[1]....
        /*0220*/ 	.word	0x00002c40


	//   ....[2]....
        /*0224*/ 	.word	0x000031c0


	//   ....[3]....
        /*0228*/ 	.word	0x00003740


	//   ....[4]....
        /*022c*/ 	.word	0x00003cd0


	//   ....[5]....
        /*0230*/ 	.word	0x00005c40


	//   ....[6]....
        /*0234*/ 	.word	0x00005ef0


	//----- nvinfo : EIATTR_CRS_STACK_SIZE
	.align		4
.L_981:
        /*0238*/ 	.byte	0x04, 0x1e
        /*023a*/ 	.short	(.L_983 - .L_982)
.L_982:
        /*023c*/ 	.word	0x00000000


	//----- nvinfo : EIATTR_CBANK_PARAM_SIZE
	.align		4
.L_983:
        /*0240*/ 	.byte	0x03, 0x19
        /*0242*/ 	.short	0x0040


	//----- nvinfo : EIATTR_PARAM_CBANK
	.align		4
        /*0244*/ 	.byte	0x04, 0x0a
        /*0246*/ 	.short	(.L_985 - .L_984)
	.align		4
.L_984:
        /*0248*/ 	.word	index@(.nv.constant0._ZN4vllm39rms_norm_dynamic_per_token_quant_kernelIfN3c1013Float8_e4m3fnELb0EEEvPT0_PfPKT_S8_PKffiiPS6_)
        /*024c*/ 	.short	0x0380
        /*024e*/ 	.short	0x0040


	//----- nvinfo : EIATTR_SW_WAR
	.align		4
.L_985:
        /*0250*/ 	.byte	0x04, 0x36
        /*0252*/ 	.short	(.L_987 - .L_986)
.L_986:
        /*0254*/ 	.word	0x00000008
.L_987:


//--------------------- .nv.info._ZN4vllm39rms_norm_dynamic_per_token_quant_kernelIfaLb1EEEvPT0_PfPKT_S6_PKffiiPS4_ --------------------------
	.section	.nv.info._ZN4vllm39rms_norm_dynamic_per_token_quant_kernelIfaLb1EEEvPT0_PfPKT_S6_PKffiiPS4_,"",@"SHT_CUDA_INFO"
	.sectionflags	@""
	.align	4


	//----- nvinfo : EIATTR_CUDA_API_VERSION
	.align		4
        /*0000*/ 	.byte	0x04, 0x37
        /*0002*/ 	.short	(.L_989 - .L_988)
.L_988:
        /*0004*/ 	.word	0x00000082


	//----- nvinfo : EIATTR_KPARAM_INFO
	.align		4
.L_989:
        /*0008*/ 	.byte	0x04, 0x17
        /*000a*/ 	.short	(.L_991 - .L_990)
.L_990:
        /*000c*/ 	.word	0x00000000
        /*0010*/ 	.short	0x0008
        /*0012*/ 	.short	0x0038
        /*0014*/ 	.byte	0x00, 0xf5, 0x21, 0x00


	//----- nvinfo : EIATTR_KPARAM_INFO
	.align		4
.L_991:
        /*0018*/ 	.byte	0x04, 0x17
        /*001a*/ 	.short	(.L_993 - .L_992)
.L_992:
        /*001c*/ 	.word	0x00000000
        /*0020*/ 	.short	0x0007
        /*0022*/ 	.short	0x0030
        /*0024*/ 	.byte	0x00, 0xf0, 0x11, 0x00


	//----- nvinfo : EIATTR_KPARAM_INFO
	.align		4
.L_993:
        /*0028*/ 	.byte	0x04, 0x17
        /*002a*/ 	.short	(.L_995 - .L_994)
.L_994:
        /*002c*/ 	.word	0x00000000
        /*0030*/ 	.short	0x0006
        /*0032*/ 	.short	0x002c
        /*0034*/ 	.byte	0x00, 0xf0, 0x11, 0x00


	//----- nvinfo : EIATTR_KPARAM_INFO
	.align		4
.L_995:
        /*0038*/ 	.byte	0x04, 0x17
        /*003a*/ 	.short	(.L_997 - .L_996)
.L_996:
        /*003c*/ 	.word	0x00000000
        /*0040*/ 	.short	0x0005
        /*0042*/ 	.short	0x0028
        /*0044*/ 	.byte	0x00, 0xf0, 0x11, 0x00


	//----- nvinfo : EIATTR_KPARAM_INFO
	.align		4
.L_997:
        /*0048*/ 	.byte	0x04, 0x17
        /*004a*/ 	.short	(.L_999 - .L_998)
.L_998:
        /*004c*/ 	.word	0x00000000
        /*0050*/ 	.short	0x0004
        /*0052*/ 	.short	0x0020
        /*0054*/ 	.byte	0x00, 0xf5, 0x21, 0x00


	//----- nvinfo : EIATTR_KPARAM_INFO
	.align		4
.L_999:
        /*0058*/ 	.byte	0x04, 0x17
        /*005a*/ 	.short	(.L_1001 - .L_1000)
.L_1000:
        /*005c*/ 	.word	0x00000000
        /*0060*/ 	.short	0x0003
        /*0062*/ 	.short	0x0018
        /*0064*/ 	.byte	0x00, 0xf5, 0x21, 0x00


	//----- nvinfo : EIATTR_KPARAM_INFO
	.align		4
.L_1001:
        /*0068*/ 	.byte	0x04, 0x17
        /*006a*/ 	.short	(.L_1003 - .L_1002)
.L_1002:
        /*006c*/ 	.word	0x00000000
        /*0070*/ 	.short	0x0002
        /*0072*/ 	.short	0x0010
        /*0074*/ 	.byte	0x00, 0xf5, 0x21, 0x00


	//----- nvinfo : EIATTR_KPARAM_INFO
	.align		4
.L_1003:
        /*0078*/ 	.byte	0x04, 0x17
        /*007a*/ 	.short	(.L_1005 - .L_1004)
.L_1004:
        /*007c*/ 	.word	0x00000000
        /*0080*/ 	.short	0x0001
        /*0082*/ 	.short	0x0008
        /*0084*/ 	.byte	0x00, 0xf5, 0x21, 0x00


	//----- nvinfo : EIATTR_KPARAM_INFO
	.align		4
.L_1005:
        /*0088*/ 	.byte	0x04, 0x17
        /*008a*/ 	.short	(.L_1007 - .L_1006)
.L_1006:
        /*008c*/ 	.word	0x00000000
        /*0090*/ 	.short	0x0000
        /*0092*/ 	.short	0x0000
        /*0094*/ 	.byte	0x00, 0xf5, 0x21, 0x00


	//----- nvinfo : EIATTR_SPARSE_MMA_MASK
	.align		4
.L_1007:
        /*0098*/ 	.byte	0x03, 0x50
        /*009a*/ 	.short	0x0000


	//----- nvinfo : EIATTR_MAXREG_COUNT
	.align		4
        /*009c*/ 	.byte	0x03, 0x1b
        /*009e*/ 	.short	0x00ff


	//----- nvinfo : EIATTR_NUM_BARRIERS
	.align		4
        /*00a0*/ 	.byte	0x02, 0x4c
        /*00a2*/ 	.byte	0x01
	.zero		1


	//----- nvinfo : EIATTR_MERCURY_ISA_VERSION
	.align		4
        /*00a4*/ 	.byte	0x03, 0x5f
        /*00a6*/ 	.short	0x0101


	//----- nvinfo : EIATTR_UNUSED_LOAD_BYTE_OFFSET
	.align		4
        /*00a8*/ 	.byte	0x04, 0x44
        /*00aa*/ 	.short	(.L_1009 - .L_1008)


	//   ....[0]....
.L_1008:
        /*00ac*/ 	.word	0x000007f0
        /*00b0*/ 	.word	0x0000fff0


	//   ....[1]....
        /*00b4*/ 	.word	0x00000ce0
        /*00b8*/ 	.word	0x0000fff0


	//   ....[2]....
        /*00bc*/ 	.word	0x00001a80
        /*00c0*/ 	.word	0x0000fff0


	//   ....[3]....
        /*00c4*/ 	.word	0x000021f0
        /*00c8*/ 	.word	0x0000fff0


	//----- nvinfo : EIATTR_COOP_GROUP_MASK_REGIDS
	.align		4
.L_1009:
        /*00cc*/ 	.byte	0x04, 0x29
        /*00ce*/ 	.short	(.L_1011 - .L_1010)


	//   ....[0]....
.L_1010:
        /*00d0*/ 	.word	0xffffffff


	//   ....[1]....
        /*00d4*/ 	.word	0xffffffff


	//   ....[2]....
        /*00d8*/ 	.word	0xffffffff


	//   ....[3]....
        /*00dc*/ 	.word	0xffffffff


	//   ....[4]....
        /*00e0*/ 	.word	0xffffffff


	//   ....[5]....
        /*00e4*/ 	.word	0xffffffff


	//   ....[6]....
        /*00e8*/ 	.word	0xffffffff


	//   ....[7]....
        /*00ec*/ 	.word	0xffffffff


	//   ....[8]....
        /*00f0*/ 	.word	0xffffffff


	//   ....[9]....
        /*00f4*/ 	.word	0xffffffff


	//   ....[10]....
        /*00f8*/ 	.word	0xffffffff


	//   ....[11]....
        /*00fc*/ 	.word	0xffffffff


	//   ....[12]....
        /*0100*/ 	.word	0xffffffff


	//   ....[13]....
        /*0104*/ 	.word	0xffffffff


	//   ....[14]....
        /*0108*/ 	.word	0xffffffff


	//   ....[15]....
        /*010c*/ 	.word	0xffffffff


	//   ....[16]....
        /*0110*/ 	.word	0xffffffff


	//   ....[17]....
        /*0114*/ 	.word	0xffffffff


	//   ....[18]....
        /*0118*/ 	.word	0xffffffff


	//   ....[19]....
        /*011c*/ 	.word	0xffffffff


	//   ....[20]....
        /*0120*/ 	.word	0xffffffff


	//   ....[21]....
        /*0124*/ 	.word	0xffffffff


	//   ....[22]....
        /*0128*/ 	.word	0xffffffff


	//   ....[23]....
        /*012c*/ 	.word	0xffffffff


	//   ....[24]....
        /*0130*/ 	.word	0xffffffff


	//   ....[25]....
        /*0134*/ 	.word	0xffffffff


	//   ....[26]....
        /*0138*/ 	.word	0xffffffff


	//   ....[27]....
        /*013c*/ 	.word	0xffffffff


	//   ....[28]....
        /*0140*/ 	.word	0xffffffff


	//   ....[29]....
        /*0144*/ 	.word	0xffffffff


	//   ....[30]....
        /*0148*/ 	.word	0xffffffff


	//   ....[31]....
        /*014c*/ 	.word	0xffffffff


	//   ....[32]....
        /*0150*/ 	.word	0xffffffff


	//   ....[33]....
        /*0154*/ 	.word	0xffffffff


	//   ....[34]....
        /*0158*/ 	.word	0xffffffff


	//   ....[35]....
        /*015c*/ 	.word	0xffffffff


	//   ....[36]....
        /*0160*/ 	.word	0xffffffff


	//   ....[37]....
        /*0164*/ 	.word	0xffffffff


	//   ....[38]....
        /*0168*/ 	.word	0xffffffff


	//   ....[39]....
        /*016c*/ 	.word	0xffffffff


	//----- nvinfo : EIATTR_COOP_GROUP_INSTR_OFFSETS
	.align		4
.L_1011:
        /*0170*/ 	.byte	0x04, 0x28
        /*0172*/ 	.short	(.L_1013 - .L_1012)


	//   ....[0]....
.L_1012:
        /*0174*/ 	.word	0x00000630


	//   ....[1]....
        /*0178*/ 	.word	0x00000660


	//   ....[2]....
        /*017c*/ 	.word	0x000006e0


	//   ....[3]....
        /*0180*/ 	.word	0x00000720


	//   ....[4]....
        /*0184*/ 	.word	0x00000740


	//   ....[5]....
        /*0188*/ 	.word	0x00000ae0


	//   ....[6]....
        /*018c*/ 	.word	0x00000b40


	//   ....[7]....
        /*0190*/ 	.word	0x00000b90


	//   ....[8]....
        /*0194*/ 	.word	0x00000bc0


	//   ....[9]....
        /*0198*/ 	.word	0x00000be0


	//   ....[10]....
        /*019c*/ 	.word	0x00001840


	//   ....[11]....
        /*01a0*/ 	.word	0x000018b0


	//   ....[12]....
        /*01a4*/ 	.word	0x00001930


	//   ....[13]....
        /*01a8*/ 	.word	0x00001990


	//   ....[14]....
        /*01ac*/ 	.word	0x000019c0


	//   ....[15]....
        /*01b0*/ 	.word	0x00001f60


	//   ....[16]....
        /*01b4*/ 	.word	0x00001ff0


	//   ....[17]....
        /*01b8*/ 	.word	0x00002040


	//   ....[18]....
        /*01bc*/ 	.word	0x000020a0


	//   ....[19]....
        /*01c0*/ 	.word	0x00002100


	//   ....[20]....
        /*01c4*/ 	.word	0x00003540


	//   ....[21]....
        /*01c8*/ 	.word	0x00003580


	//   ....[22]....
        /*01cc*/ 	.word	0x000035f0


	//   ....[23]....
        /*01d0*/ 	.word	0x00003640


	//   ....[24]....
        /*01d4*/ 	.word	0x00003660


	//   ....[25]....
        /*01d8*/ 	.word	0x00003a10


	//   ....[26]....
        /*01dc*/ 	.word	0x00003a40


	//   ....[27]....
        /*01e0*/ 	.word	0x00003aa0


	//   ....[28]....
        /*01e4*/ 	.word	0x00003af0


	//   ....[29]....
        /*01e8*/ 	.word	0x00003b10


	//   ....[30]....
        /*01ec*/ 	.word	0x00004300


	//   ....[31]....
        /*01f0*/ 	.word	0x000043b0


	//   ....[32]....
        /*01f4*/ 	.word	0x000043f0


	//   ....[33]....
        /*01f8*/ 	.word	0x00004430


	//   ....[34]....
        /*01fc*/ 	.word	0x00004460


	//   ....[35]....
        /*0200*/ 	.word	0x00004a00


	//   ....[36]....
        /*0204*/ 	.word	0x00004a50


	//   ....[37]....
        /*0208*/ 	.word	0x00004aa0


	//   ....[38]....
        /*020c*/ 	.word	0x00004b00


	//   ....[39]....
        /*0210*/ 	.word	0x00004b60


	//----- nvinfo : EIATTR_VRC_CTA_INIT_COUNT
	.align		4
.L_1013:
        /*0214*/ 	.byte	0x02, 0x4a
	.zero		1
	.zero		1


	//----- nvinfo : EIATTR_EXIT_INSTR_OFFSETS
	.align		4
        /*0218*/ 	.byte	0x04, 0x1c
        /*021a*/ 	.short	(.L_1015 - .L_1014)


	//   ....[0]....
.L_1014:
        /*021c*/ 	.word	0x000029c0


	//   ....[1]....
        /*0220*/ 	.word	0x00002c20


	//   ....[2]....
        /*0224*/ 	.word	0x00002e50


	//   ....[3]....
        /*0228*/ 	.word	0x00003080


	//   ....[4]....
        /*022c*/ 	.word	0x000032c0


	//   ....[5]....
        /*0230*/ 	.word	0x00005350


	//   ....[6]....
        /*0234*/ 	.word	0x00005560


	//----- nvinfo : EIATTR_CRS_STACK_SIZE
	.align		4
.L_1015:
        /*0238*/ 	.byte	0x04, 0x1e
        /*023a*/ 	.short	(.L_1017 - .L_1016)
.L_1016:
        /*023c*/ 	.word	0x00000000


	//----- nvinfo : EIATTR_CBANK_PARAM_SIZE
	.align		4
.L_1017:
        /*0240*/ 	.byte	0x03, 0x19
        /*0242*/ 	.short	0x0040


	//----- nvinfo : EIATTR_PARAM_CBANK
	.align		4
        /*0244*/ 	.byte	0x04, 0x0a
        /*0246*/ 	.short	(.L_1019 - .L_1018)
	.align		4
.L_1018:
        /*0248*/ 	.word	index@(.nv.constant0._ZN4vllm39rms_norm_dynamic_per_token_quant_kernelIfaLb1EEEvPT0_PfPKT_S6_PKffiiPS4_)
        /*024c*/ 	.short	0x0380
        /*024e*/ 	.short	0x0040


	//----- nvinfo : EIATTR_SW_WAR
	.align		4
.L_1019:
        /*0250*/ 	.byte	0x04, 0x36
        /*0252*/ 	.short	(.L_1021 - .L_1020)
.L_1020:
        /*0254*/ 	.word	0x00000008
.L_1021:


//--------------------- .nv.info._ZN4vllm39rms_norm_dynamic_per_token_quant_kernelIfN3c1013Float8_e4m3fnELb1EEEvPT0_PfPKT_S8_PKffiiPS6_ --------------------------
	.section	.nv.info._ZN4vllm39rms_norm_dynamic_per_token_quant_kernelIfN3c1013Float8_e4m3fnELb1EEEvPT0_PfPKT_S8_PKffiiPS6_,"",@"SHT_CUDA_INFO"
	.sectionflags	@""
	.align	4


	//----- nvinfo : EIATTR_CUDA_API_VERSION
	.align		4
        /*0000*/ 	.byte	0x04, 0x37
        /*0002*/ 	.short	(.L_1023 - .L_1022)
.L_1022:
        /*0004*/ 	.word	0x00000082


	//----- nvinfo : EIATTR_KPARAM_INFO
	.align		4
.L_1023:
        /*0008*/ 	.byte	0x04, 0x17
        /*000a*/ 	.short	(.L_1025 - .L_1024)
.L_1024:
        /*000c*/ 	.word	0x00000000
        /*0010*/ 	.short	0x0008
        /*0012*/ 	.short	0x0038
        /*0014*/ 	.byte	0x00, 0xf5, 0x21, 0x00


	//----- nvinfo : EIATTR_KPARAM_INFO
	.align		4
.L_1025:
        /*0018*/ 	.byte	0x04, 0x17
        /*001a*/ 	.short	(.L_1027 - .L_1026)
.L_1026:
        /*001c*/ 	.word	0x00000000
        /*0020*/ 	.short	0x0007
        /*0022*/ 	.short	0x0030
        /*0024*/ 	.byte	0x00, 0xf0, 0x11, 0x00


	//----- nvinfo : EIATTR_KPARAM_INFO
	.align		4
.L_1027:
        /*0028*/ 	.byte	0x04, 0x17
        /*002a*/ 	.short	(.L_1029 - .L_1028)
.L_1028:
        /*002c*/ 	.word	0x00000000
        /*0030*/ 	.short	0x0006
        /*0032*/ 	.short	0x002c
        /*0034*/ 	.byte	0x00, 0xf0, 0x11, 0x00


	//----- nvinfo : EIATTR_KPARAM_INFO
	.align		4
.L_1029:
        /*0038*/ 	.byte	0x04, 0x17
        /*003a*/ 	.short	(.L_1031 - .L_1030)
.L_1030:
        /*003c*/ 	.word	0x00000000
        /*0040*/ 	.short	0x0005
        /*0042*/ 	.short	0x0028
        /*0044*/ 	.byte	0x00, 0xf0, 0x11, 0x00


	//----- nvinfo : EIATTR_KPARAM_INFO
	.align		4
.L_1031:
        /*0048*/ 	.byte	0x04, 0x17
        /*004a*/ 	.short	(.L_1033 - .L_1032)
.L_1032:
        /*004c*/ 	.word	0x00000000
        /*0050*/ 	.short	0x0004
        /*0052*/ 	.short	0x0020
        /*0054*/ 	.byte	0x00, 0xf5, 0x21, 0x00


	//----- nvinfo : EIATTR_KPARAM_INFO
	.align		4
.L_1033:
        /*0058*/ 	.byte	0x04, 0x17
        /*005a*/ 	.short	(.L_1035 - .L_1034)
.L_1034:
        /*005c*/ 	.word	0x00000000
        /*0060*/ 	.short	0x0003
        /*0062*/ 	.short	0x0018
        /*0064*/ 	.byte	0x00, 0xf5, 0x21, 0x00


	//----- nvinfo : EIATTR_KPARAM_INFO
	.align		4
.L_1035:
        /*0068*/ 	.byte	0x04, 0x17
        /*006a*/ 	.short	(.L_1037 - .L_1036)
.L_1036:
        /*006c*/ 	.word	0x00000000
        /*0070*/ 	.short	0x0002
        /*0072*/ 	.short	0x0010
        /*0074*/ 	.byte	0x00, 0xf5, 0x21, 0x00


	//----- nvinfo : EIATTR_KPARAM_INFO
	.align		4
.L_1037:
        /*0078*/ 	.byte	0x04, 0x17
        /*007a*/ 	.short	(.L_1039 - .L_1038)
.L_1038:
        /*007c*/ 	.word	0x00000000
        /*0080*/ 	.short	0x0001
        /*0082*/ 	.short	0x0008
        /*0084*/ 	.byte	0x00, 0xf5, 0x21, 0x00


	//----- nvinfo : EIATTR_KPARAM_INFO
	.align		4
.L_1039:
        /*0088*/ 	.byte	0x04, 0x17
        /*008a*/ 	.short	(.L_1041 - .L_1040)
.L_1040:
        /*008c*/ 	.word	0x00000000
        /*0090*/ 	.short	0x0000
        /*0092*/ 	.short	0x0000
        /*0094*/ 	.byte	0x00, 0xf5, 0x21, 0x00


	//----- nvinfo : EIATTR_SPARSE_MMA_MASK
	.align		4
.L_1041:
        /*0098*/ 	.byte	0x03, 0x50
        /*009a*/ 	.short	0x0000


	//----- nvinfo : EIATTR_MAXREG_COUNT
	.align		4
        /*009c*/ 	.byte	0x03, 0x1b
        /*009e*/ 	.short	0x00ff


	//----- nvinfo : EIATTR_NUM_BARRIERS
	.align		4
        /*00a0*/ 	.byte	0x02, 0x4c
        /*00a2*/ 	.byte	0x01
	.zero		1


	//----- nvinfo : EIATTR_MERCURY_ISA_VERSION
	.align		4
        /*00a4*/ 	.byte	0x03, 0x5f
        /*00a6*/ 	.short	0x0101


	//----- nvinfo : EIATTR_UNUSED_LOAD_BYTE_OFFSET
	.align		4
        /*00a8*/ 	.byte	0x04, 0x44
        /*00aa*/ 	.short	(.L_1043 - .L_1042)


	//   ....[0]....
.L_1042:
        /*00ac*/ 	.word	0x000007f0
        /*00b0*/ 	.word	0x0000fff0


	//   ....[1]....
        /*00b4*/ 	.word	0x00000ce0
        /*00b8*/ 	.word	0x0000fff0


	//   ....[2]....
        /*00bc*/ 	.word	0x00001a80
        /*00c0*/ 	.word	0x0000fff0


	//   ....[3]....
        /*00c4*/ 	.word	0x000021f0
        /*00c8*/ 	.word	0x0000fff0


	//----- nvinfo : EIATTR_COOP_GROUP_MASK_REGIDS
	.align		4
.L_1043:
        /*00cc*/ 	.byte	0x04, 0x29
        /*00ce*/ 	.short	(.L_1045 - .L_1044)


	//   ....[0]....
.L_1044:
        /*00d0*/ 	.word	0xffffffff


	//   ....[1]....
        /*00d4*/ 	.word	0xffffffff


	//   ....[2]....
        /*00d8*/ 	.word	0xffffffff


	//   ....[3]....
        /*00dc*/ 	.word	0xffffffff


	//   ....[4]....
        /*00e0*/ 	.word	0xffffffff


	//   ....[5]....
        /*00e4*/ 	.word	0xffffffff


	//   ....[6]....
        /*00e8*/ 	.word	0xffffffff


	//   ....[7]....
        /*00ec*/ 	.word	0xffffffff


	//   ....[8]....
        /*00f0*/ 	.word	0xffffffff


	//   ....[9]....
        /*00f4*/ 	.word	0xffffffff


	//   ....[10]....
        /*00f8*/ 	.word	0xffffffff


	//   ....[11]....
        /*00fc*/ 	.word	0xffffffff


	//   ....[12]....
        /*0100*/ 	.word	0xffffffff


	//   ....[13]....
        /*0104*/ 	.word	0xffffffff


	//   ....[14]....
        /*0108*/ 	.word	0xffffffff


	//   ....[15]....
        /*010c*/ 	.word	0xffffffff


	//   ....[16]....
        /*0110*/ 	.word	0xffffffff


	//   ....[17]....
        /*0114*/ 	.word	0xffffffff


	//   ....[18]....
        /*0118*/ 	.word	0xffffffff


	//   ....[19]....
        /*011c*/ 	.word	0xffffffff


	//   ....[20]....
        /*0120*/ 	.word	0xffffffff


	//   ....[21]....
        /*0124*/ 	.word	0xffffffff


	//   ....[22]....
        /*0128*/ 	.word	0xffffffff


	//   ....[23]....
        /*012c*/ 	.word	0xffffffff


	//   ....[24]....
        /*0130*/ 	.word	0xffffffff


	//   ....[25]....
        /*0134*/ 	.word	0xffffffff


	//   ....[26]....
        /*0138*/ 	.word	0xffffffff


	//   ....[27]....
        /*013c*/ 	.word	0xffffffff


	//   ....[28]....
        /*0140*/ 	.word	0xffffffff


	//   ....[29]....
        /*0144*/ 	.word	0xffffffff


	//   ....[30]....
        /*0148*/ 	.word	0xffffffff


	//   ....[31]....
        /*014c*/ 	.word	0xffffffff


	//   ....[32]....
        /*0150*/ 	.word	0xffffffff


	//   ....[33]....
        /*0154*/ 	.word	0xffffffff


	//   ....[34]....
        /*0158*/ 	.word	0xffffffff


	//   ....[35]....
        /*015c*/ 	.word	0xffffffff


	//   ....[36]....
        /*0160*/ 	.word	0xffffffff


	//   ....[37]....
        /*0164*/ 	.word	0xffffffff


	//   ....[38]....
        /*0168*/ 	.word	0xffffffff


	//   ....[39]....
        /*016c*/ 	.word	0xffffffff


	//----- nvinfo : EIATTR_COOP_GROUP_INSTR_OFFSETS
	.align		4
.L_1045:
        /*0170*/ 	.byte	0x04, 0x28
        /*0172*/ 	.short	(.L_1047 - .L_1046)


	//   ....[0]....
.L_1046:
        /*0174*/ 	.word	0x00000630


	//   ....[1]....
        /*0178*/ 	.word	0x00000660


	//   ....[2]....
        /*017c*/ 	.word	0x000006e0


	//   ....[3]....
        /*0180*/ 	.word	0x00000720


	//   ....[4]....
        /*0184*/ 	.word	0x00000740


	//   ....[5]....
        /*0188*/ 	.word	0x00000ae0


	//   ....[6]....
        /*018c*/ 	.word	0x00000b40


	//   ....[7]....
        /*0190*/ 	.word	0x00000b90


	//   ....[8]....
        /*0194*/ 	.word	0x00000bc0


	//   ....[9]....
        /*0198*/ 	.word	0x00000be0


	//   ....[10]....
        /*019c*/ 	.word	0x00001840


	//   ....[11]....
        /*01a0*/ 	.word	0x000018b0


	//   ....[12]....
        /*01a4*/ 	.word	0x00001930


	//   ....[13]....
        /*01a8*/ 	.word	0x00001990


	//   ....[14]....
        /*01ac*/ 	.word	0x000019c0


	//   ....[15]....
        /*01b0*/ 	.word	0x00001f60


	//   ....[16]....
        /*01b4*/ 	.word	0x00001ff0


	//   ....[17]....
        /*01b8*/ 	.word	0x00002040


	//   ....[18]....
        /*01bc*/ 	.word	0x000020a0


	//   ....[19]....
        /*01c0*/ 	.word	0x00002100


	//   ....[20]....
        /*01c4*/ 	.word	0x00004450


	//   ....[21]....
        /*01c8*/ 	.word	0x00004490


	//   ....[22]....
        /*01cc*/ 	.word	0x00004500


	//   ....[23]....
        /*01d0*/ 	.word	0x00004550


	//   ....[24]....
        /*01d4*/ 	.word	0x00004570


	//   ....[25]....
        /*01d8*/ 	.word	0x00004920


	//   ....[26]....
        /*01dc*/ 	.word	0x00004950


	//   ....[27]....
        /*01e0*/ 	.word	0x000049b0


	//   ....[28]....
        /*01e4*/ 	.word	0x00004a00


	//   ....[29]....
        /*01e8*/ 	.word	0x00004a20


	//   ....[30]....
        /*01ec*/ 	.word	0x00005210


	//   ....[31]....
        /*01f0*/ 	.word	0x000052c0


	//   ....[32]....
        /*01f4*/ 	.word	0x00005300


	//   ....[33]....
        /*01f8*/ 	.word	0x00005340


	//   ....[34]....
        /*01fc*/ 	.word	0x00005370


	//   ....[35]....
        /*0200*/ 	.word	0x00005910


	//   ....[36]....
        /*0204*/ 	.word	0x00005960


	//   ....[37]....
        /*0208*/ 	.word	0x000059b0


	//   ....[38]....
        /*020c*/ 	.word	0x00005a10


	//   ....[39]....
        /*0210*/ 	.word	0x00005a70


	//----- nvinfo : EIATTR_VRC_CTA_INIT_COUNT
	.align		4
.L_1047:
        /*0214*/ 	.byte	0x02, 0x4a
	.zero		1
	.zero		1


	//----- nvinfo : EIATTR_EXIT_INSTR_OFFSETS
	.align		4
        /*0218*/ 	.byte	0x04, 0x1c
        /*021a*/ 	.short	(.L_1049 - .L_1048)


	//   ....[0]....
.L_1048:
        /*021c*/ 	.word	0x000029c0


	//   ....[1]....
        /*0220*/ 	.word	0x00002ff0


	//   ....[2]....
        /*0224*/ 	.word	0x000035e0


	//   ....[3]....
        /*0228*/ 	.word	0x00003bd0


	//   ....[4]....
        /*022c*/ 	.word	0x000041d0


	//   ....[5]....
        /*0230*/ 	.word	0x00006260


	//   ....[6]....
        /*0234*/ 	.word	0x00006570


	//----- nvinfo : EIATTR_CRS_STACK_SIZE
	.align		4
.L_1049:
        /*0238*/ 	.byte	0x04, 0x1e
        /*023a*/ 	.short	(.L_1051 - .L_1050)
.L_1050:
        /*023c*/ 	.word	0x00000000


	//----- nvinfo : EIATTR_CBANK_PARAM_SIZE
	.align		4
.L_1051:
        /*0240*/ 	.byte	0x03, 0x19
        /*0242*/ 	.short	0x0040


	//----- nvinfo : EIATTR_PARAM_CBANK
	.align		4
        /*0244*/ 	.byte	0x04, 0x0a
        /*0246*/ 	.short	(.L_1053 - .L_1052)
	.align		4
.L_1052:
        /*0248*/ 	.word	index@(.nv.constant0._ZN4vllm39rms_norm_dynamic_per_token_quant_kernelIfN3c1013Float8_e4m3fnELb1EEEvPT0_PfPKT_S8_PKffiiPS6_)
        /*024c*/ 	.short	0x0380
        /*024e*/ 	.short	0x0040


	//----- nvinfo : EIATTR_SW_WAR
	.align		4
.L_1053:
        /*0250*/ 	.byte	0x04, 0x36
        /*0252*/ 	.short	(.L_1055 - .L_1054)
.L_1054:
        /*0254*/ 	.word	0x00000008
.L_1055:


//--------------------- .nv.info._ZN4vllm31rms_norm_per_block_quant_kernelIN3c108BFloat16EaLb0ELb0ELi64EEEvPT0_PfPKT_S8_PKffiiPS6_l --------------------------
	.section	.nv.info._ZN4vllm31rms_norm_per_block_quant_kernelIN3c108BFloat16EaLb0ELb0ELi64EEEvPT0_PfPKT_S8_PKffiiPS6_l,"",@"SHT_CUDA_INFO"
	.sectionflags	@""
	.align	4


	//----- nvinfo : EIATTR_CUDA_API_VERSION
	.align		4
        /*0000*/ 	.byte	0x04, 0x37
        /*0002*/ 	.short	(.L_1057 - .L_1056)
.L_1056:
        /*0004*/ 	.word	0x00000082


	//----- nvinfo : EIATTR_KPARAM_INFO
	.align		4
.L_1057:
        /*0008*/ 	.byte	0x04, 0x17
        /*000a*/ 	.short	(.L_1059 - .L_1058)
.L_1058:
        /*000c*/ 	.word	0x00000000
        /*0010*/ 	.short	0x0009
        /*0012*/ 	.short	0x0040
        /*0014*/ 	.byte	0x00, 0xf0, 0x21, 0x00


	//----- nvinfo : EIATTR_KPARAM_INFO
	.align		4
.L_1059:
        /*0018*/ 	.byte	0x04, 0x17
        /*001a*/ 	.short	(.L_1061 - .L_1060)
.L_1060:
        /*001c*/ 	.word	0x00000000
        /*0020*/ 	.short	0x0008
        /*0022*/ 	.short	0x0038
        /*0024*/ 	.byte	0x00, 0xf5, 0x21, 0x00


	//----- nvinfo : EIATTR_KPARAM_INFO
	.align		4
.L_1061:
        /*0028*/ 	.byte	0x04, 0x17
        /*002a*/ 	.short	(.L_1063 - .L_1062)
.L_1062:
        /*002c*/ 	.word	0x00000000
        /*0030*/ 	.short	0x0007
        /*0032*/ 	.short	0x0030
        /*0034*/ 	.byte	0x00, 0xf0, 0x11, 0x00


	//----- nvinfo : EIATTR_KPARAM_INFO
	.align		4
.L_1063:
        /*0038*/ 	.byte	0x04, 0x17
        /*003a*/ 	.short	(.L_1065 - .L_1064)
.L_1064:
        /*003c*/ 	.word	0x00000000
        /*0040*/ 	.short	0x0006
        /*0042*/ 	.short	0x002c
        /*0044*/ 	.byte	0x00, 0xf0, 0x11, 0x00


	//----- nvinfo : EIATTR_KPARAM_INFO
	.align		4
.L_1065:
        /*0048*/ 	.byte	0x04, 0x17
        /*004a*/ 	.short	(.L_1067 - .L_1066)
.L_1066:
        /*004c*/ 	.word	0x00000000
        /*0050*/ 	.short	0x0005
        /*0052*/ 	.short	0x0028
        /*0054*/ 	.byte	0x00, 0xf0, 0x11, 0x00


	//----- nvinfo : EIATTR_KPARAM_INFO
	.align		4
.L_1067:
        /*0058*/ 	.byte	0x04, 0x17
        /*005a*/ 	.short	(.L_1069 - .L_1068)
.L_1068:
        /*005c*/ 	.word	0x00000000
        /*0060*/ 	.short	0x0004
        /*0062*/ 	.short	0x0020
        /*0064*/ 	.byte	0x00, 0xf5, 0x21, 0x00


	//----- nvinfo : EIATTR_KPARAM_INFO
	.align		4
.L_1069:
        /*0068*/ 	.byte	0x04, 0x17
        /*006a*/ 	.short	(.L_1071 - .L_1070)
.L_1070:
        /*006c*/ 	.word	0x00000000
        /*0070*/ 	.short	0x0003
        /*0072*/ 	.short	0x0018
        /*0074*/ 	.byte	0x00, 0xf5, 0x21, 0x00


	//----- nvinfo : EIATTR_KPARAM_INFO
	.align		4
.L_1071:
        /*0078*/ 	.byte	0x04, 0x17
        /*007a*/ 	.short	(.L_1073 - .L_1072)
.L_1072:
        /*007c*/ 	.word	0x00000000
        /*0080*/ 	.short	0x0002
        /*0082*/ 	.short	0x0010
        /*0084*/ 	.byte	0x00, 0xf5, 0x21, 0x00


	//----- nvinfo : EIATTR_KPARAM_INFO
	.align		4
.L_1073:
        /*0088*/ 	.byte	0x04, 0x17
        /*008a*/ 	.short	(.L_1075 - .L_1074)
.L_1074:
        /*008c*/ 	.word	0x00000000
        /*0090*/ 	.short	0x0001
        /*0092*/ 	.short	0x0008
        /*0094*/ 	.byte	0x00, 0xf5, 0x21, 0x00


	//----- nvinfo : EIATTR_KPARAM_INFO
	.align		4
.L_1075:
        /*0098*/ 	.byte	0x04, 0x17
        /*009a*/ 	.short	(.L_1077 - .L_1076)
.L_1076:
        /*009c*/ 	.word	0x00000000
        /*00a0*/ 	.short	0x0000
        /*00a2*/ 	.short	0x0000
        /*00a4*/ 	.byte	0x00, 0xf5, 0x21, 0x00


	//----- nvinfo : EIATTR_SPARSE_MMA_MASK
	.align		4
.L_1077:
        /*00a8*/ 	.byte	0x03, 0x50
        /*00aa*/ 	.short	0x0000


	//----- nvinfo : EIATTR_MAXREG_COUNT
	.align		4
        /*00ac*/ 	.byte	0x03, 0x1b
        /*00ae*/ 	.short	0x00ff


	//----- nvinfo : EIATTR_NUM_BARRIERS
	.align		4
        /*00b0*/ 	.byte	0x02, 0x4c
        /*00b2*/ 	.byte	0x01
	.zero		1


	//----- nvinfo : EIATTR_MERCURY_ISA_VERSION
	.align		4
        /*00b4*/ 	.byte	0x03, 0x5f
        /*00b6*/ 	.short	0x0101


	//----- nvinfo : EIATTR_UNUSED_LOAD_BYTE_OFFSET
	.align		4
        /*00b8*/ 	.byte	0x04, 0x44
        /*00ba*/ 	.short	(.L_1079 - .L_1078)


	//   ....[0]....
.L_1078:
        /*00bc*/ 	.word	0x00000750
        /*00c0*/ 	.word	0x0000fff0


	//   ....[1]....
        /*00c4*/ 	.word	0x00000c30
        /*00c8*/ 	.word	0x0000fff0


	//----- nvinfo : EIATTR_COOP_GROUP_MASK_REGIDS
	.align		4
.L_1079:
        /*00cc*/ 	.byte	0x04, 0x29
        /*00ce*/ 	.short	(.L_1081 - .L_1080)


	//   ....[0]....
.L_1080:
        /*00d0*/ 	.word	0xffffffff


	//   ....[1]....
        /*00d4*/ 	.word	0xffffffff


	//   ....[2]....
        /*00d8*/ 	.word	0xffffffff


	//   ....[3]....
        /*00dc*/ 	.word	0xffffffff


	//   ....[4]....
        /*00e0*/ 	.word	0xffffffff


	//   ....[5]....
        /*00e4*/ 	.word	0xffffffff


	//   ....[6]....
        /*00e8*/ 	.word	0xffffffff


	//   ....[7]....
        /*00ec*/ 	.word	0xffffffff


	//   ....[8]....
        /*00f0*/ 	.word	0xffffffff


	//   ....[9]....
        /*00f4*/ 	.word	0xffffffff


	//----- nvinfo : EIATTR_COOP_GROUP_INSTR_OFFSETS
	.align		4
.L_1081:
        /*00f8*/ 	.byte	0x04, 0x28
        /*00fa*/ 	.short	(.L_1083 - .L_1082)


	//   ....[0]....
.L_1082:
        /*00fc*/ 	.word	0x000005a0


	//   ....[1]....
        /*0100*/ 	.word	0x000005d0


	//   ....[2]....
        /*0104*/ 	.word	0x00000650


	//   ....[3]....
        /*0108*/ 	.word	0x00000690


	//   ....[4]....
        /*010c*/ 	.word	0x000006b0


	//   ....[5]....
        /*0110*/ 	.word	0x00000a40


	//   ....[6]....
        /*0114*/ 	.word	0x00000aa0


	//   ....[7]....
        /*0118*/ 	.word	0x00000af0


	//   ....[8]....
        /*011c*/ 	.word	0x00000b20


	//   ....[9]....
        /*0120*/ 	.word	0x00000b40


	//----- nvinfo : EIATTR_VRC_CTA_INIT_COUNT
	.align		4
.L_1083:
        /*0124*/ 	.byte	0x02, 0x4a
	.zero		1
	.zero		1


	//----- nvinfo : EIATTR_EXIT_INSTR_OFFSETS
	.align		4
        /*0128*/ 	.byte	0x04, 0x1c
        /*012a*/ 	.short	(.L_1085 - .L_1084)


	//   ....[0]....
.L_1084:
        /*012c*/ 	.word	0x000034d0


	//   ....[1]....
        /*0130*/ 	.word	0x00003940


	//   ....[2]....
        /*0134*/ 	.word	0x00003d50


	//   ....[3]....
        /*0138*/ 	.word	0x00004160


	//   ....[4]....
        /*013c*/ 	.word	0x00004580


	//----- nvinfo : EIATTR_CRS_STACK_SIZE
	.align		4
.L_1085:
        /*0140*/ 	.byte	0x04, 0x1e
        /*0142*/ 	.short	(.L_1087 - .L_1086)
.L_1086:
        /*0144*/ 	.word	0x00000000


	//----- nvinfo : EIATTR_CBANK_PARAM_SIZE
	.align		4
.L_1087:
        /*0148*/ 	.byte	0x03, 0x19
        /*014a*/ 	.short	0x0048


	//----- nvinfo : EIATTR_PARAM_CBANK
	.align		4
        /*014c*/ 	.byte	0x04, 0x0a
        /*014e*/ 	.short	(.L_1089 - .L_1088)
	.align		4
.L_1088:
        /*0150*/ 	.word	index@(.nv.constant0._ZN4vllm31rms_norm_per_block_quant_kernelIN3c108BFloat16EaLb0ELb0ELi64EEEvPT0_PfPKT_S8_PKffiiPS6_l)
        /*0154*/ 	.short	0x0380
        /*0156*/ 	.short	0x0048


	//----- nvinfo : EIATTR_SW_WAR
	.align		4
.L_1089:
        /*0158*/ 	.byte	0x04, 0x36
        /*015a*/ 	.short	(.L_1091 - .L_1090)
.L_1090:
        /*015c*/ 	.word	0x00000008
.L_1091:


//--------------------- .nv.info._ZN4vllm31rms_norm_per_block_quant_kernelIN3c108BFloat16ENS1_13Float8_e4m3fnELb0ELb0ELi64EEEvPT0_PfPKT_S9_PKffiiPS7_l --------------------------
	.section	.nv.info._ZN4vllm31rms_norm_per_block_quant_kernelIN3c108BFloat16ENS1_13Float8_e4m3fnELb0ELb0ELi64EEEvPT0_PfPKT_S9_PKffiiPS7_l,"",@"SHT_CUDA_INFO"
	.sectionflags	@""
	.align	4


	//----- nvinfo : EIATTR_CUDA_API_VERSION
	.align		4
        /*0000*/ 	.byte	0x04, 0x37
        /*0002*/ 	.short	(.L_1093 - .L_1092)
.L_1092:
        /*0004*/ 	.word	0x00000082


	//----- nvinfo : EIATTR_KPARAM_INFO
	.align		4
.L_1093:
        /*0008*/ 	.byte	0x04, 0x17
        /*000a*/ 	.short	(.L_1095 - .L_1094)
.L_1094:
        /*000c*/ 	.word	0x00000000
        /*0010*/ 	.short	0x0009
        /*0012*/ 	.short	0x0040
        /*0014*/ 	.byte	0x00, 0xf0, 0x21, 0x00


	//----- nvinfo : EIATTR_KPARAM_INFO
	.align		4
.L_1095:
        /*0018*/ 	.byte	0x04, 0x17
        /*001a*/ 	.short	(.L_1097 - .L_1096)
.L_1096:
        /*001c*/ 	.word	0x00000000
        /*0020*/ 	.short	0x0008
        /*0022*/ 	.short	0x0038
        /*0024*/ 	.byte	0x00, 0xf5, 0x21, 0x00


	//----- nvinfo : EIATTR_KPARAM_INFO
	.align		4
.L_1097:
        /*0028*/ 	.byte	0x04, 0x17
        /*002a*/ 	.short	(.L_1099 - .L_1098)
.L_1098:
        /*002c*/ 	.word	0x00000000
        /*0030*/ 	.short	0x0007
        /*0032*/ 	.short	0x0030
        /*0034*/ 	.byte	0x00, 0xf0, 0x11, 0x00


	//----- nvinfo : EIATTR_KPARAM_INFO
	.align		4
.L_1099:
        /*0038*/ 	.byte	0x04, 0x17
        /*003a*/ 	.short	(.L_1101 - .L_1100)
.L_1100:
        /*003c*/ 	.word	0x00000000
        /*0040*/ 	.short	0x0006
        /*0042*/ 	.short	0x002c
        /*0044*/ 	.byte	0x00, 0xf0, 0x11, 0x00


	//----- nvinfo : EIATTR_KPARAM_INFO
	.align		4
.L_1101:
        /*0048*/ 	.byte	0x04, 0x17
        /*004a*/ 	.short	(.L_1103 - .L_1102)
.L_1102:
        /*004c*/ 	.word	0x00000000
        /*0050*/ 	.short	0x0005
        /*0052*/ 	.short	0x0028
        /*0054*/ 	.byte	0x00, 0xf0, 0x11, 0x00


	//----- nvinfo : EIATTR_KPARAM_INFO
	.align		4
.L_1103:
        /*0058*/ 	.byte	0x04, 0x17
        /*005a*/ 	.short	(.L_1105 - .L_1104)
.L_1104:
        /*005c*/ 	.word	0x00000000
        /*0060*/ 	.short	0x0004
        /*0062*/ 	.short	0x0020
        /*0064*/ 	.byte	0x00, 0xf5, 0x21, 0x00


	//----- nvinfo : EIATTR_KPARAM_INFO
	.align		4
.L_1105:
        /*0068*/ 	.byte	0x04, 0x17
        /*006a*/ 	.short	(.L_1107 - .L_1106)
.L_1106:
        /*006c*/ 	.word	0x00000000
        /*0070*/ 	.short	0x0003
        /*0072*/ 	.short	0x0018
        /*0074*/ 	.byte	0x00, 0xf5, 0x21, 0x00


	//----- nvinfo : EIATTR_KPARAM_INFO
	.align		4
.L_1107:
        /*0078*/ 	.byte	0x04, 0x17
        /*007a*/ 	.short	(.L_1109 - .L_1108)
.L_1108:
        /*007c*/ 	.word	0x00000000
        /*0080*/ 	.short	0x0002
        /*0082*/ 	.short	0x0010
        /*0084*/ 	.byte	0x00, 0xf5, 0x21, 0x00


	//----- nvinfo : EIATTR_KPARAM_INFO
	.align		4
.L_1109:
        /*0088*/ 	.byte	0x04, 0x17
        /*008a*/ 	.short	(.L_1111 - .L_1110)
.L_1110:
        /*008c*/ 	.word	0x00000000
        /*0090*/ 	.short	0x0001
        /*0092*/ 	.short	0x0008
        /*0094*/ 	.byte	0x00, 0xf5, 0x21, 0x00


	//----- nvinfo : EIATTR_KPARAM_INFO
	.align		4
.L_1111:
        /*0098*/ 	.byte	0x04, 0x17
        /*009a*/ 	.short	(.L_1113 - .L_1112)
.L_1112:
        /*009c*/ 	.word	0x00000000
        /*00a0*/ 	.short	0x0000
        /*00a2*/ 	.short	0x0000
        /*00a4*/ 	.byte	0x00, 0xf5, 0x21, 0x00


	//----- nvinfo : EIATTR_SPARSE_MMA_MASK
	.align		4
.L_1113:
        /*00a8*/ 	.byte	0x03, 0x50
        /*00aa*/ 	.short	0x0000


	//----- nvinfo : EIATTR_MAXREG_COUNT
	.align		4
        /*00ac*/ 	.byte	0x03, 0x1b
        /*00ae*/ 	.short	0x00ff


	//----- nvinfo : EIATTR_NUM_BARRIERS
	.align		4
        /*00b0*/ 	.byte	0x02, 0x4c
        /*00b2*/ 	.byte	0x01
	.zero		1


	//----- nvinfo : EIATTR_MERCURY_ISA_VERSION
	.align		4
        /*00b4*/ 	.byte	0x03, 0x5f
        /*00b6*/ 	.short	0x0101


	//----- nvinfo : EIATTR_UNUSED_LOAD_BYTE_OFFSET
	.align		4
        /*00b8*/ 	.byte	0x04, 0x44
        /*00ba*/ 	.short	(.L_1115 - .L_1114)


	//   ....[0]....
.L_1114:
        /*00bc*/ 	.word	0x00000750
        /*00c0*/ 	.word	0x0000fff0


	//   ....[1]....
        /*00c4*/ 	.word	0x00000c30
        /*00c8*/ 	.word	0x0000fff0


	//----- nvinfo : EIATTR_COOP_GROUP_MASK_REGIDS
	.align		4
.L_1115:
        /*00cc*/ 	.byte	0x04, 0x29
        /*00ce*/ 	.short	(.L_1117 - .L_1116)


	//   ....[0]....
.L_1116:
        /*00d0*/ 	.word	0xffffffff


	//   ....[1]....
        /*00d4*/ 	.word	0xffffffff


	//   ....[2]....
        /*00d8*/ 	.word	0xffffffff


	//   ....[3]....
        /*00dc*/ 	.word	0xffffffff


	//   ....[4]....
        /*00e0*/ 	.word	0xffffffff


	//   ....[5]....
        /*00e4*/ 	.word	0xffffffff


	//   ....[6]....
        /*00e8*/ 	.word	0xffffffff


	//   ....[7]....
        /*00ec*/ 	.word	0xffffffff


	//   ....[8]....
        /*00f0*/ 	.word	0xffffffff


	//   ....[9]....
        /*00f4*/ 	.word	0xffffffff


	//----- nvinfo : EIATTR_COOP_GROUP_INSTR_OFFSETS
	.align		4
.L_1117:
        /*00f8*/ 	.byte	0x04, 0x28
        /*00fa*/ 	.short	(.L_1119 - .L_1118)


	//   ....[0]....
.L_1118:
        /*00fc*/ 	.word	0x000005a0


	//   ....[1]....
        /*0100*/ 	.word	0x000005d0


	//   ....[2]....
        /*0104*/ 	.word	0x00000650


	//   ....[3]....
        /*0108*/ 	.word	0x00000690


	//   ....[4]....
        /*010c*/ 	.word	0x000006b0


	//   ....[5]....
        /*0110*/ 	.word	0x00000a40


	//   ....[6]....
        /*0114*/ 	.word	0x00000aa0


	//   ....[7]....
        /*0118*/ 	.word	0x00000af0


	//   ....[8]....
        /*011c*/ 	.word	0x00000b20


	//   ....[9]....
        /*0120*/ 	.word	0x00000b40


	//----- nvinfo : EIATTR_VRC_CTA_INIT_COUNT
	.align		4
.L_1119:
        /*0124*/ 	.byte	0x02, 0x4a
	.zero		1
	.zero		1


	//----- nvinfo : EIATTR_EXIT_INSTR_OFFSETS
	.align		4
        /*0128*/ 	.byte	0x04, 0x1c
        /*012a*/ 	.short	(.L_1121 - .L_1120)


	//   ....[0]....
.L_1120:
        /*012c*/ 	.word	0x000034d0


	//   ....[1]....
        /*0130*/ 	.word	0x00003d00


	//   ....[2]....
        /*0134*/ 	.word	0x000044d0


	//   ....[3]....
        /*0138*/ 	.word	0x00004ca0


	//   ....[4]....
        /*013c*/ 	.word	0x00005480


	//----- nvinfo : EIATTR_CRS_STACK_SIZE
	.align		4
.L_1121:
        /*0140*/ 	.byte	0x04, 0x1e
        /*0142*/ 	.short	(.L_1123 - .L_1122)
.L_1122:
        /*0144*/ 	.word	0x00000000


	//----- nvinfo : EIATTR_CBANK_PARAM_SIZE
	.align		4
.L_1123:
        /*0148*/ 	.byte	0x03, 0x19
        /*014a*/ 	.short	0x0048


	//----- nvinfo : EIATTR_PARAM_CBANK
	.align		4
        /*014c*/ 	.byte	0x04, 0x0a
        /*014e*/ 	.short	(.L_1125 - .L_1124)
	.align		4
.L_1124:
        /*0150*/ 	.word	index@(.nv.constant0._ZN4vllm31rms_norm_per_block_quant_kernelIN3c108BFloat16ENS1_13Float8_e4m3fnELb0ELb0ELi64EEEvPT0_PfPKT_S9_PKffiiPS7_l)
        /*0154*/ 	.short	0x0380
        /*0156*/ 	.short	0x0048


	//----- nvinfo : EIATTR_SW_WAR
	.align		4
.L_1125:
        /*0158*/ 	.byte	0x04, 0x36
        /*015a*/ 	.short	(.L_1127 - .L_1126)
.L_1126:
        /*015c*/ 	.word	0x00000008
.L_1127:


//--------------------- .nv.info._ZN4vllm31rms_norm_per_block_quant_kernelIN3c108BFloat16EaLb0ELb1ELi64EEEvPT0_PfPKT_S8_PKffiiPS6_l --------------------------
	.section	.nv.info._ZN4vllm31rms_norm_per_block_quant_kernelIN3c108BFloat16EaLb0ELb1ELi64EEEvPT0_PfPKT_S8_PKffiiPS6_l,"",@"SHT_CUDA_INFO"
	.sectionflags	@""
	.align	4


	//----- nvinfo : EIATTR_CUDA_API_VERSION
	.align		4
        /*0000*/ 	.byte	0x04, 0x37
        /*0002*/ 	.short	(.L_1129 - .L_1128)
.L_1128:
        /*0004*/ 	.word	0x00000082


	//----- nvinfo : EIATTR_KPARAM_INFO
	.align		4
.L_1129:
        /*0008*/ 	.byte	0x04, 0x17
        /*000a*/ 	.short	(.L_1131 - .L_1130)
.L_1130:
        /*000c*/ 	.word	0x00000000
        /*0010*/ 	.short	0x0009
        /*0012*/ 	.short	0x0040
        /*0014*/ 	.byte	0x00, 0xf0, 0x21, 0x00


	//----- nvinfo : EIATTR_KPARAM_INFO
	.align		4
.L_1131:
        /*0018*/ 	.byte	0x04, 0x17
        /*001a*/ 	.short	(.L_1133 - .L_1132)
.L_1132:
        /*001c*/ 	.word	0x00000000
        /*0020*/ 	.short	0x0008
        /*0022*/ 	.short	0x0038
        /*0024*/ 	.byte	0x00, 0xf5, 0x21, 0x00


	//----- nvinfo : EIATTR_KPARAM_INFO
	.align		4
.L_1133:
        /*0028*/ 	.byte	0x04, 0x17
        /*002a*/ 	.short	(.L_1135 - .L_1134)
.L_1134:
        /*002c*/ 	.word	0x00000000
        /*0030*/ 	.short	0x0007
        /*0032*/ 	.short	0x0030
        /*0034*/ 	.byte	0x00, 0xf0, 0x11, 0x00


	//----- nvinfo : EIATTR_KPARAM_INFO
	.align		4
.L_1135:
        /*0038*/ 	.byte	0x04, 0x17
        /*003a*/ 	.short	(.L_1137 - .L_1136)
.L_1136:
        /*003c*/ 	.word	0x00000000
        /*0040*/ 	.short	0x0006
        /*0042*/ 	.short	0x002c
        /*0044*/ 	.byte	0x00, 0xf0, 0x11, 0x00


	//----- nvinfo : EIATTR_KPARAM_INFO
	.align		4
.L_1137:
        /*0048*/ 	.byte	0x04, 0x17
        /*004a*/ 	.short	(.L_1139 - .L_1138)
.L_1138:
        /*004c*/ 	.word	0x00000000
        /*0050*/ 	.short	0x0005
        /*0052*/ 	.short	0x0028
        /*0054*/ 	.byte	0x00, 0xf0, 0x11, 0x00


	//----- nvinfo : EIATTR_KPARAM_INFO
	.align		4
.L_1139:
        /*0058*/ 	.byte	0x04, 0x17
        /*005a*/ 	.short	(.L_1141 - .L_1140)
.L_1140:
        /*005c*/ 	.word	0x00000000
        /*0060*/ 	.short	0x0004
        /*0062*/ 	.short	0x0020
        /*0064*/ 	.byte	0x00, 0xf5, 0x21, 0x00


	//----- nvinfo : EIATTR_KPARAM_INFO
	.align		4
.L_1141:
        /*0068*/ 	.byte	0x04, 0x17
        /*006a*/ 	.short	(.L_1143 - .L_1142)
.L_1142:
        /*006c*/ 	.word	0x00000000
        /*0070*/ 	.short	0x0003
        /*0072*/ 	.short	0x0018
        /*0074*/ 	.byte	0x00, 0xf5, 0x21, 0x00


	//----- nvinfo : EIATTR_KPARAM_INFO
	.align		4
.L_1143:
        /*0078*/ 	.byte	0x04, 0x17
        /*007a*/ 	.short	(.L_1145 - .L_1144)
.L_1144:
        /*007c*/ 	.word	0x00000000
        /*0080*/ 	.short	0x0002
        /*0082*/ 	.short	0x0010
        /*0084*/ 	.byte	0x00, 0xf5, 0x21, 0x00


	//----- nvinfo : EIATTR_KPARAM_INFO
	.align		4
.L_1145:
        /*0088*/ 	.byte	0x04, 0x17
        /*008a*/ 	.short	(.L_1147 - .L_1146)
.L_1146:
        /*008c*/ 	.word	0x00000000
        /*0090*/ 	.short	0x0001
        /*0092*/ 	.short	0x0008
        /*0094*/ 	.byte	0x00, 0xf5, 0x21, 0x00


	//----- nvinfo : EIATTR_KPARAM_INFO
	.align		4
.L_1147:
        /*0098*/ 	.byte	0x04, 0x17
        /*009a*/ 	.short	(.L_1149 - .L_1148)
.L_1148:
        /*009c*/ 	.word	0x00000000
        /*00a0*/ 	.short	0x0000
        /*00a2*/ 	.short	0x0000
        /*00a4*/ 	.byte	0x00, 0xf5, 0x21, 0x00


	//----- nvinfo : EIATTR_SPARSE_MMA_MASK
	.align		4
.L_1149:
        /*00a8*/ 	.byte	0x03, 0x50
        /*00aa*/ 	.short	0x0000


	//----- nvinfo : EIATTR_MAXREG_COUNT
	.align		4
        /*00ac*/ 	.byte	0x03, 0x1b
        /*00ae*/ 	.short	0x00ff


	//----- nvinfo : EIATTR_NUM_BARRIERS
	.align		4
        /*00b0*/ 	.byte	0x02, 0x4c
        /*00b2*/ 	.byte	0x01
	.zero		1


	//----- nvinfo : EIATTR_MERCURY_ISA_VERSION
	.align		4
        /*00b4*/ 	.byte	0x03, 0x5f
        /*00b6*/ 	.short	0x0101


	//----- nvinfo : EIATTR_UNUSED_LOAD_BYTE_OFFSET
	.align		4
        /*00b8*/ 	.byte	0x04, 0x44
        /*00ba*/ 	.short	(.L_1151 - .L_1150)


	//   ....[0]....
.L_1150:
        /*00bc*/ 	.word	0x00000750
        /*00c0*/ 	.word	0x0000fff0


	//   ....[1]....
        /*00c4*/ 	.word	0x00000c30
        /*00c8*/ 	.word	0x0000fff0


	//----- nvinfo : EIATTR_COOP_GROUP_MASK_REGIDS
	.align		4
.L_1151:
        /*00cc*/ 	.byte	0x04, 0x29
        /*00ce*/ 	.short	(.L_1153 - .L_1152)


	//   ....[0]....
.L_1152:
        /*00d0*/ 	.word	0xffffffff


	//   ....[1]....
        /*00d4*/ 	.word	0xffffffff


	//   ....[2]....
        /*00d8*/ 	.word	0xffffffff


	//   ....[3]....
        /*00dc*/ 	.word	0xffffffff


	//   ....[4]....
        /*00e0*/ 	.word	0xffffffff


	//   ....[5]....
        /*00e4*/ 	.word	0xffffffff


	//   ....[6]....
        /*00e8*/ 	.word	0xffffffff


	//   ....[7]....
        /*00ec*/ 	.word	0xffffffff


	//   ....[8]....
        /*00f0*/ 	.word	0xffffffff


	//   ....[9]....
        /*00f4*/ 	.word	0xffffffff


	//----- nvinfo : EIATTR_COOP_GROUP_INSTR_OFFSETS
	.align		4
.L_1153:
        /*00f8*/ 	.byte	0x04, 0x28
        /*00fa*/ 	.short	(.L_1155 - .L_1154)


	//   ....[0]....
.L_1154:
        /*00fc*/ 	.word	0x000005a0


	//   ....[1]....
        /*0100*/ 	.word	0x000005d0


	//   ....[2]....
        /*0104*/ 	.word	0x00000640


	//   ....[3]....
        /*0108*/ 	.word	0x00000690


	//   ....[4]....
        /*010c*/ 	.word	0x000006b0


	//   ....[5]....
        /*0110*/ 	.word	0x00000a40


	//   ....[6]....
        /*0114*/ 	.word	0x00000a90


	//   ....[7]....
        /*0118*/ 	.word	0x00000ae0


	//   ....[8]....
        /*011c*/ 	.word	0x00000b20


	//   ....[9]....
        /*0120*/ 	.word	0x00000b40


	//----- nvinfo : EIATTR_VRC_CTA_INIT_COUNT
	.align		4
.L_1155:
        /*0124*/ 	.byte	0x02, 0x4a
	.zero		1
	.zero		1


	//----- nvinfo : EIATTR_EXIT_INSTR_OFFSETS
	.align		4
        /*0128*/ 	.byte	0x04, 0x1c
        /*012a*/ 	.short	(.L_1157 - .L_1156)


	//   ....[0]....
.L_1156:
        /*012c*/ 	.word	0x000037e0


	//   ....[1]....
        /*0130*/ 	.word	0x00003e60


	//   ....[2]....
        /*0134*/ 	.word	0x00004280


	//   ....[3]....
        /*0138*/ 	.word	0x000046a0


	//   ....[4]....
        /*013c*/ 	.word	0x00004ad0


	//----- nvinfo : EIATTR_CRS_STACK_SIZE
	.align		4
.L_1157:
        /*0140*/ 	.byte	0x04, 0x1e
        /*0142*/ 	.short	(.L_1159 - .L_1158)
.L_1158:
        /*0144*/ 	.word	0x00000000


	//----- nvinfo : EIATTR_CBANK_PARAM_SIZE
	.align		4
.L_1159:
        /*0148*/ 	.byte	0x03, 0x19
        /*014a*/ 	.short	0x0048


	//----- nvinfo : EIATTR_PARAM_CBANK
	.align		4
        /*014c*/ 	.byte	0x04, 0x0a
        /*014e*/ 	.short	(.L_1161 - .L_1160)
	.align		4
.L_1160:
        /*0150*/ 	.word	index@(.nv.constant0._ZN4vllm31rms_norm_per_block_quant_kernelIN3c108BFloat16EaLb0ELb1ELi64EEEvPT0_PfPKT_S8_PKffiiPS6_l)
        /*0154*/ 	.short	0x0380
        /*0156*/ 	.short	0x0048


	//----- nvinfo : EIATTR_SW_WAR
	.align		4
.L_1161:
        /*0158*/ 	.byte	0x04, 0x36
        /*015a*/ 	.short	(.L_1163 - .L_1162)
.L_1162:
        /*015c*/ 	.word	0x00000008
.L_1163:


//--------------------- .nv.info._ZN4vllm31rms_norm_per_block_quant_kernelIN3c108BFloat16ENS1_13Float8_e4m3fnELb0ELb1ELi64EEEvPT0_PfPKT_S9_PKffiiPS7_l --------------------------
	.section	.nv.info._ZN4vllm31rms_norm_per_block_quant_kernelIN3c108BFloat16ENS1_13Float8_e4m3fnELb0ELb1ELi64EEEvPT0_PfPKT_S9_PKffiiPS7_l,"",@"SHT_CUDA_INFO"
	.sectionflags	@""
	.align	4


	//----- nvinfo : EIATTR_CUDA_API_VERSION
	.align		4
        /*0000*/ 	.byte	0x04, 0x37
        /*0002*/ 	.short	(.L_1165 - .L_1164)
.L_1164:
        /*0004*/ 	.word	0x00000082


	//----- nvinfo : EIATTR_KPARAM_INFO
	.align		4
.L_1165:
        /*0008*/ 	.byte	0x04, 0x17
        /*000a*/ 	.short	(.L_1167 - .L_1166)
.L_1166:
        /*000c*/ 	.word	0x00000000
        /*0010*/ 	.short	0x0009
        /*0012*/ 	.short	0x0040
        /*0014*/ 	.byte	0x00, 0xf0, 0x21, 0x00


	//----- nvinfo : EIATTR_KPARAM_INFO
	.align		4
.L_1167:
        /*0018*/ 	.byte	0x04, 0x17
        /*001a*/ 	.short	(.L_1169 - .L_1168)
.L_1168:
        /*001c*/ 	.word	0x00000000
        /*0020*/ 	.short	0x0008
        /*0022*/ 	.short	0x0038
        /*0024*/ 	.byte	0x00, 0xf5, 0x21, 0x00


	//----- nvinfo : EIATTR_KPARAM_INFO
	.align		4
.L_1169:
        /*0028*/ 	.byte	0x04, 0x17
        /*002a*/ 	.short	(.L_1171 - .L_1170)
.L_1170:
        /*002c*/ 	.word	0x00000000
        /*0030*/ 	.short	0x0007
        /*0032*/ 	.short	0x0030
        /*0034*/ 	.byte	0x00, 0xf0, 0x11, 0x00


	//----- nvinfo : EIATTR_KPARAM_INFO
	.align		4
.L_1171:
        /*0038*/ 	.byte	0x04, 0x17
        /*003a*/ 	.short	(.L_1173 - .L_1172)
.L_1172:
        /*003c*/ 	.word	0x00000000
        /*0040*/ 	.short	0x0006
        /*0042*/ 	.short	0x002c
        /*0044*/ 	.byte	0x00, 0xf0, 0x11, 0x00


	//----- nvinfo : EIATTR_KPARAM_INFO
	.align		4
.L_1173:
        /*0048*/ 	.byte	0x04, 0x17
        /*004a*/ 	.short	(.L_1175 - .L_1174)
.L_1174:
        /*004c*/ 	.word	0x00000000
        /*0050*/ 	.short	0x0005
        /*0052*/ 	.short	0x0028
        /*0054*/ 	.byte	0x00, 0xf0, 0x11, 0x00


	//----- nvinfo : EIATTR_KPARAM_INFO
	.align		4
.L_1175:
        /*0058*/ 	.byte	0x04, 0x17
        /*005a*/ 	.short	(.L_1177 - .L_1176)
.L_1176:
        /*005c*/ 	.word	0x00000000
        /*0060*/ 	.short	0x0004
        /*0062*/ 	.short	0x0020
        /*0064*/ 	.byte	0x00, 0xf5, 0x21, 0x00


	//----- nvinfo : EIATTR_KPARAM_INFO
	.align		4
.L_1177:
        /*0068*/ 	.byte	0x04, 0x17
        /*006a*/ 	.short	(.L_1179 - .L_1178)
.L_1178:
        /*006c*/ 	.word	0x00000000
        /*0070*/ 	.short	0x0003
        /*0072*/ 	.short	0x0018
        /*0074*/ 	.byte	0x00, 0xf5, 0x21, 0x00


	//----- nvinfo : EIATTR_KPARAM_INFO
	.align		4
.L_1179:
        /*0078*/ 	.byte	0x04, 0x17
        /*007a*/ 	.short	(.L_1181 - .L_1180)
.L_1180:
        /*007c*/ 	.word	0x00000000
        /*0080*/ 	.short	0x0002
        /*0082*/ 	.short	0x0010
        /*0084*/ 	.byte	0x00, 0xf5, 0x21, 0x00


	//----- nvinfo : EIATTR_KPARAM_INFO
	.align		4
.L_1181:
        /*0088*/ 	.byte	0x04, 0x17
        /*008a*/ 	.short	(.L_1183 - .L_1182)
.L_1182:
        /*008c*/ 	.word	0x00000000
        /*0090*/ 	.short	0x0001
        /*0092*/ 	.short	0x0008
        /*0094*/ 	.byte	0x00, 0xf5, 0x21, 0x00


	//----- nvinfo : EIATTR_KPARAM_INFO
	.align		4
.L_1183:
        /*0098*/ 	.byte	0x04, 0x17
        /*009a*/ 	.short	(.L_1185 - .L_1184)
.L_1184:
        /*009c*/ 	.word	0x00000000
        /*00a0*/ 	.short	0x0000
        /*00a2*/ 	.short	0x0000
        /*00a4*/ 	.byte	0x00, 0xf5, 0x21, 0x00


	//----- nvinfo : EIATTR_SPARSE_MMA_MASK
	.align		4
.L_1185:
        /*00a8*/ 	.byte	0x03, 0x50
        /*00aa*/ 	.short	0x0000


	//----- nvinfo : EIATTR_MAXREG_COUNT
	.align		4
        /*00ac*/ 	.byte	0x03, 0x1b
        /*00ae*/ 	.short	0x00ff


	//----- nvinfo : EIATTR_NUM_BARRIERS
	.align		4
        /*00b0*/ 	.byte	0x02, 0x4c
        /*00b2*/ 	.byte	0x01
	.zero		1


	//----- nvinfo : EIATTR_MERCURY_ISA_VERSION
	.align		4
        /*00b4*/ 	.byte	0x03, 0x5f
        /*00b6*/ 	.short	0x0101


	//----- nvinfo : EIATTR_UNUSED_LOAD_BYTE_OFFSET
	.align		4
        /*00b8*/ 	.byte	0x04, 0x44
        /*00ba*/ 	.short	(.L_1187 - .L_1186)


	//   ....[0]....
.L_1186:
        /*00bc*/ 	.word	0x00000750
        /*00c0*/ 	.word	0x0000fff0


	//   ....[1]....
        /*00c4*/ 	.word	0x00000c30
        /*00c8*/ 	.word	0x0000fff0


	//----- nvinfo : EIATTR_COOP_GROUP_MASK_REGIDS
	.align		4
.L_1187:
        /*00cc*/ 	.byte	0x04, 0x29
        /*00ce*/ 	.short	(.L_1189 - .L_1188)


	//   ....[0]....
.L_1188:
        /*00d0*/ 	.word	0xffffffff


	//   ....[1]....
        /*00d4*/ 	.word	0xffffffff


	//   ....[2]....
        /*00d8*/ 	.word	0xffffffff


	//   ....[3]....
        /*00dc*/ 	.word	0xffffffff


	//   ....[4]....
        /*00e0*/ 	.word	0xffffffff


	//   ....[5]....
        /*00e4*/ 	.word	0xffffffff


	//   ....[6]....
        /*00e8*/ 	.word	0xffffffff


	//   ....[7]....
        /*00ec*/ 	.word	0xffffffff


	//   ....[8]....
        /*00f0*/ 	.word	0xffffffff


	//   ....[9]....
        /*00f4*/ 	.word	0xffffffff


	//----- nvinfo : EIATTR_COOP_GROUP_INSTR_OFFSETS
	.align		4
.L_1189:
        /*00f8*/ 	.byte	0x04, 0x28
        /*00fa*/ 	.short	(.L_1191 - .L_1190)


	//   ....[0]....
.L_1190:
        /*00fc*/ 	.word	0x000005a0


	//   ....[1]....
        /*0100*/ 	.word	0x000005d0


	//   ....[2]....
        /*0104*/ 	.word	0x00000640


	//   ....[3]....
        /*0108*/ 	.word	0x00000690


	//   ....[4]....
        /*010c*/ 	.word	0x000006b0


	//   ....[5]....
        /*0110*/ 	.word	0x00000a40


	//   ....[6]....
        /*0114*/ 	.word	0x00000a90


	//   ....[7]....
        /*0118*/ 	.word	0x00000ae0


	//   ....[8]....
        /*011c*/ 	.word	0x00000b20


	//   ....[9]....
        /*0120*/ 	.word	0x00000b40


	//----- nvinfo : EIATTR_VRC_CTA_INIT_COUNT
	.align		4
.L_1191:
        /*0124*/ 	.byte	0x02, 0x4a
	.zero		1
	.zero		1


	//----- nvinfo : EIATTR_EXIT_INSTR_OFFSETS
	.align		4
        /*0128*/ 	.byte	0x04, 0x1c
        /*012a*/ 	.short	(.L_1193 - .L_1192)


	//   ....[0]....
.L_1192:
        /*012c*/ 	.word	0x000037c0


	//   ....[1]....
        /*0130*/ 	.word	0x00004200


	//   ....[2]....
        /*0134*/ 	.word	0x000049e0


	//   ....[3]....
        /*0138*/ 	.word	0x000051c0


	//   ....[4]....
        /*013c*/ 	.word	0x000059b0


	//----- nvinfo : EIATTR_CRS_STACK_SIZE
	.align		4
.L_1193:
        /*0140*/ 	.byte	0x04, 0x1e
        /*0142*/ 	.short	(.L_1195 - .L_1194)
.L_1194:
        /*0144*/ 	.word	0x00000000


	//----- nvinfo : EIATTR_CBANK_PARAM_SIZE
	.align		4
.L_1195:
        /*0148*/ 	.byte	0x03, 0x19
        /*014a*/ 	.short	0x0048


	//----- nvinfo : EIATTR_PARAM_CBANK
	.align		4
        /*014c*/ 	.byte	0x04, 0x0a
        /*014e*/ 	.short	(.L_1197 - .L_1196)
	.align		4
.L_1196:
        /*0150*/ 	.word	index@(.nv.constant0._ZN4vllm31rms_norm_per_block_quant_kernelIN3c108BFloat16ENS1_13Float8_e4m3fnELb0ELb1ELi64EEEvPT0_PfPKT_S9_PKffiiPS7_l)
        /*0154*/ 	.short	0x0380
        /*0156*/ 	.short	0x0048


	//----- nvinfo : EIATTR_SW_WAR
	.align		4
.L_1197:
        /*0158*/ 	.byte	0x04, 0x36
        /*015a*/ 	.short	(.L_1199 - .L_1198)
.L_1198:
        /*015c*/ 	.word	0x00000008
.L_1199:


//--------------------- .nv.info._ZN4vllm31rms_norm_per_block_quant_kernelIN3c108BFloat16EaLb1ELb0ELi64EEEvPT0_PfPKT_S8_PKffiiPS6_l --------------------------
	.section	.nv.info._ZN4vllm31rms_norm_per_block_quant_kernelIN3c108BFloat16EaLb1ELb0ELi64EEEvPT0_PfPKT_S8_PKffiiPS6_l,"",@"SHT_CUDA_INFO"
	.sectionflags	@""
	.align	4


	//----- nvinfo : EIATTR_CUDA_API_VERSION
	.align		4
        /*0000*/ 	.byte	0x04, 0x37
        /*0002*/ 	.short	(.L_1201 - .L_1200)
.L_1200:
        /*0004*/ 	.word	0x00000082


	//----- nvinfo : EIATTR_KPARAM_INFO
	.align		4
.L_1201:
        /*0008*/ 	.byte	0x04, 0x17
        /*000a*/ 	.short	(.L_1203 - .L_1202)
.L_1202:
        /*000c*/ 	.word	0x00000000
        /*0010*/ 	.short	0x0009
        /*0012*/ 	.short	0x0040
        /*0014*/ 	.byte	0x00, 0xf0, 0x21, 0x00


	//----- nvinfo : EIATTR_KPARAM_INFO
	.align		4
.L_1203:
        /*0018*/ 	.byte	0x04, 0x17
        /*001a*/ 	.short	(.L_1205 - .L_1204)
.L_1204:
        /*001c*/ 	.word	0x00000000
        /*0020*/ 	.short	0x0008
        /*0022*/ 	.short	0x0038
        /*0024*/ 	.byte	0x00, 0xf5, 0x21, 0x00


	//----- nvinfo : EIATTR_KPARAM_INFO
	.align		4
.L_1205:
        /*0028*/ 	.byte	0x04, 0x17
        /*002a*/ 	.short	(.L_1207 - .L_1206)
.L_1206:
        /*002c*/ 	.word	0x00000000
        /*0030*/ 	.short	0x0007
        /*0032*/ 	.short	0x0030
        /*0034*/ 	.byte	0x00, 0xf0, 0x11, 0x00


	//----- nvinfo : EIATTR_KPARAM_INFO
	.align		4
.L_1207:
        /*0038*/ 	.byte	0x04, 0x17
        /*003a*/ 	.short	(.L_1209 - .L_1208)
.L_1208:
        /*003c*/ 	.word	0x00000000
        /*0040*/ 	.short	0x0006
        /*0042*/ 	.short	0x002c
        /*0044*/ 	.byte	0x00, 0xf0, 0x11, 0x00


	//----- nvinfo : EIATTR_KPARAM_INFO
	.align		4
.L_1209:
        /*0048*/ 	.byte	0x04, 0x17
        /*004a*/ 	.short	(.L_1211 - .L_1210)
.L_1210:
        /*004c*/ 	.word	0x00000000
        /*0050*/ 	.short	0x0005
        /*0052*/ 	.short	0x0028
        /*0054*/ 	.byte	0x00, 0xf0, 0x11, 0x00


	//----- nvinfo : EIATTR_KPARAM_INFO
	.align		4
.L_1211:
        /*0058*/ 	.byte	0x04, 0x17
        /*005a*/ 	.short	(.L_1213 - .L_1212)
.L_1212:
        /*005c*/ 	.word	0x00000000
        /*0060*/ 	.short	0x0004
        /*0062*/ 	.short	0x0020
        /*0064*/ 	.byte	0x00, 0xf5, 0x21, 0x00


	//----- nvinfo : EIATTR_KPARAM_INFO
	.align		4
.L_1213:
        /*0068*/ 	.byte	0x04, 0x17
        /*006a*/ 	.short	(.L_1215 - .L_1214)
.L_1214:
        /*006c*/ 	.word	0x00000000
        /*0070*/ 	.short	0x0003
        /*0072*/ 	.short	0x0018
        /*0074*/ 	.byte	0x00, 0xf5, 0x21, 0x00


	//----- nvinfo : EIATTR_KPARAM_INFO
	.align		4
.L_1215:
        /*0078*/ 	.byte	0x04, 0x17
        /*007a*/ 	.short	(.L_1217 - .L_1216)
.L_1216:
        /*007c*/ 	.word	0x00000000
        /*0080*/ 	.short	0x0002
        /*0082*/ 	.short	0x0010
        /*0084*/ 	.byte	0x00, 0xf5, 0x21, 0x00


	//----- nvinfo : EIATTR_KPARAM_INFO
	.align		4
.L_1217:
        /*0088*/ 	.byte	0x04, 0x17
        /*008a*/ 	.short	(.L_1219 - .L_1218)
.L_1218:
        /*008c*/ 	.word	0x00000000
        /*0090*/ 	.short	0x0001
        /*0092*/ 	.short	0x0008
        /*0094*/ 	.byte	0x00, 0xf5, 0x21, 0x00


	//----- nvinfo : EIATTR_KPARAM_INFO
	.align		4
.L_1219:
        /*0098*/ 	.byte	0x04, 0x17
        /*009a*/ 	.short	(.L_1221 - .L_1220)
.L_1220:
        /*009c*/ 	.word	0x00000000
        /*00a0*/ 	.short	0x0000
        /*00a2*/ 	.short	0x0000
        /*00a4*/ 	.byte	0x00, 0xf5, 0x21, 0x00


	//----- nvinfo : EIATTR_SPARSE_MMA_MASK
	.align		4
.L_1221:
        /*00a8*/ 	.byte	0x03, 0x50
        /*00aa*/ 	.short	0x0000


	//----- nvinfo : EIATTR_MAXREG_COUNT
	.align		4
        /*00ac*/ 	.byte	0x03, 0x1b
        /*00ae*/ 	.short	0x00ff


	//----- nvinfo : EIATTR_NUM_BARRIERS
	.align		4
        /*00b0*/ 	.byte	0x02, 0x4c
        /*00b2*/ 	.byte	0x01
	.zero		1


	//----- nvinfo : EIATTR_MERCURY_ISA_VERSION
	.align		4
        /*00b4*/ 	.byte	0x03, 0x5f
        /*00b6*/ 	.short	0x0101


	//----- nvinfo : EIATTR_UNUSED_LOAD_BYTE_OFFSET
	.align		4
        /*00b8*/ 	.byte	0x04, 0x44
        /*00ba*/ 	.short	(.L_1223 - .L_1222)


	//   ....[0]....
.L_1222:
        /*00bc*/ 	.word	0x00000b00
        /*00c0*/ 	.word	0x0000fff0


	//   ....[1]....
        /*00c4*/ 	.word	0x00000fe0
        /*00c8*/ 	.word	0x0000fff0


	//----- nvinfo : EIATTR_COOP_GROUP_MASK_REGIDS
	.align		4
.L_1223:
        /*00cc*/ 	.byte	0x04, 0x29
        /*00ce*/ 	.short	(.L_1225 - .L_1224)


	//   ....[0]....
.L_1224:
        /*00d0*/ 	.word	0xffffffff


	//   ....[1]....
        /*00d4*/ 	.word	0xffffffff


	//   ....[2]....
        /*00d8*/ 	.word	0xffffffff


	//   ....[3]....
        /*00dc*/ 	.word	0xffffffff


	//   ....[4]....
        /*00e0*/ 	.word	0xffffffff


	//   ....[5]....
        /*00e4*/ 	.word	0xffffffff


	//   ....[6]....
        /*00e8*/ 	.word	0xffffffff


	//   ....[7]....
        /*00ec*/ 	.word	0xffffffff


	//   ....[8]....
        /*00f0*/ 	.word	0xffffffff


	//   ....[9]....
        /*00f4*/ 	.word	0xffffffff


	//----- nvinfo : EIATTR_COOP_GROUP_INSTR_OFFSETS
	.align		4
.L_1225:
        /*00f8*/ 	.byte	0x04, 0x28
        /*00fa*/ 	.short	(.L_1227 - .L_1226)


	//   ....[0]....
.L_1226:
        /*00fc*/ 	.word	0x00000950


	//   ....[1]....
        /*0100*/ 	.word	0x00000980


	//   ....[2]....
        /*0104*/ 	.word	0x000009f0


	//   ....[3]....
        /*0108*/ 	.word	0x00000a40


	//   ....[4]....
        /*010c*/ 	.word	0x00000a60


	//   ....[5]....
        /*0110*/ 	.word	0x00000df0


	//   ....[6]....
        /*0114*/ 	.word	0x00000e40


	//   ....[7]....
        /*0118*/ 	.word	0x00000e90


	//   ....[8]....
        /*011c*/ 	.word	0x00000ed0


	//   ....[9]....
        /*0120*/ 	.word	0x00000ef0


	//----- nvinfo : EIATTR_VRC_CTA_INIT_COUNT
	.align		4
.L_1227:
        /*0124*/ 	.byte	0x02, 0x4a
	.zero		1
	.zero		1


	//----- nvinfo : EIATTR_EXIT_INSTR_OFFSETS
	.align		4
        /*0128*/ 	.byte	0x04, 0x1c
        /*012a*/ 	.short	(.L_1229 - .L_1228)


	//   ....[0]....
.L_1228:
        /*012c*/ 	.word	0x00003ce0


	//   ....[1]....
        /*0130*/ 	.word	0x00004240


	//   ....[2]....
        /*0134*/ 	.word	0x00004750


	//   ....[3]....
        /*0138*/ 	.word	0x00004c60


	//   ....[4]....
        /*013c*/ 	.word	0x00005180


	//----- nvinfo : EIATTR_CRS_STACK_SIZE
	.align		4
.L_1229:
        /*0140*/ 	.byte	0x04, 0x1e
        /*0142*/ 	.short	(.L_1231 - .L_1230)
.L_1230:
        /*0144*/ 	.word	0x00000000


	//----- nvinfo : EIATTR_CBANK_PARAM_SIZE
	.align		4
.L_1231:
        /*0148*/ 	.byte	0x03, 0x19
        /*014a*/ 	.short	0x0048


	//----- nvinfo : EIATTR_PARAM_CBANK
	.align		4
        /*014c*/ 	.byte	0x04, 0x0a
        /*014e*/ 	.short	(.L_1233 - .L_1232)
	.align		4
.L_1232:
        /*0150*/ 	.word	index@(.nv.constant0._ZN4vllm31rms_norm_per_block_quant_kernelIN3c108BFloat16EaLb1ELb0ELi64EEEvPT0_PfPKT_S8_PKffiiPS6_l)
        /*0154*/ 	.short	0x0380
        /*0156*/ 	.short	0x0048


	//----- nvinfo : EIATTR_SW_WAR
	.align		4
.L_1233:
        /*0158*/ 	.byte	0x04, 0x36
        /*015a*/ 	.short	(.L_1235 - .L_1234)
.L_1234:
        /*015c*/ 	.word	0x00000008
.L_1235:


//--------------------- .nv.info._ZN4vllm31rms_norm_per_block_quant_kernelIN3c108BFloat16ENS1_13Float8_e4m3fnELb1ELb0ELi64EEEvPT0_PfPKT_S9_PKffiiPS7_l --------------------------
	.section	.nv.info._ZN4vllm31rms_norm_per_block_quant_kernelIN3c108BFloat16ENS1_13Float8_e4m3fnELb1ELb0ELi64EEEvPT0_PfPKT_S9_PKffiiPS7_l,"",@"SHT_CUDA_INFO"
	.sectionflags	@""
	.align	4


	//----- nvinfo : EIATTR_CUDA_API_VERSION
	.align		4
        /*0000*/ 	.byte	0x04, 0x37
        /*0002*/ 	.short	(.L_1237 - .L_1236)
.L_1236:
        /*0004*/ 	.word	0x00000082


	//----- nvinfo : EIATTR_KPARAM_INFO
	.align		4
.L_1237:
        /*0008*/ 	.byte	0x04, 0x17
        /*000a*/ 	.short	(.L_1239 - .L_1238)
.L_1238:
        /*000c*/ 	.word	0x00000000
        /*0010*/ 	.short	0x0009
        /*0012*/ 	.short	0x0040
        /*0014*/ 	.byte	0x00, 0xf0, 0x21, 0x00


	//----- nvinfo : EIATTR_KPARAM_INFO
	.align		4
.L_1239:
        /*0018*/ 	.byte	0x04, 0x17
        /*001a*/ 	.short	(.L_1241 - .L_1240)
.L_1240:
        /*001c*/ 	.word	0x00000000
        /*0020*/ 	.short	0x0008
        /*0022*/ 	.short	0x0038
        /*0024*/ 	.byte	0x00, 0xf5, 0x21, 0x00


	//----- nvinfo : EIATTR_KPARAM_INFO
	.align		4
.L_1241:
        /*0028*/ 	.byte	0x04, 0x17
        /*002a*/ 	.short	(.L_1243 - .L_1242)
.L_1242:
        /*002c*/ 	.word	0x00000000
        /*0030*/ 	.short	0x0007
        /*0032*/ 	.short	0x0030
        /*0034*/ 	.byte	0x00, 0xf0, 0x11, 0x00


	//----- nvinfo : EIATTR_KPARAM_INFO
	.align		4
.L_1243:
        /*0038*/ 	.byte	0x04, 0x17
        /*003a*/ 	.short	(.L_1245 - .L_1244)
.L_1244:
        /*003c*/ 	.word	0x00000000
        /*0040*/ 	.short	0x0006
        /*0042*/ 	.short	0x002c
        /*0044*/ 	.byte	0x00, 0xf0, 0x11, 0x00


	//----- nvinfo : EIATTR_KPARAM_INFO
	.align		4
.L_1245:
        /*0048*/ 	.byte	0x04, 0x17
        /*004a*/ 	.short	(.L_1247 - .L_1246)
.L_1246:
        /*004c*/ 	.word	0x00000000
        /*0050*/ 	.short	0x0005
        /*0052*/ 	.short	0x0028
        /*0054*/ 	.byte	0x00, 0xf0, 0x11, 0x00


	//----- nvinfo : EIATTR_KPARAM_INFO
	.align		4
.L_1247:
        /*0058*/ 	.byte	0x04, 0x17
        /*005a*/ 	.short	(.L_1249 - .L_1248)
.L_1248:
        /*005c*/ 	.word	0x00000000
        /*0060*/ 	.short	0x0004
        /*0062*/ 	.short	0x0020
        /*0064*/ 	.byte	0x00, 0xf5, 0x21, 0x00


	//----- nvinfo : EIATTR_KPARAM_INFO
	.align		4
.L_1249:
        /*0068*/ 	.byte	0x04, 0x17
        /*006a*/ 	.short	(.L_1251 - .L_1250)
.L_1250:
        /*006c*/ 	.word	0x00000000
        /*0070*/ 	.short	0x0003
        /*0072*/ 	.short	0x0018
        /*0074*/ 	.byte	0x00, 0xf5, 0x21, 0x00


	//----- nvinfo : EIATTR_KPARAM_INFO
	.align		4
.L_1251:
        /*0078*/ 	.byte	0x04, 0x17
        /*007a*/ 	.short	(.L_1253 - .L_1252)
.L_1252:
        /*007c*/ 	.word	0x00000000
        /*0080*/ 	.short	0x0002
        /*0082*/ 	.short	0x0010
        /*0084*/ 	.byte	0x00, 0xf5, 0x21, 0x00


	//----- nvinfo : EIATTR_KPARAM_INFO
	.align		4
.L_1253:
        /*0088*/ 	.byte	0x04, 0x17
        /*008a*/ 	.short	(.L_1255 - .L_1254)
.L_1254:
        /*008c*/ 	.word	0x00000000
        /*0090*/ 	.short	0x0001
        /*0092*/ 	.short	0x0008
        /*0094*/ 	.byte	0x00, 0xf5, 0x21, 0x00


	//----- nvinfo : EIATTR_KPARAM_INFO
	.align		4
.L_1255:
        /*0098*/ 	.byte	0x04, 0x17
        /*009a*/ 	.short	(.L_1257 - .L_1256)
.L_1256:
        /*009c*/ 	.word	0x00000000
        /*00a0*/ 	.short	0x0000
        /*00a2*/ 	.short	0x0000
        /*00a4*/ 	.byte	0x00, 0xf5, 0x21, 0x00


	//----- nvinfo : EIATTR_SPARSE_MMA_MASK
	.align		4
.L_1257:
        /*00a8*/ 	.byte	0x03, 0x50
        /*00aa*/ 	.short	0x0000


	//----- nvinfo : EIATTR_MAXREG_COUNT
	.align		4
        /*00ac*/ 	.byte	0x03, 0x1b
        /*00ae*/ 	.short	0x00ff


	//----- nvinfo : EIATTR_NUM_BARRIERS
	.align		4
        /*00b0*/ 	.byte	0x02, 0x4c
        /*00b2*/ 	.byte	0x01
	.zero		1


	//----- nvinfo : EIATTR_MERCURY_ISA_VERSION
	.align		4
        /*00b4*/ 	.byte	0x03, 0x5f
        /*00b6*/ 	.short	0x0101


	//----- nvinfo : EIATTR_UNUSED_LOAD_BYTE_OFFSET
	.align		4
        /*00b8*/ 	.byte	0x04, 0x44
        /*00ba*/ 	.short	(.L_1259 - .L_1258)


	//   ....[0]....
.L_1258:
        /*00bc*/ 	.word	0x00000b00
        /*00c0*/ 	.word	0x0000fff0


	//   ....[1]....
        /*00c4*/ 	.word	0x00000fe0
        /*00c8*/ 	.word	0x0000fff0


	//----- nvinfo : EIATTR_COOP_GROUP_MASK_REGIDS
	.align		4
.L_1259:
        /*00cc*/ 	.byte	0x04, 0x29
        /*00ce*/ 	.short	(.L_1261 - .L_1260)


	//   ....[0]....
.L_1260:
        /*00d0*/ 	.word	0xffffffff


	//   ....[1]....
        /*00d4*/ 	.word	0xffffffff


	//   ....[2]....
        /*00d8*/ 	.word	0xffffffff


	//   ....[3]....
        /*00dc*/ 	.word	0xffffffff


	//   ....[4]....
        /*00e0*/ 	.word	0xffffffff


	//   ....[5]....
        /*00e4*/ 	.word	0xffffffff


	//   ....[6]....
        /*00e8*/ 	.word	0xffffffff


	//   ....[7]....
        /*00ec*/ 	.word	0xffffffff


	//   ....[8]....
        /*00f0*/ 	.word	0xffffffff


	//   ....[9]....
        /*00f4*/ 	.word	0xffffffff


	//----- nvinfo : EIATTR_COOP_GROUP_INSTR_OFFSETS
	.align		4
.L_1261:
        /*00f8*/ 	.byte	0x04, 0x28
        /*00fa*/ 	.short	(.L_1263 - .L_1262)


	//   ....[0]....
.L_1262:
        /*00fc*/ 	.word	0x00000950


	//   ....[1]....
        /*0100*/ 	.word	0x00000980


	//   ....[2]....
        /*0104*/ 	.word	0x000009f0


	//   ....[3]....
        /*0108*/ 	.word	0x00000a40


	//   ....[4]....
        /*010c*/ 	.word	0x00000a60


	//   ....[5]....
        /*0110*/ 	.word	0x00000df0


	//   ....[6]....
        /*0114*/ 	.word	0x00000e40


	//   ....[7]....
        /*0118*/ 	.word	0x00000e90


	//   ....[8]....
        /*011c*/ 	.word	0x00000ed0


	//   ....[9]....
        /*0120*/ 	.word	0x00000ef0


	//----- nvinfo : EIATTR_VRC_CTA_INIT_COUNT
	.align		4
.L_1263:
        /*0124*/ 	.byte	0x02, 0x4a
	.zero		1
	.zero		1


	//----- nvinfo : EIATTR_EXIT_INSTR_OFFSETS
	.align		4
        /*0128*/ 	.byte	0x04, 0x1c
        /*012a*/ 	.short	(.L_1265 - .L_1264)


	//   ....[0]....
.L_1264:
        /*012c*/ 	.word	0x00003ce0


	//   ....[1]....
        /*0130*/ 	.word	0x00004600


	//   ....[2]....
        /*0134*/ 	.word	0x00004ed0


	//   ....[3]....
        /*0138*/ 	.word	0x000057a0


	//   ....[4]....
        /*013c*/ 	.word	0x00006080


	//----- nvinfo : EIATTR_CRS_STACK_SIZE
	.align		4
.L_1265:
        /*0140*/ 	.byte	0x04, 0x1e
        /*0142*/ 	.short	(.L_1267 - .L_1266)
.L_1266:
        /*0144*/ 	.word	0x00000000


	//----- nvinfo : EIATTR_CBANK_PARAM_SIZE
	.align		4
.L_1267:
        /*0148*/ 	.byte	0x03, 0x19
        /*014a*/ 	.short	0x0048


	//----- nvinfo : EIATTR_PARAM_CBANK
	.align		4
        /*014c*/ 	.byte	0x04, 0x0a
        /*014e*/ 	.short	(.L_1269 - .L_1268)
	.align		4
.L_1268:
        /*0150*/ 	.word	index@(.nv.constant0._ZN4vllm31rms_norm_per_block_quant_kernelIN3c108BFloat16ENS1_13Float8_e4m3fnELb1ELb0ELi64EEEvPT0_PfPKT_S9_PKffiiPS7_l)
        /*0154*/ 	.short	0x0380
        /*0156*/ 	.short	0x0048


	//----- nvinfo : EIATTR_SW_WAR
	.align		4
.L_1269:
        /*0158*/ 	.byte	0x04, 0x36
        /*015a*/ 	.short	(.L_1271 - .L_1270)
.L_1270:
        /*015c*/ 	.word	0x00000008
.L_1271:


//--------------------- .nv.info._ZN4vllm31rms_norm_per_block_quant_kernelIN3c108BFloat16EaLb1ELb1ELi64EEEvPT0_PfPKT_S8_PKffiiPS6_l --------------------------
	.section	.nv.info._ZN4vllm31rms_norm_per_block_quant_kernelIN3c108BFloat16EaLb1ELb1ELi64EEEvPT0_PfPKT_S8_PKffiiPS6_l,"",@"SHT_CUDA_INFO"
	.sectionflags	@""
	.align	4


	//----- nvinfo : EIATTR_CUDA_API_VERSION
	.align		4
        /*0000*/ 	.byte	0x04, 0x37
        /*0002*/ 	.short	(.L_1273 - .L_1272)
.L_1272:
        /*0004*/ 	.word	0x00000082


	//----- nvinfo : EIATTR_KPARAM_INFO
	.align		4
.L_1273:
        /*0008*/ 	.byte	0x04, 0x17
        /*000a*/ 	.short	(.L_1275 - .L_1274)
.L_1274:
        /*000c*/ 	.word	0x00000000
        /*0010*/ 	.short	0x0009
        /*0012*/ 	.short	0x0040
        /*0014*/ 	.byte	0x00, 0xf0, 0x21, 0x00


	//----- nvinfo : EIATTR_KPARAM_INFO
	.align		4
.L_1275:
        /*0018*/ 	.byte	0x04, 0x17
        /*001a*/ 	.short	(.L_1277 - .L_1276)
.L_1276:
        /*001c*/ 	.word	0x00000000
        /*0020*/ 	.short	0x0008
        /*0022*/ 	.short	0x0038
        /*0024*/ 	.byte	0x00, 0xf5, 0x21, 0x00


	//----- nvinfo : EIATTR_KPARAM_INFO
	.align		4
.L_1277:
        /*0028*/ 	.byte	0x04, 0x17
        /*002a*/ 	.short	(.L_1279 - .L_1278)
.L_1278:
        /*002c*/ 	.word	0x00000000
        /*0030*/ 	.short	0x0007
        /*0032*/ 	.short	0x0030
        /*0034*/ 	.byte	0x00, 0xf0, 0x11, 0x00


	//----- nvinfo : EIATTR_KPARAM_INFO
	.align		4
.L_1279:
        /*0038*/ 	.byte	0x04, 0x17
        /*003a*/ 	.short	(.L_1281 - .L_1280)
.L_1280:
        /*003c*/ 	.word	0x00000000
        /*0040*/ 	.short	0x0006
        /*0042*/ 	.short	0x002c
        /*0044*/ 	.byte	0x00, 0xf0, 0x11, 0x00


	//----- nvinfo : EIATTR_KPARAM_INFO
	.align		4
.L_1281:
        /*0048*/ 	.byte	0x04, 0x17
        /*004a*/ 	.short	(.L_1283 - .L_1282)
.L_1282:
        /*004c*/ 	.word	0x00000000
        /*0050*/ 	.short	0x0005
        /*0052*/ 	.short	0x0028
        /*0054*/ 	.byte	0x00, 0xf0, 0x11, 0x00


	//----- nvinfo : EIATTR_KPARAM_INFO
	.align		4
.L_1283:
        /*0058*/ 	.byte	0x04, 0x17
        /*005a*/ 	.short	(.L_1285 - .L_1284)
.L_1284:
        /*005c*/ 	.word	0x00000000
        /*0060*/ 	.short	0x0004
        /*0062*/ 	.short	0x0020
        /*0064*/ 	.byte	0x00, 0xf5, 0x21, 0x00


	//----- nvinfo : EIATTR_KPARAM_INFO
	.align		4
.L_1285:
        /*0068*/ 	.byte	0x04, 0x17
        /*006a*/ 	.short	(.L_1287 - .L_1286)
.L_1286:
        /*006c*/ 	.word	0x00000000
        /*0070*/ 	.short	0x0003
        /*0072*/ 	.short	0x0018
        /*0074*/ 	.byte	0x00, 0xf5, 0x21, 0x00


	//----- nvinfo : EIATTR_KPARAM_INFO
	.align		4
.L_1287:
        /*0078*/ 	.byte	0x04, 0x17
        /*007a*/ 	.short	(.L_1289 - .L_1288)
.L_1288:
        /*007c*/ 	.word	0x00000000
        /*0080*/ 	.short	0x0002
        /*0082*/ 	.short	0x0010
        /*0084*/ 	.byte	0x00, 0xf5, 0x21, 0x00


	//----- nvinfo : EIATTR_KPARAM_INFO
	.align		4
.L_1289:
        /*0088*/ 	.byte	0x04, 0x17
        /*008a*/ 	.short	(.L_1291 - .L_1290)
.L_1290:
        /*008c*/ 	.word	0x00000000
        /*0090*/ 	.short	0x0001
        /*0092*/ 	.short	0x0008
        /*0094*/ 	.byte	0x00, 0xf5, 0x21, 0x00


	//----- nvinfo : EIATTR_KPARAM_INFO
	.align		4
.L_1291:
        /*0098*/ 	.byte	0x04, 0x17
        /*009a*/ 	.short	(.L_1293 - .L_1292)
.L_1292:
        /*009c*/ 	.word	0x00000000
        /*00a0*/ 	.short	0x0000
        /*00a2*/ 	.short	0x0000
        /*00a4*/ 	.byte	0x00, 0xf5, 0x21, 0x00


	//----- nvinfo : EIATTR_SPARSE_MMA_MASK
	.align		4
.L_1293:
        /*00a8*/ 	.byte	0x03, 0x50
        /*00aa*/ 	.short	0x0000


	//----- nvinfo : EIATTR_MAXREG_COUNT
	.align		4
        /*00ac*/ 	.byte	0x03, 0x1b
        /*00ae*/ 	.short	0x00ff


	//----- nvinfo : EIATTR_NUM_BARRIERS
	.align		4
        /*00b0*/ 	.byte	0x02, 0x4c
        /*00b2*/ 	.byte	0x01
	.zero		1


	//----- nvinfo : EIATTR_MERCURY_ISA_VERSION
	.align		4
        /*00b4*/ 	.byte	0x03, 0x5f
        /*00b6*/ 	.short	0x0101


	//----- nvinfo : EIATTR_UNUSED_LOAD_BYTE_OFFSET
	.align		4
        /*00b8*/ 	.byte	0x04, 0x44
        /*00ba*/ 	.short	(.L_1295 - .L_1294)


	//   ....[0]....
.L_1294:
        /*00bc*/ 	.word	0x00000b00
        /*00c0*/ 	.word	0x0000fff0


	//   ....[1]....
        /*00c4*/ 	.word	0x00001050
        /*00c8*/ 	.word	0x0000fff0


	//----- nvinfo : EIATTR_COOP_GROUP_MASK_REGIDS
	.align		4
.L_1295:
        /*00cc*/ 	.byte	0x04, 0x29
        /*00ce*/ 	.short	(.L_1297 - .L_1296)


	//   ....[0]....
.L_1296:
        /*00d0*/ 	.word	0xffffffff


	//   ....[1]....
        /*00d4*/ 	.word	0xffffffff


	//   ....[2]....
        /*00d8*/ 	.word	0xffffffff


	//   ....[3]....
        /*00dc*/ 	.word	0xffffffff


	//   ....[4]....
        /*00e0*/ 	.word	0xffffffff


	//   ....[5]....
        /*00e4*/ 	.word	0xffffffff


	//   ....[6]....
        /*00e8*/ 	.word	0xffffffff


	//   ....[7]....
        /*00ec*/ 	.word	0xffffffff


	//   ....[8]....
        /*00f0*/ 	.word	0xffffffff


	//   ....[9]....
        /*00f4*/ 	.word	0xffffffff


	//----- nvinfo : EIATTR_COOP_GROUP_INSTR_OFFSETS
	.align		4
.L_1297:
        /*00f8*/ 	.byte	0x04, 0x28
        /*00fa*/ 	.short	(.L_1299 - .L_1298)


	//   ....[0]....
.L_1298:
        /*00fc*/ 	.word	0x00000950


	//   ....[1]....
        /*0100*/ 	.word	0x00000980


	//   ....[2]....
        /*0104*/ 	.word	0x000009f0


	//   ....[3]....
        /*0108*/ 	.word	0x00000a40


	//   ....[4]....
        /*010c*/ 	.word	0x00000a60


	//   ....[5]....
        /*0110*/ 	.word	0x00000df0


	//   ....[6]....
        /*0114*/ 	.word	0x00000e40


	//   ....[7]....
        /*0118*/ 	.word	0x00000e90


	//   ....[8]....
        /*011c*/ 	.word	0x00000ed0


	//   ....[9]....
        /*0120*/ 	.word	0x00000ef0


	//----- nvinfo : EIATTR_VRC_CTA_INIT_COUNT
	.align		4
.L_1299:
        /*0124*/ 	.byte	0x02, 0x4a
	.zero		1
	.zero		1


	//----- nvinfo : EIATTR_EXIT_INSTR_OFFSETS
	.align		4
        /*0128*/ 	.byte	0x04, 0x1c
        /*012a*/ 	.short	(.L_1301 - .L_1300)


	//   ....[0]....
.L_1300:
        /*012c*/ 	.word	0x00004130


	//   ....[1]....
        /*0130*/ 	.word	0x000048c0


	//   ....[2]....
        /*0134*/ 	.word	0x00004de0


	//   ....[3]....
        /*0138*/ 	.word	0x00005300


	//   ....[4]....
        /*013c*/ 	.word	0x00005830


	//----- nvinfo : EIATTR_CRS_STACK_SIZE
	.align		4
.L_1301:
        /*0140*/ 	.byte	0x04, 0x1e
        /*0142*/ 	.short	(.L_1303 - .L_1302)
.L_1302:
        /*0144*/ 	.word	0x00000000


	//----- nvinfo : EIATTR_CBANK_PARAM_SIZE
	.align		4
.L_1303:
        /*0148*/ 	.byte	0x03, 0x19
        /*014a*/ 	.short	0x0048


	//----- nvinfo : EIATTR_PARAM_CBANK
	.align		4
        /*014c*/ 	.byte	0x04, 0x0a
        /*014e*/ 	.short	(.L_1305 - .L_1304)
	.align		4
.L_1304:
        /*0150*/ 	.word	index@(.nv.constant0._ZN4vllm31rms_norm_per_block_quant_kernelIN3c108BFloat16EaLb1ELb1ELi64EEEvPT0_PfPKT_S8_PKffiiPS6_l)
        /*0154*/ 	.short	0x0380
        /*0156*/ 	.short	0x0048


	//----- nvinfo : EIATTR_SW_WAR
	.align		4
.L_1305:
        /*0158*/ 	.byte	0x04, 0x36
        /*015a*/ 	.short	(.L_1307 - .L_1306)
.L_1306:
        /*015c*/ 	.word	0x00000008
.L_1307:


//--------------------- .nv.info._ZN4vllm31rms_norm_per_block_quant_kernelIN3c108BFloat16ENS1_13Float8_e4m3fnELb1ELb1ELi64EEEvPT0_PfPKT_S9_PKffiiPS7_l --------------------------
	.section	.nv.info._ZN4vllm31rms_norm_per_block_quant_kernelIN3c108BFloat16ENS1_13Float8_e4m3fnELb1ELb1ELi64EEEvPT0_PfPKT_S9_PKffiiPS7_l,"",@"SHT_CUDA_INFO"
	.sectionflags	@""
	.align	4


	//----- nvinfo : EIATTR_CUDA_API_VERSION
	.align		4
        /*0000*/ 	.byte	0x04, 0x37
        /*0002*/ 	.short	(.L_1309 - .L_1308)
.L_1308:
        /*0004*/ 	.word	0x00000082


	//----- nvinfo : EIATTR_KPARAM_INFO
	.align		4
.L_1309:
        /*0008*/ 	.byte	0x04, 0x17
        /*000a*/ 	.short	(.L_1311 - .L_1310)
.L_1310:
        /*000c*/ 	.word	0x00000000
        /*0010*/ 	.short	0x0009
        /*0012*/ 	.short	0x0040
        /*0014*/ 	.byte	0x00, 0xf0, 0x21, 0x00


	//----- nvinfo : EIATTR_KPARAM_INFO
	.align		4
.L_1311:
        /*0018*/ 	.byte	0x04, 0x17
        /*001a*/ 	.short	(.L_1313 - .L_1312)
.L_1312:
        /*001c*/ 	.word	0x00000000
        /*0020*/ 	.short	0x0008
        /*0022*/ 	.short	0x0038
        /*0024*/ 	.byte	0x00, 0xf5, 0x21, 0x00


	//----- nvinfo : EIATTR_KPARAM_INFO
	.align		4
.L_1313:
        /*0028*/ 	.byte	0x04, 0x17
        /*002a*/ 	.short	(.L_1315 - .L_1314)
.L_1314:
        /*002c*/ 	.word	0x00000000
        /*0030*/ 	.short	0x0007
        /*0032*/ 	.short	0x0030
        /*0034*/ 	.byte	0x00, 0xf0, 0x11, 0x00


	//----- nvinfo : EIATTR_KPARAM_INFO
	.align		4
.L_1315:
        /*0038*/ 	.byte	0x04, 0x17
        /*003a*/ 	.short	(.L_1317 - .L_1316)
.L_1316:
        /*003c*/ 	.word	0x00000000
        /*0040*/ 	.short	0x0006
        /*0042*/ 	.short	0x002c
        /*0044*/ 	.byte	0x00, 0xf0, 0x11, 0x00


	//----- nvinfo : EIATTR_KPARAM_INFO
	.align		4
.L_1317:
        /*0048*/ 	.byte	0x04, 0x17
        /*004a*/ 	.short	(.L_1319 - .L_1318)
.L_1318:
        /*004c*/ 	.word	0x00000000
        /*0050*/ 	.short	0x0005
        /*0052*/ 	.short	0x0028
        /*0054*/ 	.byte	0x00, 0xf0, 0x11, 0x00


	//----- nvinfo : EIATTR_KPARAM_INFO
	.align		4
.L_1319:
        /*0058*/ 	.byte	0x04, 0x17
        /*005a*/ 	.short	(.L_1321 - .L_1320)
.L_1320:
        /*005c*/ 	.word	0x00000000
        /*0060*/ 	.short	0x0004
        /*0062*/ 	.short	0x0020
        /*0064*/ 	.byte	0x00, 0xf5, 0x21, 0x00


	//----- nvinfo : EIATTR_KPARAM_INFO
	.align		4
.L_1321:
        /*0068*/ 	.byte	0x04, 0x17
        /*006a*/ 	.short	(.L_1323 - .L_1322)
.L_1322:
        /*006c*/ 	.word	0x00000000
        /*0070*/ 	.short	0x0003
        /*0072*/ 	.short	0x0018
        /*0074*/ 	.byte	0x00, 0xf5, 0x21, 0x00


	//----- nvinfo : EIATTR_KPARAM_INFO
	.align		4
.L_1323:
        /*0078*/ 	.byte	0x04, 0x17
        /*007a*/ 	.short	(.L_1325 - .L_1324)
.L_1324:
        /*007c*/ 	.word	0x00000000
        /*0080*/ 	.short	0x0002
        /*0082*/ 	.short	0x0010
        /*0084*/ 	.byte	0x00, 0xf5, 0x21, 0x00


	//----- nvinfo : EIATTR_KPARAM_INFO
	.align		4
.L_1325:
        /*0088*/ 	.byte	0x04, 0x17
        /*008a*/ 	.short	(.L_1327 - .L_1326)
.L_1326:
        /*008c*/ 	.word	0x00000000
        /*0090*/ 	.short	0x0001
        /*0092*/ 	.short	0x0008
        /*0094*/ 	.byte	0x00, 0xf5, 0x21, 0x00


	//----- nvinfo : EIATTR_KPARAM_INFO
	.align		4
.L_1327:
        /*0098*/ 	.byte	0x04, 0x17
        /*009a*/ 	.short	(.L_1329 - .L_1328)
.L_1328:
        /*009c*/ 	.word	0x00000000
        /*00a0*/ 	.short	0x0000
        /*00a2*/ 	.short	0x0000
        /*00a4*/ 	.byte	0x00, 0xf5, 0x21, 0x00


	//----- nvinfo : EIATTR_SPARSE_MMA_MASK
	.align		4
.L_1329:
        /*00a8*/ 	.byte	0x03, 0x50
        /*00aa*/ 	.short	0x0000


	//----- nvinfo : EIATTR_MAXREG_COUNT
	.align		4
        /*00ac*/ 	.byte	0x03, 0x1b
        /*00ae*/ 	.short	0x00ff


	//----- nvinfo : EIATTR_NUM_BARRIERS
	.align		4
        /*00b0*/ 	.byte	0x02, 0x4c
        /*00b2*/ 	.byte	0x01
	.zero		1


	//----- nvinfo : EIATTR_MERCURY_ISA_VERSION
	.align		4
        /*00b4*/ 	.byte	0x03, 0x5f
        /*00b6*/ 	.short	0x0101


	//----- nvinfo : EIATTR_UNUSED_LOAD_BYTE_OFFSET
	.align		4
        /*00b8*/ 	.byte	0x04, 0x44
        /*00ba*/ 	.short	(.L_1331 - .L_1330)


	//   ....[0]....
.L_1330:
        /*00bc*/ 	.word	0x00000b00
        /*00c0*/ 	.word	0x0000fff0


	//   ....[1]....
        /*00c4*/ 	.word	0x00001050
        /*00c8*/ 	.word	0x0000fff0


	//----- nvinfo : EIATTR_COOP_GROUP_MASK_REGIDS
	.align		4
.L_1331:
        /*00cc*/ 	.byte	0x04, 0x29
        /*00ce*/ 	.short	(.L_1333 - .L_1332)


	//   ....[0]....
.L_1332:
        /*00d0*/ 	.word	0xffffffff


	//   ....[1]....
        /*00d4*/ 	.word	0xffffffff


	//   ....[2]....
        /*00d8*/ 	.word	0xffffffff


	//   ....[3]....
        /*00dc*/ 	.word	0xffffffff


	//   ....[4]....
        /*00e0*/ 	.word	0xffffffff


	//   ....[5]....
        /*00e4*/ 	.word	0xffffffff


	//   ....[6]....
        /*00e8*/ 	.word	0xffffffff


	//   ....[7]....
        /*00ec*/ 	.word	0xffffffff


	//   ....[8]....
        /*00f0*/ 	.word	0xffffffff


	//   ....[9]....
        /*00f4*/ 	.word	0xffffffff


	//----- nvinfo : EIATTR_COOP_GROUP_INSTR_OFFSETS
	.align		4
.L_1333:
        /*00f8*/ 	.byte	0x04, 0x28
        /*00fa*/ 	.short	(.L_1335 - .L_1334)


	//   ....[0]....
.L_1334:
        /*00fc*/ 	.word	0x00000950


	//   ....[1]....
        /*0100*/ 	.word	0x00000980


	//   ....[2]....
        /*0104*/ 	.word	0x000009f0


	//   ....[3]....
        /*0108*/ 	.word	0x00000a40


	//   ....[4]....
        /*010c*/ 	.word	0x00000a60


	//   ....[5]....
        /*0110*/ 	.word	0x00000df0


	//   ....[6]....
        /*0114*/ 	.word	0x00000e40


	//   ....[7]....
        /*0118*/ 	.word	0x00000e90


	//   ....[8]....
        /*011c*/ 	.word	0x00000ed0


	//   ....[9]....
        /*0120*/ 	.word	0x00000ef0


	//----- nvinfo : EIATTR_VRC_CTA_INIT_COUNT
	.align		4
.L_1335:
        /*0124*/ 	.byte	0x02, 0x4a
	.zero		1
	.zero		1


	//----- nvinfo : EIATTR_EXIT_INSTR_OFFSETS
	.align		4
        /*0128*/ 	.byte	0x04, 0x1c
        /*012a*/ 	.short	(.L_1337 - .L_1336)


	//   ....[0]....
.L_1336:
        /*012c*/ 	.word	0x00004130


	//   ....[1]....
        /*0130*/ 	.word	0x00004c50


	//   ....[2]....
        /*0134*/ 	.word	0x00005530


	//   ....[3]....
        /*0138*/ 	.word	0x00005e10


	//   ....[4]....
        /*013c*/ 	.word	0x00006700


	//----- nvinfo : EIATTR_CRS_STACK_SIZE
	.align		4
.L_1337:
        /*0140*/ 	.byte	0x04, 0x1e
        /*0142*/ 	.short	(.L_1339 - .L_1338)
.L_1338:
        /*0144*/ 	.word	0x00000000


	//----- nvinfo : EIATTR_CBANK_PARAM_SIZE
	.align		4
.L_1339:
        /*0148*/ 	.byte	0x03, 0x19
        /*014a*/ 	.short	0x0048


	//----- nvinfo : EIATTR_PARAM_CBANK
	.align		4
        /*014c*/ 	.byte	0x04, 0x0a
        /*014e*/ 	.short	(.L_1341 - .L_1340)
	.align		4
.L_1340:
        /*0150*/ 	.word	index@(.nv.constant0._ZN4vllm31rms_norm_per_block_quant_kernelIN3c108BFloat16ENS1_13Float8_e4m3fnELb1ELb1ELi64EEEvPT0_PfPKT_S9_PKffiiPS7_l)
        /*0154*/ 	.short	0x0380
        /*0156*/ 	.short	0x0048


	//----- nvinfo : EIATTR_SW_WAR
	.align		4
.L_1341:
        /*0158*/ 	.byte	0x04, 0x36
        /*015a*/ 	.short	(.L_1343 - .L_1342)
.L_1342:
        /*015c*/ 	.word	0x00000008
.L_1343:


//--------------------- .nv.info._ZN4vllm31rms_norm_per_block_quant_kernelIN3c108BFloat16EaLb0ELb0ELi128EEEvPT0_PfPKT_S8_PKffiiPS6_l --------------------------
	.section	.nv.info._ZN4vllm31rms_norm_per_block_quant_kernelIN3c108BFloat16EaLb0ELb0ELi128EEEvPT0_PfPKT_S8_PKffiiPS6_l,"",@"SHT_CUDA_INFO"
	.sectionflags	@""
	.align	4


	//----- nvinfo : EIATTR_CUDA_API_VERSION
	.align		4
        /*0000*/ 	.byte	0x04, 0x37
        /*0002*/ 	.short	(.L_1345 - .L_1344)
.L_1344:
        /*0004*/ 	.word	0x00000082


	//----- nvinfo : EIATTR_KPARAM_INFO
	.align		4
.L_1345:
        /*0008*/ 	.byte	0x04, 0x17
        /*000a*/ 	.short	(.L_1347 - .L_1346)
.L_1346:
        /*000c*/ 	.word	0x00000000
        /*0010*/ 	.short	0x0009
        /*0012*/ 	.short	0x0040
        /*0014*/ 	.byte	0x00, 0xf0, 0x21, 0x00


	//----- nvinfo : EIATTR_KPARAM_INFO
	.align		4
.L_1347:
        /*0018*/ 	.byte	0x04, 0x17
        /*001a*/ 	.short	(.L_1349 - .L_1348)
.L_1348:
        /*001c*/ 	.word	0x00000000
        /*0020*/ 	.short	0x0008
        /*0022*/ 	.short	0x0038
        /*0024*/ 	.byte	0x00, 0xf5, 0x21, 0x00


	//----- nvinfo : EIATTR_KPARAM_INFO
	.align		4
.L_1349:
        /*0028*/ 	.byte	0x04, 0x17
        /*002a*/ 	.short	(.L_1351 - .L_1350)
.L_1350:
        /*002c*/ 	.word	0x00000000
        /*0030*/ 	.short	0x0007
        /*0032*/ 	.short	0x0030
        /*0034*/ 	.byte	0x00, 0xf0, 0x11, 0x00


	//----- nvinfo : EIATTR_KPARAM_INFO
	.align		4
.L_1351:
        /*0038*/ 	.byte	0x04, 0x17
        /*003a*/ 	.short	(.L_1353 - .L_1352)
.L_1352:
        /*003c*/ 	.word	0x00000000
        /*0040*/ 	.short	0x0006
        /*0042*/ 	.short	0x002c
        /*0044*/ 	.byte	0x00, 0xf0, 0x11, 0x00


	//----- nvinfo : EIATTR_KPARAM_INFO
	.align		4
.L_1353:
        /*0048*/ 	.byte	0x04, 0x17
        /*004a*/ 	.short	(.L_1355 - .L_1354)
.L_1354:
        /*004c*/ 	.word	0x00000000
        /*0050*/ 	.short	0x0005
        /*0052*/ 	.short	0x0028
        /*0054*/ 	.byte	0x00, 0xf0, 0x11, 0x00


	//----- nvinfo : EIATTR_KPARAM_INFO
	.align		4
.L_1355:
        /*0058*/ 	.byte	0x04, 0x17
        /*005a*/ 	.short	(.L_1357 - .L_1356)
.L_1356:
        /*005c*/ 	.word	0x00000000
        /*0060*/ 	.short	0x0004
        /*0062*/ 	.short	0x0020
        /*0064*/ 	.byte	0x00, 0xf5, 0x21, 0x00


	//----- nvinfo : EIATTR_KPARAM_INFO
	.align		4
.L_1357:
        /*0068*/ 	.byte	0x04, 0x17
        /*006a*/ 	.short	(.L_1359 - .L_1358)
.L_1358:
        /*006c*/ 	.word	0x00000000
        /*0070*/ 	.short	0x0003
        /*0072*/ 	.short	0x0018
        /*0074*/ 	.byte	0x00, 0xf5, 0x21, 0x00


	//----- nvinfo : EIATTR_KPARAM_INFO
	.align		4
.L_1359:
        /*0078*/ 	.byte	0x04, 0x17
        /*007a*/ 	.short	(.L_1361 - .L_1360)
.L_1360:
        /*007c*/ 	.word	0x00000000
        /*0080*/ 	.short	0x0002
        /*0082*/ 	.short	0x0010
        /*0084*/ 	.byte	0x00, 0xf5, 0x21, 0x00


	//----- nvinfo : EIATTR_KPARAM_INFO
	.align		4
.L_1361:
        /*0088*/ 	.byte	0x04, 0x17
        /*008a*/ 	.short	(.L_1363 - .L_1362)
.L_1362:
        /*008c*/ 	.word	0x00000000
        /*0090*/ 	.short	0x0001
        /*0092*/ 	.short	0x0008
        /*0094*/ 	.byte	0x00, 0xf5, 0x21, 0x00


	//----- nvinfo : EIATTR_KPARAM_INFO
	.align		4
.L_1363:
        /*0098*/ 	.byte	0x04, 0x17
        /*009a*/ 	.short	(.L_1365 - .L_1364)
.L_1364:
        /*009c*/ 	.word	0x00000000
        /*00a0*/ 	.short	0x0000
        /*00a2*/ 	.short	0x0000
        /*00a4*/ 	.byte	0x00, 0xf5, 0x21, 0x00


	//----- nvinfo : EIATTR_SPARSE_MMA_MASK
	.align		4
.L_1365:
        /*00a8*/ 	.byte	0x03, 0x50
        /*00aa*/ 	.short	0x0000


	//----- nvinfo : EIATTR_MAXREG_COUNT
	.align		4
        /*00ac*/ 	.byte	0x03, 0x1b
        /*00ae*/ 	.short	0x00ff


	//----- nvinfo : EIATTR_NUM_BARRIERS
	.align		4
        /*00b0*/ 	.byte	0x02, 0x4c
        /*00b2*/ 	.byte	0x01
	.zero		1


	//----- nvinfo : EIATTR_MERCURY_ISA_VERSION
	.align		4
        /*00b4*/ 	.byte	0x03, 0x5f
        /*00b6*/ 	.short	0x0101


	//----- nvinfo : EIATTR_UNUSED_LOAD_BYTE_OFFSET
	.align		4
        /*00b8*/ 	.byte	0x04, 0x44
        /*00ba*/ 	.short	(.L_1367 - .L_1366)


	//   ....[0]....
.L_1366:
        /*00bc*/ 	.word	0x00000750
        /*00c0*/ 	.word	0x0000fff0


	//   ....[1]....
        /*00c4*/ 	.word	0x00000c30
        /*00c8*/ 	.word	0x0000fff0


	//----- nvinfo : EIATTR_COOP_GROUP_MASK_REGIDS
	.align		4
.L_1367:
        /*00cc*/ 	.byte	0x04, 0x29
        /*00ce*/ 	.short	(.L_1369 - .L_1368)


	//   ....[0]....
.L_1368:
        /*00d0*/ 	.word	0xffffffff


	//   ....[1]....
        /*00d4*/ 	.word	0xffffffff


	//   ....[2]....
        /*00d8*/ 	.word	0xffffffff


	//   ....[3]....
        /*00dc*/ 	.word	0xffffffff


	//   ....[4]....
        /*00e0*/ 	.word	0xffffffff


	//   ....[5]....
        /*00e4*/ 	.word	0xffffffff


	//   ....[6]....
        /*00e8*/ 	.word	0xffffffff


	//   ....[7]....
        /*00ec*/ 	.word	0xffffffff


	//   ....[8]....
        /*00f0*/ 	.word	0xffffffff


	//   ....[9]....
        /*00f4*/ 	.word	0xffffffff


	//----- nvinfo : EIATTR_COOP_GROUP_INSTR_OFFSETS
	.align		4
.L_1369:
        /*00f8*/ 	.byte	0x04, 0x28
        /*00fa*/ 	.short	(.L_1371 - .L_1370)


	//   ....[0]....
.L_1370:
        /*00fc*/ 	.word	0x000005a0


	//   ....[1]....
        /*0100*/ 	.word	0x000005d0


	//   ....[2]....
        /*0104*/ 	.word	0x00000650


	//   ....[3]....
        /*0108*/ 	.word	0x00000690


	//   ....[4]....
        /*010c*/ 	.word	0x000006b0


	//   ....[5]....
        /*0110*/ 	.word	0x00000a40


	//   ....[6]....
        /*0114*/ 	.word	0x00000aa0


	//   ....[7]....
        /*0118*/ 	.word	0x00000af0


	//   ....[8]....
        /*011c*/ 	.word	0x00000b20


	//   ....[9]....
        /*0120*/ 	.word	0x00000b40


	//----- nvinfo : EIATTR_VRC_CTA_INIT_COUNT
	.align		4
.L_1371:
        /*0124*/ 	.byte	0x02, 0x4a
	.zero		1
	.zero		1


	//----- nvinfo : EIATTR_EXIT_INSTR_OFFSETS
	.align		4
        /*0128*/ 	.byte	0x04, 0x1c
        /*012a*/ 	.short	(.L_1373 - .L_1372)


	//   ....[0]....
.L_1372:
        /*012c*/ 	.word	0x000034d0


	//   ....[1]....
        /*0130*/ 	.word	0x00003940


	//   ....[2]....
        /*0134*/ 	.word	0x00003d50


	//   ....[3]....
        /*0138*/ 	.word	0x00004160


	//   ....[4]....
        /*013c*/ 	.word	0x00004580


	//----- nvinfo : EIATTR_CRS_STACK_SIZE
	.align		4
.L_1373:
        /*0140*/ 	.byte	0x04, 0x1e
        /*0142*/ 	.short	(.L_1375 - .L_1374)
.L_1374:
        /*0144*/ 	.word	0x00000000


	//----- nvinfo : EIATTR_CBANK_PARAM_SIZE
	.align		4
.L_1375:
        /*0148*/ 	.byte	0x03, 0x19
        /*014a*/ 	.short	0x0048


	//----- nvinfo : EIATTR_PARAM_CBANK
	.align		4
        /*014c*/ 	.byte	0x04, 0x0a
        /*014e*/ 	.short	(.L_1377 - .L_1376)
	.align		4
.L_1376:
        /*0150*/ 	.word	index@(.nv.constant0._ZN4vllm31rms_norm_per_block_quant_kernelIN3c108BFloat16EaLb0ELb0ELi128EEEvPT0_PfPKT_S8_PKffiiPS6_l)
        /*0154*/ 	.short	0x0380
        /*0156*/ 	.short	0x0048


	//----- nvinfo : EIATTR_SW_WAR
	.align		4
.L_1377:
        /*0158*/ 	.byte	0x04, 0x36
        /*015a*/ 	.short	(.L_1379 - .L_1378)
.L_1378:
        /*015c*/ 	.word	0x00000008
.L_1379:


//--------------------- .nv.info._ZN4vllm31rms_norm_per_block_quant_kernelIN3c108BFloat16ENS1_13Float8_e4m3fnELb0ELb0ELi128EEEvPT0_PfPKT_S9_PKffiiPS7_l --------------------------
	.section	.nv.info._ZN4vllm31rms_norm_per_block_quant_kernelIN3c108BFloat16ENS1_13Float8_e4m3fnELb0ELb0ELi128EEEvPT0_PfPKT_S9_PKffiiPS7_l,"",@"SHT_CUDA_INFO"
	.sectionflags	@""
	.align	4


	//----- nvinfo : EIATTR_CUDA_API_VERSION
	.align		4
        /*0000*/ 	.byte	0x04, 0x37
        /*0002*/ 	.short	(.L_1381 - .L_1380)
.L_1380:
        /*0004*/ 	.word	0x00000082


	//----- nvinfo : EIATTR_KPARAM_INFO
	.align		4
.L_1381:
        /*0008*/ 	.byte	0x04, 0x17
        /*000a*/ 	.short	(.L_1383 - .L_1382)
.L_1382:
        /*000c*/ 	.word	0x00000000
        /*0010*/ 	.short	0x0009
        /*0012*/ 	.short	0x0040
        /*0014*/ 	.byte	0x00, 0xf0, 0x21, 0x00


	//----- nvinfo : EIATTR_KPARAM_INFO
	.align		4
.L_1383:
        /*0018*/ 	.byte	0x04, 0x17
        /*001a*/ 	.short	(.L_1385 - .L_1384)
.L_1384:
        /*001c*/ 	.word	0x00000000
        /*0020*/ 	.short	0x0008
        /*0022*/ 	.short	0x0038
        /*0024*/ 	.byte	0x00, 0xf5, 0x21, 0x00


	//----- nvinfo : EIATTR_KPARAM_INFO
	.align		4
.L_1385:
        /*0028*/ 	.byte	0x04, 0x17
        /*002a*/ 	.short	(.L_1387 - .L_1386)
.L_1386:
        /*002c*/ 	.word	0x00000000
        /*0030*/ 	.short	0x0007
        /*0032*/ 	.short	0x0030
        /*0034*/ 	.byte	0x00, 0xf0, 0x11, 0x00


	//----- nvinfo : EIATTR_KPARAM_INFO
	.align		4
.L_1387:
        /*0038*/ 	.byte	0x04, 0x17
        /*003a*/ 	.short	(.L_1389 - .L_1388)
.L_1388:
        /*003c*/ 	.word	0x00000000
        /*0040*/ 	.short	0x0006
        /*0042*/ 	.short	0x002c
        /*0044*/ 	.byte	0x00, 0xf0, 0x11, 0x00


	//----- nvinfo : EIATTR_KPARAM_INFO
	.align		4
.L_1389:
        /*0048*/ 	.byte	0x04, 0x17
        /*004a*/ 	.short	(.L_1391 - .L_1390)
.L_1390:
        /*004c*/ 	.word	0x00000000
        /*0050*/ 	.short	0x0005
        /*0052*/ 	.short	0x0028
        /*0054*/ 	.byte	0x00, 0xf0, 0x11, 0x00


	//----- nvinfo : EIATTR_KPARAM_INFO
	.align		4
.L_1391:
        /*0058*/ 	.byte	0x04, 0x17
        /*005a*/ 	.short	(.L_1393 - .L_1392)
.L_1392:
        /*005c*/ 	.word	0x00000000
        /*0060*/ 	.short	0x0004
        /*0062*/ 	.short	0x0020
        /*0064*/ 	.byte	0x00, 0xf5, 0x21, 0x00


	//----- nvinfo : EIATTR_KPARAM_INFO
	.align		4
.L_1393:
        /*0068*/ 	.byte	0x04, 0x17
        /*006a*/ 	.short	(.L_1395 - .L_1394)
.L_1394:
        /*006c*/ 	.word	0x00000000
        /*0070*/ 	.short	0x0003
        /*0072*/ 	.short	0x0018
        /*0074*/ 	.byte	0x00, 0xf5, 0x21, 0x00


	//----- nvinfo : EIATTR_KPARAM_INFO
	.align		4
.L_1395:
        /*0078*/ 	.byte	0x04, 0x17
        /*007a*/ 	.short	(.L_1397 - .L_1396)
.L_1396:
        /*007c*/ 	.word	0x00000000
        /*0080*/ 	.short	0x0002
        /*0082*/ 	.short	0x0010
        /*0084*/ 	.byte	0x00, 0xf5, 0x21, 0x00


	//----- nvinfo : EIATTR_KPARAM_INFO
	.align		4
.L_1397:
        /*0088*/ 	.byte	0x04, 0x17
        /*008a*/ 	.short	(.L_1399 - .L_1398)
.L_1398:
        /*008c*/ 	.word	0x00000000
        /*0090*/ 	.short	0x0001
        /*0092*/ 	.short	0x0008
        /*0094*/ 	.byte	0x00, 0xf5, 0x21, 0x00


	//----- nvinfo : EIATTR_KPARAM_INFO
	.align		4
.L_1399:
        /*0098*/ 	.byte	0x04, 0x17
        /*009a*/ 	.short	(.L_1401 - .L_1400)
.L_1400:
        /*009c*/ 	.word	0x00000000
        /*00a0*/ 	.short	0x0000
        /*00a2*/ 	.short	0x0000
        /*00a4*/ 	.byte	0x00, 0xf5, 0x21, 0x00


	//----- nvinfo : EIATTR_SPARSE_MMA_MASK
	.align		4
.L_1401:
        /*00a8*/ 	.byte	0x03, 0x50
        /*00aa*/ 	.short	0x0000


	//----- nvinfo : EIATTR_MAXREG_COUNT
	.align		4
        /*00ac*/ 	.byte	0x03, 0x1b
        /*00ae*/ 	.short	0x00ff


	//----- nvinfo : EIATTR_NUM_BARRIERS
	.align		4
        /*00b0*/ 	.byte	0x02, 0x4c
        /*00b2*/ 	.byte	0x01
	.zero		1


	//----- nvinfo : EIATTR_MERCURY_ISA_VERSION
	.align		4
        /*00b4*/ 	.byte	0x03, 0x5f
        /*00b6*/ 	.short	0x0101


	//----- nvinfo : EIATTR_UNUSED_LOAD_BYTE_OFFSET
	.align		4
        /*00b8*/ 	.byte	0x04, 0x44
        /*00ba*/ 	.short	(.L_1403 - .L_1402)


	//   ....[0]....
.L_1402:
        /*00bc*/ 	.word	0x00000750
        /*00c0*/ 	.word	0x0000fff0


	//   ....[1]....
        /*00c4*/ 	.word	0x00000c30
        /*00c8*/ 	.word	0x0000fff0


	//----- nvinfo : EIATTR_COOP_GROUP_MASK_REGIDS
	.align		4
.L_1403:
        /*00cc*/ 	.byte	0x04, 0x29
        /*00ce*/ 	.short	(.L_1405 - .L_1404)


	//   ....[0]....
.L_1404:
        /*00d0*/ 	.word	0xffffffff


	//   ....[1]....
        /*00d4*/ 	.word	0xffffffff


	//   ....[2]....
        /*00d8*/ 	.word	0xffffffff


	//   ....[3]....
        /*00dc*/ 	.word	0xffffffff


	//   ....[4]....
        /*00e0*/ 	.word	0xffffffff


	//   ....[5]....
        /*00e4*/ 	.word	0xffffffff


	//   ....[6]....
        /*00e8*/ 	.word	0xffffffff


	//   ....[7]....
        /*00ec*/ 	.word	0xffffffff


	//   ....[8]....
        /*00f0*/ 	.word	0xffffffff


	//   ....[9]....
        /*00f4*/ 	.word	0xffffffff


	//----- nvinfo : EIATTR_COOP_GROUP_INSTR_OFFSETS
	.align		4
.L_1405:
        /*00f8*/ 	.byte	0x04, 0x28
        /*00fa*/ 	.short	(.L_1407 - .L_1406)


	//   ....[0]....
.L_1406:
        /*00fc*/ 	.word	0x000005a0


	//   ....[1]....
        /*0100*/ 	.word	0x000005d0


	//   ....[2]....
        /*0104*/ 	.word	0x00000650


	//   ....[3]....
        /*0108*/ 	.word	0x00000690


	//   ....[4]....
        /*010c*/ 	.word	0x000006b0


	//   ....[5]....
        /*0110*/ 	.word	0x00000a40


	//   ....[6]....
        /*0114*/ 	.word	0x00000aa0


	//   ....[7]....
        /*0118*/ 	.word	0x00000af0


	//   ....[8]....
        /*011c*/ 	.word	0x00000b20


	//   ....[9]....
        /*0120*/ 	.word	0x00000b40


	//----- nvinfo : EIATTR_VRC_CTA_INIT_COUNT
	.align		4
.L_1407:
        /*0124*/ 	.byte	0x02, 0x4a
	.zero		1
	.zero		1


	//----- nvinfo : EIATTR_EXIT_INSTR_OFFSETS
	.align		4
        /*0128*/ 	.byte	0x04, 0x1c
        /*012a*/ 	.short	(.L_1409 - .L_1408)


	//   ....[0]....
.L_1408:
        /*012c*/ 	.word	0x000034d0


	//   ....[1]....
        /*0130*/ 	.word	0x00003d00


	//   ....[2]....
        /*0134*/ 	.word	0x000044d0


	//   ....[3]....
        /*0138*/ 	.word	0x00004ca0


	//   ....[4]....
        /*013c*/ 	.word	0x00005480


	//----- nvinfo : EIATTR_CRS_STACK_SIZE
	.align		4
.L_1409:
        /*0140*/ 	.byte	0x04, 0x1e
        /*0142*/ 	.short	(.L_1411 - .L_1410)
.L_1410:
        /*0144*/ 	.word	0x00000000


	//----- nvinfo : EIATTR_CBANK_PARAM_SIZE
	.align		4
.L_1411:
        /*0148*/ 	.byte	0x03, 0x19
        /*014a*/ 	.short	0x0048


	//----- nvinfo : EIATTR_PARAM_CBANK
	.align		4
        /*014c*/ 	.byte	0x04, 0x0a
        /*014e*/ 	.short	(.L_1413 - .L_1412)
	.align		4
.L_1412:
        /*0150*/ 	.word	index@(.nv.constant0._ZN4vllm31rms_norm_per_block_quant_kernelIN3c108BFloat16ENS1_13Float8_e4m3fnELb0ELb0ELi128EEEvPT0_PfPKT_S9_PKffiiPS7_l)
        /*0154*/ 	.short	0x0380
        /*0156*/ 	.short	0x0048


	//----- nvinfo : EIATTR_SW_WAR
	.align		4
.L_1413:
        /*0158*/ 	.byte	0x04, 0x36
        /*015a*/ 	.short	(.L_1415 - .L_1414)
.L_1414:
        /*015c*/ 	.word	0x00000008
.L_1415:


//--------------------- .nv.info._ZN4vllm31rms_norm_per_block_quant_kernelIN3c108BFloat16EaLb0ELb1ELi128EEEvPT0_PfPKT_S8_PKffiiPS6_l --------------------------
	.section	.nv.info._ZN4vllm31rms_norm_per_block_quant_kernelIN3c108BFloat16EaLb0ELb1ELi128EEEvPT0_PfPKT_S8_PKffiiPS6_l,"",@"SHT_CUDA_INFO"
	.sectionflags	@""
	.align	4


	//----- nvinfo : EIATTR_CUDA_API_VERSION
	.align		4
        /*0000*/ 	.byte	0x04, 0x37
        /*0002*/ 	.short	(.L_1417 - .L_1416)
.L_1416:
        /*0004*/ 	.word	0x00000082


	//----- nvinfo : EIATTR_KPARAM_INFO
	.align		4
.L_1417:
        /*0008*/ 	.byte	0x04, 0x17
        /*000a*/ 	.short	(.L_1419 - .L_1418)
.L_1418:
        /*000c*/ 	.word	0x00000000
        /*0010*/ 	.short	0x0009
        /*0012*/ 	.short	0x0040
        /*0014*/ 	.byte	0x00, 0xf0, 0x21, 0x00


	//----- nvinfo : EIATTR_KPARAM_INFO
	.align		4
.L_1419:
        /*0018*/ 	.byte	0x04, 0x17
        /*001a*/ 	.short	(.L_1421 - .L_1420)
.L_1420:
        /*001c*/ 	.word	0x00000000
        /*0020*/ 	.short	0x0008
        /*0022*/ 	.short	0x0038
        /*0024*/ 	.byte	0x00, 0xf5, 0x21, 0x00


	//----- nvinfo : EIATTR_KPARAM_INFO
	.align		4
.L_1421:
        /*0028*/ 	.byte	0x04, 0x17
        /*002a*/ 	.short	(.L_1423 - .L_1422)
.L_1422:
        /*002c*/ 	.word	0x00000000
        /*0030*/ 	.short	0x0007
        /*0032*/ 	.short	0x0030
        /*0034*/ 	.byte	0x00, 0xf0, 0x11, 0x00


	//----- nvinfo : EIATTR_KPARAM_INFO
	.align		4
.L_1423:
        /*0038*/ 	.byte	0x04, 0x17
        /*003a*/ 	.short	(.L_1425 - .L_1424)
.L_1424:
        /*003c*/ 	.word	0x00000000
        /*0040*/ 	.short	0x0006
        /*0042*/ 	.short	0x002c
        /*0044*/ 	.byte	0x00, 0xf0, 0x11, 0x00


	//----- nvinfo : EIATTR_KPARAM_INFO
	.align		4
.L_1425:
        /*0048*/ 	.byte	0x04, 0x17
        /*004a*/ 	.short	(.L_1427 - .L_1426)
.L_1426:
        /*004c*/ 	.word	0x00000000
        /*0050*/ 	.short	0x0005
        /*0052*/ 	.short	0x0028
        /*0054*/ 	.byte	0x00, 0xf0, 0x11, 0x00


	//----- nvinfo : EIATTR_KPARAM_INFO
	.align		4
.L_1427:
        /*0058*/ 	.byte	0x04, 0x17
        /*005a*/ 	.short	(.L_1429 - .L_1428)
.L_1428:
        /*005c*/ 	.word	0x00000000
        /*0060*/ 	.short	0x0004
        /*0062*/ 	.short	0x0020
        /*0064*/ 	.byte	0x00, 0xf5, 0x21, 0x00


	//----- nvinfo : EIATTR_KPARAM_INFO
	.align		4
.L_1429:
        /*0068*/ 	.byte	0x04, 0x17
        /*006a*/ 	.short	(.L_1431 - .L_1430)
.L_1430:
        /*006c*/ 	.word	0x00000000
        /*0070*/ 	.short	0x0003
        /*0072*/ 	.short	0x0018
        /*0074*/ 	.byte	0x00, 0xf5, 0x21, 0x00


	//----- nvinfo : EIATTR_KPARAM_INFO
	.align		4
.L_1431:
        /*0078*/ 	.byte	0x04, 0x17
        /*007a*/ 	.short	(.L_1433 - .L_1432)
.L_1432:
        /*007c*/ 	.word	0x00000000
        /*0080*/ 	.short	0x0002
        /*0082*/ 	.short	0x0010
        /*0084*/ 	.byte	0x00, 0xf5, 0x21, 0x00


	//----- nvinfo : EIATTR_KPARAM_INFO
	.align		4
.L_1433:
        /*0088*/ 	.byte	0x04, 0x17
        /*008a*/ 	.short	(.L_1435 - .L_1434)
.L_1434:
        /*008c*/ 	.word	0x00000000
        /*0090*/ 	.short	0x0001
        /*0092*/ 	.short	0x0008
        /*0094*/ 	.byte	0x00, 0xf5, 0x21, 0x00


	//----- nvinfo : EIATTR_KPARAM_INFO
	.align		4
.L_1435:
        /*0098*/ 	.byte	0x04, 0x17
        /*009a*/ 	.short	(.L_1437 - .L_1436)
.L_1436:
        /*009c*/ 	.word	0x00000000
        /*00a0*/ 	.short	0x0000
        /*00a2*/ 	.short	0x0000
        /*00a4*/ 	.byte	0x00, 0xf5, 0x21, 0x00


	//----- nvinfo : EIATTR_SPARSE_MMA_MASK
	.align		4
.L_1437:
        /*00a8*/ 	.byte	0x03, 0x50
        /*00aa*/ 	.short	0x0000


	//----- nvinfo : EIATTR_MAXREG_COUNT
	.align		4
        /*00ac*/ 	.byte	0x03, 0x1b
        /*00ae*/ 	.short	0x00ff


	//----- nvinfo : EIATTR_NUM_BARRIERS
	.align		4
        /*00b0*/ 	.byte	0x02, 0x4c
        /*00b2*/ 	.byte	0x01
	.zero		1


	//----- nvinfo : EIATTR_MERCURY_ISA_VERSION
	.align		4
        /*00b4*/ 	.byte	0x03, 0x5f
        /*00b6*/ 	.short	0x0101


	//----- nvinfo : EIATTR_UNUSED_LOAD_BYTE_OFFSET
	.align		4
        /*00b8*/ 	.byte	0x04, 0x44
        /*00ba*/ 	.short	(.L_1439 - .L_1438)


	//   ....[0]....
.L_1438:
        /*00bc*/ 	.word	0x00000750
        /*00c0*/ 	.word	0x0000fff0


	//   ....[1]....
        /*00c4*/ 	.word	0x00000c30
        /*00c8*/ 	.word	0x0000fff0


	//----- nvinfo : EIATTR_COOP_GROUP_MASK_REGIDS
	.align		4
.L_1439:
        /*00cc*/ 	.byte	0x04, 0x29
        /*00ce*/ 	.short	(.L_1441 - .L_1440)


	//   ....[0]....
.L_1440:
        /*00d0*/ 	.word	0xffffffff


	//   ....[1]....
        /*00d4*/ 	.word	0xffffffff


	//   ....[2]....
        /*00d8*/ 	.word	0xffffffff


	//   ....[3]....
        /*00dc*/ 	.word	0xffffffff


	//   ....[4]....
        /*00e0*/ 	.word	0xffffffff


	//   ....[5]....
        /*00e4*/ 	.word	0xffffffff


	//   ....[6]....
        /*00e8*/ 	.word	0xffffffff


	//   ....[7]....
        /*00ec*/ 	.word	0xffffffff


	//   ....[8]....
        /*00f0*/ 	.word	0xffffffff


	//   ....[9]....
        /*00f4*/ 	.word	0xffffffff


	//----- nvinfo : EIATTR_COOP_GROUP_INSTR_OFFSETS
	.align		4
.L_1441:
        /*00f8*/ 	.byte	0x04, 0x28
        /*00fa*/ 	.short	(.L_1443 - .L_1442)


	//   ....[0]....
.L_1442:
        /*00fc*/ 	.word	0x000005a0


	//   ....[1]....
        /*0100*/ 	.word	0x000005d0


	//   ....[2]....
        /*0104*/ 	.word	0x00000640


	//   ....[3]....
        /*0108*/ 	.word	0x00000690


	//   ....[4]....
        /*010c*/ 	.word	0x000006b0


	//   ....[5]....
        /*0110*/ 	.word	0x00000a40


	//   ....[6]....
        /*0114*/ 	.word	0x00000a90


	//   ....[7]....
        /*0118*/ 	.word	0x00000ae0


	//   ....[8]....
        /*011c*/ 	.word	0x00000b20


	//   ....[9]....
        /*0120*/ 	.word	0x00000b40


	//----- nvinfo : EIATTR_VRC_CTA_INIT_COUNT
	.align		4
.L_1443:
        /*0124*/ 	.byte	0x02, 0x4a
	.zero		1
	.zero		1


	//----- nvinfo : EIATTR_EXIT_INSTR_OFFSETS
	.align		4
        /*0128*/ 	.byte	0x04, 0x1c
        /*012a*/ 	.short	(.L_1445 - .L_1444)


	//   ....[0]....
.L_1444:
        /*012c*/ 	.word	0x000037e0


	//   ....[1]....
        /*0130*/ 	.word	0x00003e60


	//   ....[2]....
        /*0134*/ 	.word	0x00004280


	//   ....[3]....
        /*0138*/ 	.word	0x000046a0


	//   ....[4]....
        /*013c*/ 	.word	0x00004ad0


	//----- nvinfo : EIATTR_CRS_STACK_SIZE
	.align		4
.L_1445:
        /*0140*/ 	.byte	0x04, 0x1e
        /*0142*/ 	.short	(.L_1447 - .L_1446)
.L_1446:
        /*0144*/ 	.word	0x00000000


	//----- nvinfo : EIATTR_CBANK_PARAM_SIZE
	.align		4
.L_1447:
        /*0148*/ 	.byte	0x03, 0x19
        /*014a*/ 	.short	0x0048


	//----- nvinfo : EIATTR_PARAM_CBANK
	.align		4
        /*014c*/ 	.byte	0x04, 0x0a
        /*014e*/ 	.short	(.L_1449 - .L_1448)
	.align		4
.L_1448:
        /*0150*/ 	.word	index@(.nv.constant0._ZN4vllm31rms_norm_per_block_quant_kernelIN3c108BFloat16EaLb0ELb1ELi128EEEvPT0_PfPKT_S8_PKffiiPS6_l)
        /*0154*/ 	.short	0x0380
        /*0156*/ 	.short	0x0048


	//----- nvinfo : EIATTR_SW_WAR
	.align		4
.L_1449:
        /*0158*/ 	.byte	0x04, 0x36
        /*015a*/ 	.short	(.L_1451 - .L_1450)
.L_1450:
        /*015c*/ 	.word	0x00000008
.L_1451:


//--------------------- .nv.info._ZN4vllm31rms_norm_per_block_quant_kernelIN3c108BFloat16ENS1_13Float8_e4m3fnELb0ELb1ELi128EEEvPT0_PfPKT_S9_PKffiiPS7_l --------------------------
	.section	.nv.info._ZN4vllm31rms_norm_per_block_quant_kernelIN3c108BFloat16ENS1_13Float8_e4m3fnELb0ELb1ELi128EEEvPT0_PfPKT_S9_PKffiiPS7_l,"",@"SHT_CUDA_INFO"
	.sectionflags	@""
	.align	4


	//----- nvinfo : EIATTR_CUDA_API_VERSION
	.align		4
        /*0000*/ 	.byte	0x04, 0x37
        /*0002*/ 	.short	(.L_1453 - .L_1452)
.L_1452:
        /*0004*/ 	.word	0x00000082


	//----- nvinfo : EIATTR_KPARAM_INFO
	.align		4
.L_1453:
        /*0008*/ 	.byte	0x04, 0x17
        /*000a*/ 	.short	(.L_1455 - .L_1454)
.L_1454:
        /*000c*/ 	.word	0x00000000
        /*0010*/ 	.short	0x0009
        /*0012*/ 	.short	0x0040
        /*0014*/ 	.byte	0x00, 0xf0, 0x21, 0x00


	//----- nvinfo : EIATTR_KPARAM_INFO
	.align		4
.L_1455:
        /*0018*/ 	.byte	0x04, 0x17
        /*001a*/ 	.short	(.L_1457 - .L_1456)
.L_1456:
        /*001c*/ 	.word	0x00000000
        /*0020*/ 	.short	0x0008
        /*0022*/ 	.short	0x0038
        /*0024*/ 	.byte	0x00, 0xf5, 0x21, 0x00


	//----- nvinfo : EIATTR_KPARAM_INFO
	.align		4
.L_1457:
        /*0028*/ 	.byte	0x04, 0x17
        /*002a*/ 	.short	(.L_1459 - .L_1458)
.L_1458:
        /*002c*/ 	.word	0x00000000
        /*0030*/ 	.short	0x0007
        /*0032*/ 	.short	0x0030
        /*0034*/ 	.byte	0x00, 0xf0, 0x11, 0x00


	//----- nvinfo : EIATTR_KPARAM_INFO
	.align		4
.L_1459:
        /*0038*/ 	.byte	0x04, 0x17
        /*003a*/ 	.short	(.L_1461 - .L_1460)
.L_1460:
        /*003c*/ 	.word	0x00000000
        /*0040*/ 	.short	0x0006
        /*0042*/ 	.short	0x002c
        /*0044*/ 	.byte	0x00, 0xf0, 0x11, 0x00


	//----- nvinfo : EIATTR_KPARAM_INFO
	.align		4
.L_1461:
        /*0048*/ 	.byte	0x04, 0x17
        /*004a*/ 	.short	(.L_1463 - .L_1462)
.L_1462:
        /*004c*/ 	.word	0x00000000
        /*0050*/ 	.short	0x0005
        /*0052*/ 	.short	0x0028
        /*0054*/ 	.byte	0x00, 0xf0, 0x11, 0x00


	//----- nvinfo : EIATTR_KPARAM_INFO
	.align		4
.L_1463:
        /*0058*/ 	.byte	0x04, 0x17
        /*005a*/ 	.short	(.L_1465 - .L_1464)
.L_1464:
        /*005c*/ 	.word	0x00000000
        /*0060*/ 	.short	0x0004
        /*0062*/ 	.short	0x0020
        /*0064*/ 	.byte	0x00, 0xf5, 0x21, 0x00


	//----- nvinfo : EIATTR_KPARAM_INFO
	.align		4
.L_1465:
        /*0068*/ 	.byte	0x04, 0x17
        /*006a*/ 	.short	(.L_1467 - .L_1466)
.L_1466:
        /*006c*/ 	.word	0x00000000
        /*0070*/ 	.short	0x0003
        /*0072*/ 	.short	0x0018
        /*0074*/ 	.byte	0x00, 0xf5, 0x21, 0x00


	//----- nvinfo : EIATTR_KPARAM_INFO
	.align		4
.L_1467:
        /*0078*/ 	.byte	0x04, 0x17
        /*007a*/ 	.short	(.L_1469 - .L_1468)
.L_1468:
        /*007c*/ 	.word	0x00000000
        /*0080*/ 	.short	0x0002
        /*0082*/ 	.short	0x0010
        /*0084*/ 	.byte	0x00, 0xf5, 0x21, 0x00


	//----- nvinfo : EIATTR_KPARAM_INFO
	.align		4
.L_1469:
        /*0088*/ 	.byte	0x04, 0x17
        /*008a*/ 	.short	(.L_1471 - .L_1470)
.L_1470:
        /*008c*/ 	.word	0x00000000
        /*0090*/ 	.short	0x0001
        /*0092*/ 	.short	0x0008
        /*0094*/ 	.byte	0x00, 0xf5, 0x21, 0x00


	//----- nvinfo : EIATTR_KPARAM_INFO
	.align		4
.L_1471:
        /*0098*/ 	.byte	0x04, 0x17
        /*009a*/ 	.short	(.L_1473 - .L_1472)
.L_1472:
        /*009c*/ 	.word	0x00000000
        /*00a0*/ 	.short	0x0000
        /*00a2*/ 	.short	0x0000
        /*00a4*/ 	.byte	0x00, 0xf5, 0x21, 0x00


	//----- nvinfo : EIATTR_SPARSE_MMA_MASK
	.align		4
.L_1473:
        /*00a8*/ 	.byte	0x03, 0x50
        /*00aa*/ 	.short	0x0000


	//----- nvinfo : EIATTR_MAXREG_COUNT
	.align		4
        /*00ac*/ 	.byte	0x03, 0x1b
        /*00ae*/ 	.short	0x00ff


	//----- nvinfo : EIATTR_NUM_BARRIERS
	.align		4
        /*00b0*/ 	.byte	0x02, 0x4c
        /*00b2*/ 	.byte	0x01
	.zero		1


	//----- nvinfo : EIATTR_MERCURY_ISA_VERSION
	.align		4
        /*00b4*/ 	.byte	0x03, 0x5f
        /*00b6*/ 	.short	0x0101


	//----- nvinfo : EIATTR_UNUSED_LOAD_BYTE_OFFSET
	.align		4
        /*00b8*/ 	.byte	0x04, 0x44
        /*00ba*/ 	.short	(.L_1475 - .L_1474)


	//   ....[0]....
.L_1474:
        /*00bc*/ 	.word	0x00000750
        /*00c0*/ 	.word	0x0000fff0


	//   ....[1]....
        /*00c4*/ 	.word	0x00000c30
        /*00c8*/ 	.word	0x0000fff0


	//----- nvinfo : EIATTR_COOP_GROUP_MASK_REGIDS
	.align		4
.L_1475:
        /*00cc*/ 	.byte	0x04, 0x29
        /*00ce*/ 	.short	(.L_1477 - .L_1476)


	//   ....[0]....
.L_1476:
        /*00d0*/ 	.word	0xffffffff


	//   ....[1]....
        /*00d4*/ 	.word	0xffffffff


	//   ....[2]....
        /*00d8*/ 	.word	0xffffffff


	//   ....[3]....
        /*00dc*/ 	.word	0xffffffff


	//   ....[4]....
        /*00e0*/ 	.word	0xffffffff


	//   ....[5]....
        /*00e4*/ 	.word	0xffffffff


	//   ....[6]....
        /*00e8*/ 	.word	0xffffffff


	//   ....[7]....
        /*00ec*/ 	.word	0xffffffff


	//   ....[8]....
        /*00f0*/ 	.word	0xffffffff


	//   ....[9]....
        /*00f4*/ 	.word	0xffffffff


	//----- nvinfo : EIATTR_COOP_GROUP_INSTR_OFFSETS
	.align		4
.L_1477:
        /*00f8*/ 	.byte	0x04, 0x28
        /*00fa*/ 	.short	(.L_1479 - .L_1478)


	//   ....[0]....
.L_1478:
        /*00fc*/ 	.word	0x000005a0


	//   ....[1]....
        /*0100*/ 	.word	0x000005d0


	//   ....[2]....
        /*0104*/ 	.word	0x00000640


	//   ....[3]....
        /*0108*/ 	.word	0x00000690


	//   ....[4]....
        /*010c*/ 	.word	0x000006b0


	//   ....[5]....
        /*0110*/ 	.word	0x00000a40


	//   ....[6]....
        /*0114*/ 	.word	0x00000a90


	//   ....[7]....
        /*0118*/ 	.word	0x00000ae0


	//   ....[8]....
        /*011c*/ 	.word	0x00000b20


	//   ....[9]....
        /*0120*/ 	.word	0x00000b40


	//----- nvinfo : EIATTR_VRC_CTA_INIT_COUNT
	.align		4
.L_1479:
        /*0124*/ 	.byte	0x02, 0x4a
	.zero		1
	.zero		1


	//----- nvinfo : EIATTR_EXIT_INSTR_OFFSETS
	.align		4
        /*0128*/ 	.byte	0x04, 0x1c
        /*012a*/ 	.short	(.L_1481 - .L_1480)


	//   ....[0]....
.L_1480:
        /*012c*/ 	.word	0x000037c0


	//   ....[1]....
        /*0130*/ 	.word	0x00004200


	//   ....[2]....
        /*0134*/ 	.word	0x000049e0


	//   ....[3]....
        /*0138*/ 	.word	0x000051c0


	//   ....[4]....
        /*013c*/ 	.word	0x000059b0


	//----- nvinfo : EIATTR_CRS_STACK_SIZE
	.align		4
.L_1481:
        /*0140*/ 	.byte	0x04, 0x1e
        /*0142*/ 	.short	(.L_1483 - .L_1482)
.L_1482:
        /*0144*/ 	.word	0x00000000


	//----- nvinfo : EIATTR_CBANK_PARAM_SIZE
	.align		4
.L_1483:
        /*0148*/ 	.byte	0x03, 0x19
        /*014a*/ 	.short	0x0048


	//----- nvinfo : EIATTR_PARAM_CBANK
	.align		4
        /*014c*/ 	.byte	0x04, 0x0a
        /*014e*/ 	.short	(.L_1485 - .L_1484)
	.align		4
.L_1484:
        /*0150*/ 	.word	index@(.nv.constant0._ZN4vllm31rms_norm_per_block_quant_kernelIN3c108BFloat16ENS1_13Float8_e4m3fnELb0ELb1ELi128EEEvPT0_PfPKT_S9_PKffiiPS7_l)
        /*0154*/ 	.short	0x0380
        /*0156*/ 	.short	0x0048


	//----- nvinfo : EIATTR_SW_WAR
	.align		4
.L_1485:
        /*0158*/ 	.byte	0x04, 0x36
        /*015a*/ 	.short	(.L_1487 - .L_1486)
.L_1486:
        /*015c*/ 	.word	0x00000008
.L_1487:


//--------------------- .nv.info._ZN4vllm31rms_norm_per_block_quant_kernelIN3c108BFloat16EaLb1ELb0ELi128EEEvPT0_PfPKT_S8_PKffiiPS6_l --------------------------
	.section	.nv.info._ZN4vllm31rms_norm_per_block_quant_kernelIN3c108BFloat16EaLb1ELb0ELi128EEEvPT0_PfPKT_S8_PKffiiPS6_l,"",@"SHT_CUDA_INFO"
	.sectionflags	@""
	.align	4


	//----- nvinfo : EIATTR_CUDA_API_VERSION
	.align		4
        /*0000*/ 	.byte	0x04, 0x37
        /*0002*/ 	.short	(.L_1489 - .L_1488)
.L_1488:
        /*0004*/ 	.word	0x00000082


	//----- nvinfo : EIATTR_KPARAM_INFO
	.align		4
.L_1489:
        /*0008*/ 	.byte	0x04, 0x17
        /*000a*/ 	.short	(.L_1491 - .L_1490)
.L_1490:
        /*000c*/ 	.word	0x00000000
        /*0010*/ 	.short	0x0009
        /*0012*/ 	.short	0x0040
        /*0014*/ 	.byte	0x00, 0xf0, 0x21, 0x00


	//----- nvinfo : EIATTR_KPARAM_INFO
	.align		4
.L_1491:
        /*0018*/ 	.byte	0x04, 0x17
        /*001a*/ 	.short	(.L_1493 - .L_1492)
.L_1492:
        /*001c*/ 	.word	0x00000000
        /*0020*/ 	.short	0x0008
        /*0022*/ 	.short	0x0038
        /*0024*/ 	.byte	0x00, 0xf5, 0x21, 0x00


	//----- nvinfo : EIATTR_KPARAM_INFO
	.align		4
.L_1493:
        /*0028*/ 	.byte	0x04, 0x17
        /*002a*/ 	.short	(.L_1495 - .L_1494)
.L_1494:
        /*002c*/ 	.word	0x00000000
        /*0030*/ 	.short	0x0007
        /*0032*/ 	.short	0x0030
        /*0034*/ 	.byte	0x00, 0xf0, 0x11, 0x00


	//----- nvinfo : EIATTR_KPARAM_INFO
	.align		4
.L_1495:
        /*0038*/ 	.byte	0x04, 0x17
        /*003a*/ 	.short	(.L_1497 - .L_1496)
.L_1496:
        /*003c*/ 	.word	0x00000000
        /*0040*/ 	.short	0x0006
        /*0042*/ 	.short	0x002c
        /*0044*/ 	.byte	0x00, 0xf0, 0x11, 0x00


	//----- nvinfo : EIATTR_KPARAM_INFO
	.align		4
.L_1497:
        /*0048*/ 	.byte	0x04, 0x17
        /*004a*/ 	.short	(.L_1499 - .L_1498)
.L_1498:
        /*004c*/ 	.word	0x00000000
        /*0050*/ 	.short	0x0005
        /*0052*/ 	.short	0x0028
        /*0054*/ 	.byte	0x00, 0xf0, 0x11, 0x00


	//----- nvinfo : EIATTR_KPARAM_INFO
	.align		4
.L_1499:
        /*0058*/ 	.byte	0x04, 0x17
        /*005a*/ 	.short	(.L_1501 - .L_1500)
.L_1500:
        /*005c*/ 	.word	0x00000000
        /*0060*/ 	.short	0x0004
        /*0062*/ 	.short	0x0020
        /*0064*/ 	.byte	0x00, 0xf5, 0x21, 0x00


	//----- nvinfo : EIATTR_KPARAM_INFO
	.align		4
.L_1501:
        /*0068*/ 	.byte	0x04, 0x17
        /*006a*/ 	.short	(.L_1503 - .L_1502)
.L_1502:
        /*006c*/ 	.word	0x00000000
        /*0070*/ 	.short	0x0003
        /*0072*/ 	.short	0x0018
        /*0074*/ 	.byte	0x00, 0xf5, 0x21, 0x00


	//----- nvinfo : EIATTR_KPARAM_INFO
	.align		4
.L_1503:
        /*0078*/ 	.byte	0x04, 0x17
        /*007a*/ 	.short	(.L_1505 - .L_1504)
.L_1504:
        /*007c*/ 	.word	0x00000000
        /*0080*/ 	.short	0x0002
        /*0082*/ 	.short	0x0010
        /*0084*/ 	.byte	0x00, 0xf5, 0x21, 0x00


	//----- nvinfo : EIATTR_KPARAM_INFO
	.align		4
.L_1505:
        /*0088*/ 	.byte	0x04, 0x17
        /*008a*/ 	.short	(.L_1507 - .L_1506)
.L_1506:
        /*008c*/ 	.word	0x00000000
        /*0090*/ 	.short	0x0001
        /*0092*/ 	.short	0x0008
        /*0094*/ 	.byte	0x00, 0xf5, 0x21, 0x00


	//----- nvinfo : EIATTR_KPARAM_INFO
	.align		4
.L_1507:
        /*0098*/ 	.byte	0x04, 0x17
        /*009a*/ 	.short	(.L_1509 - .L_1508)
.L_1508:
        /*009c*/ 	.word	0x00000000
        /*00a0*/ 	.short	0x0000
        /*00a2*/ 	.short	0x0000
        /*00a4*/ 	.byte	0x00, 0xf5, 0x21, 0x00


	//----- nvinfo : EIATTR_SPARSE_MMA_MASK
	.align		4
.L_1509:
        /*00a8*/ 	.byte	0x03, 0x50
        /*00aa*/ 	.short	0x0000


	//----- nvinfo : EIATTR_MAXREG_COUNT
	.align		4
        /*00ac*/ 	.byte	0x03, 0x1b
        /*00ae*/ 	.short	0x00ff


	//----- nvinfo : EIATTR_NUM_BARRIERS
	.align		4
        /*00b0*/ 	.byte	0x02, 0x4c
        /*00b2*/ 	.byte	0x01
	.zero		1


	//----- nvinfo : EIATTR_MERCURY_ISA_VERSION
	.align		4
        /*00b4*/ 	.byte	0x03, 0x5f
        /*00b6*/ 	.short	0x0101


	//----- nvinfo : EIATTR_UNUSED_LOAD_BYTE_OFFSET
	.align		4
        /*00b8*/ 	.byte	0x04, 0x44
        /*00ba*/ 	.short	(.L_1511 - .L_1510)


	//   ....[0]....
.L_1510:
        /*00bc*/ 	.word	0x00000b00
        /*00c0*/ 	.word	0x0000fff0


	//   ....[1]....
        /*00c4*/ 	.word	0x00000fe0
        /*00c8*/ 	.word	0x0000fff0


	//----- nvinfo : EIATTR_COOP_GROUP_MASK_REGIDS
	.align		4
.L_1511:
        /*00cc*/ 	.byte	0x04, 0x29
        /*00ce*/ 	.short	(.L_1513 - .L_1512)


	//   ....[0]....
.L_1512:
        /*00d0*/ 	.word	0xffffffff


	//   ....[1]....
        /*00d4*/ 	.word	0xffffffff


	//   ....[2]....
        /*00d8*/ 	.word	0xffffffff


	//   ....[3]....
        /*00dc*/ 	.word	0xffffffff


	//   ....[4]....
        /*00e0*/ 	.word	0xffffffff


	//   ....[5]....
        /*00e4*/ 	.word	0xffffffff


	//   ....[6]....
        /*00e8*/ 	.word	0xffffffff


	//   ....[7]....
        /*00ec*/ 	.word	0xffffffff


	//   ....[8]....
        /*00f0*/ 	.word	0xffffffff


	//   ....[9]....
        /*00f4*/ 	.word	0xffffffff


	//----- nvinfo : EIATTR_COOP_GROUP_INSTR_OFFSETS
	.align		4
.L_1513:
        /*00f8*/ 	.byte	0x04, 0x28
        /*00fa*/ 	.short	(.L_1515 - .L_1514)


	//   ....[0]....
.L_1514:
        /*00fc*/ 	.word	0x00000950


	//   ....[1]....
        /*0100*/ 	.word	0x00000980


	//   ....[2]....
        /*0104*/ 	.word	0x000009f0


	//   ....[3]....
        /*0108*/ 	.word	0x00000a40


	//   ....[4]....
        /*010c*/ 	.word	0x00000a60


	//   ....[5]....
        /*0110*/ 	.word	0x00000df0


	//   ....[6]....
        /*0114*/ 	.word	0x00000e40


	//   ....[7]....
        /*0118*/ 	.word	0x00000e90


	//   ....[8]....
        /*011c*/ 	.word	0x00000ed0


	//   ....[9]....
        /*0120*/ 	.word	0x00000ef0


	//----- nvinfo : EIATTR_VRC_CTA_INIT_COUNT
	.align		4
.L_1515:
        /*0124*/ 	.byte	0x02, 0x4a
	.zero		1
	.zero		1


	//----- nvinfo : EIATTR_EXIT_INSTR_OFFSETS
	.align		4
        /*0128*/ 	.byte	0x04, 0x1c
        /*012a*/ 	.short	(.L_1517 - .L_1516)


	//   ....[0]....
.L_1516:
        /*012c*/ 	.word	0x00003ce0


	//   ....[1]....
        /*0130*/ 	.word	0x00004240


	//   ....[2]....
        /*0134*/ 	.word	0x00004750


	//   ....[3]....
        /*0138*/ 	.word	0x00004c60


	//   ....[4]....
        /*013c*/ 	.word	0x00005180


	//----- nvinfo : EIATTR_CRS_STACK_SIZE
	.align		4
.L_1517:
        /*0140*/ 	.byte	0x04, 0x1e
        /*0142*/ 	.short	(.L_1519 - .L_1518)
.L_1518:
        /*0144*/ 	.word	0x00000000


	//----- nvinfo : EIATTR_CBANK_PARAM_SIZE
	.align		4
.L_1519:
        /*0148*/ 	.byte	0x03, 0x19
        /*014a*/ 	.short	0x0048


	//----- nvinfo : EIATTR_PARAM_CBANK
	.align		4
        /*014c*/ 	.byte	0x04, 0x0a
        /*014e*/ 	.short	(.L_1521 - .L_1520)
	.align		4
.L_1520:
        /*0150*/ 	.word	index@(.nv.constant0._ZN4vllm31rms_norm_per_block_quant_kernelIN3c108BFloat16EaLb1ELb0ELi128EEEvPT0_PfPKT_S8_PKffiiPS6_l)
        /*0154*/ 	.short	0x0380
        /*0156*/ 	.short	0x0048


	//----- nvinfo : EIATTR_SW_WAR
	.align		4
.L_1521:
        /*0158*/ 	.byte	0x04, 0x36
        /*015a*/ 	.short	(.L_1523 - .L_1522)
.L_1522:
        /*015c*/ 	.word	0x00000008
.L_1523:


//--------------------- .nv.info._ZN4vllm31rms_norm_per_block_quant_kernelIN3c108BFloat16ENS1_13Float8_e4m3fnELb1ELb0ELi128EEEvPT0_PfPKT_S9_PKffiiPS7_l --------------------------
	.section	.nv.info._ZN4vllm31rms_norm_per_block_quant_kernelIN3c108BFloat16ENS1_13Float8_e4m3fnELb1ELb0ELi128EEEvPT0_PfPKT_S9_PKffiiPS7_l,"",@"SHT_CUDA_INFO"
	.sectionflags	@""
	.align	4


	//----- nvinfo : EIATTR_CUDA_API_VERSION
	.align		4
        /*0000*/ 	.byte	0x04, 0x37
        /*0002*/ 	.short	(.L_1525 - .L_1524)
.L_1524:
        /*0004*/ 	.word	0x00000082


	//----- nvinfo : EIATTR_KPARAM_INFO
	.align		4
.L_1525:
        /*0008*/ 	.byte	0x04, 0x17
        /*000a*/ 	.short	(.L_1527 - .L_1526)
.L_1526:
        /*000c*/ 	.word	0x00000000
        /*0010*/ 	.short	0x0009
        /*0012*/ 	.short	0x0040
        /*0014*/ 	.byte	0x00, 0xf0, 0x21, 0x00


	//----- nvinfo : EIATTR_KPARAM_INFO
	.align		4
.L_1527:
        /*0018*/ 	.byte	0x04, 0x17
        /*001a*/ 	.short	(.L_1529 - .L_1528)
.L_1528:
        /*001c*/ 	.word	0x00000000
        /*0020*/ 	.short	0x0008
        /*0022*/ 	.short	0x0038
        /*0024*/ 	.byte	0x00, 0xf5, 0x21, 0x00


	//----- nvinfo : EIATTR_KPARAM_INFO
	.align		4
.L_1529:
        /*0028*/ 	.byte	0x04, 0x17
        /*002a*/ 	.short	(.L_1531 - .L_1530)
.L_1530:
        /*002c*/ 	.word	0x00000000
        /*0030*/ 	.short	0x0007
        /*0032*/ 	.short	0x0030
        /*0034*/ 	.byte	0x00, 0xf0, 0x11, 0x00


	//----- nvinfo : EIATTR_KPARAM_INFO
	.align		4
.L_1531:
        /*0038*/ 	.byte	0x04, 0x17
        /*003a*/ 	.short	(.L_1533 - .L_1532)
.L_1532:
        /*003c*/ 	.word	0x00000000
        /*0040*/ 	.short	0x0006
        /*0042*/ 	.short	0x002c
        /*0044*/ 	.byte	0x00, 0xf0, 0x11, 0x00


	//----- nvinfo : EIATTR_KPARAM_INFO
	.align		4
.L_1533:
        /*0048*/ 	.byte	0x04, 0x17
        /*004a*/ 	.short	(.L_1535 - .L_1534)
.L_1534:
        /*004c*/ 	.word	0x00000000
        /*0050*/ 	.short	0x0005
        /*0052*/ 	.short	0x0028
        /*0054*/ 	.byte	0x00, 0xf0, 0x11, 0x00


	//----- nvinfo : EIATTR_KPARAM_INFO
	.align		4
.L_1535:
        /*0058*/ 	.byte	0x04, 0x17
        /*005a*/ 	.short	(.L_1537 - .L_1536)
.L_1536:
        /*005c*/ 	.word	0x00000000
        /*0060*/ 	.short	0x0004
        /*0062*/ 	.short	0x0020
        /*0064*/ 	.byte	0x00, 0xf5, 0x21, 0x00


	//----- nvinfo : EIATTR_KPARAM_INFO
	.align		4
.L_1537:
        /*0068*/ 	.byte	0x04, 0x17
        /*006a*/ 	.short	(.L_1539 - .L_1538)
.L_1538:
        /*006c*/ 	.word	0x00000000
        /*0070*/ 	.short	0x0003
        /*0072*/ 	.short	0x0018
        /*0074*/ 	.byte	0x00, 0xf5, 0x21, 0x00


	//----- nvinfo : EIATTR_KPARAM_INFO
	.align		4
.L_1539:
        /*0078*/ 	.byte	0x04, 0x17
        /*007a*/ 	.short	(.L_1541 - .L_1540)
.L_1540:
        /*007c*/ 	.word	0x00000000
        /*0080*/ 	.short	0x0002
        /*0082*/ 	.short	0x0010
        /*0084*/ 	.byte	0x00, 0xf5, 0x21, 0x00


	//----- nvinfo : EIATTR_KPARAM_INFO
	.align		4
.L_1541:
        /*0088*/ 	.byte	0x04, 0x17
        /*008a*/ 	.short	(.L_1543 - .L_1542)
.L_1542:
        /*008c*/ 	.word	0x00000000
        /*0090*/ 	.short	0x0001
        /*0092*/ 	.short	0x0008
        /*0094*/ 	.byte	0x00, 0xf5, 0x21, 0x00


	//----- nvinfo : EIATTR_KPARAM_INFO
	.align		4
.L_1543:
        /*0098*/ 	.byte	0x04, 0x17
        /*009a*/ 	.short	(.L_1545 - .L_1544)
.L_1544:
        /*009c*/ 	.word	0x00000000
        /*00a0*/ 	.short	0x0000
        /*00a2*/ 	.short	0x0000
        /*00a4*/ 	.byte	0x00, 0xf5, 0x21, 0x00


	//----- nvinfo : EIATTR_SPARSE_MMA_MASK
	.align		4
.L_1545:
        /*00a8*/ 	.byte	0x03, 0x50
        /*00aa*/ 	.short	0x0000


	//----- nvinfo : EIATTR_MAXREG_COUNT
	.align		4
        /*00ac*/ 	.byte	0x03, 0x1b
        /*00ae*/ 	.short	0x00ff


	//----- nvinfo : EIATTR_NUM_BARRIERS
	.align		4
        /*00b0*/ 	.byte	0x02, 0x4c
        /*00b2*/ 	.byte	0x01
	.zero		1


	//----- nvinfo : EIATTR_MERCURY_ISA_VERSION
	.align		4
        /*00b4*/ 	.byte	0x03, 0x5f
        /*00b6*/ 	.short	0x0101


	//----- nvinfo : EIATTR_UNUSED_LOAD_BYTE_OFFSET
	.align		4
        /*00b8*/ 	.byte	0x04, 0x44
        /*00ba*/ 	.short	(.L_1547 - .L_1546)


	//   ....[0]....
.L_1546:
        /*00bc*/ 	.word	0x00000b00
        /*00c0*/ 	.word	0x0000fff0


	//   ....[1]....
        /*00c4*/ 	.word	0x00000fe0
        /*00c8*/ 	.word	0x0000fff0


	//----- nvinfo : EIATTR_COOP_GROUP_MASK_REGIDS
	.align		4
.L_1547:
        /*00cc*/ 	.byte	0x04, 0x29
        /*00ce*/ 	.short	(.L_1549 - .L_1548)


	//   ....[0]....
.L_1548:
        /*00d0*/ 	.word	0xffffffff


	//   ....[1]....
        /*00d4*/ 	.word	0xffffffff


	//   ....[2]....
        /*00d8*/ 	.word	0xffffffff


	//   ....[3]....
        /*00dc*/ 	.word	0xffffffff


	//   ....[4]....
        /*00e0*/ 	.word	0xffffffff


	//   ....[5]....
        /*00e4*/ 	.word	0xffffffff


	//   ....[6]....
        /*00e8*/ 	.word	0xffffffff


	//   ....[7]....
        /*00ec*/ 	.word	0xffffffff


	//   ....[8]....
        /*00f0*/ 	.word	0xffffffff


	//   ....[9]....
        /*00f4*/ 	.word	0xffffffff


	//----- nvinfo : EIATTR_COOP_GROUP_INSTR_OFFSETS
	.align		4
.L_1549:
        /*00f8*/ 	.byte	0x04, 0x28
        /*00fa*/ 	.short	(.L_1551 - .L_1550)


	//   ....[0]....
.L_1550:
        /*00fc*/ 	.word	0x00000950


	//   ....[1]....
        /*0100*/ 	.word	0x00000980


	//   ....[2]....
        /*0104*/ 	.word	0x000009f0


	//   ....[3]....
        /*0108*/ 	.word	0x00000a40


	//   ....[4]....
        /*010c*/ 	.word	0x00000a60


	//   ....[5]....
        /*0110*/ 	.word	0x00000df0


	//   ....[6]....
        /*0114*/ 	.word	0x00000e40


	//   ....[7]....
        /*0118*/ 	.word	0x00000e90


	//   ....[8]....
        /*011c*/ 	.word	0x00000ed0


	//   ....[9]....
        /*0120*/ 	.word	0x00000ef0


	//----- nvinfo : EIATTR_VRC_CTA_INIT_COUNT
	.align		4
.L_1551:
        /*0124*/ 	.byte	0x02, 0x4a
	.zero		1
	.zero		1


	//----- nvinfo : EIATTR_EXIT_INSTR_OFFSETS
	.align		4
        /*0128*/ 	.byte	0x04, 0x1c
        /*012a*/ 	.short	(.L_1553 - .L_1552)


	//   ....[0]....
.L_1552:
        /*012c*/ 	.word	0x00003ce0


	//   ....[1]....
        /*0130*/ 	.word	0x00004600


	//   ....[2]....
        /*0134*/ 	.word	0x00004ed0


	//   ....[3]....
        /*0138*/ 	.word	0x000057a0


	//   ....[4]....
        /*013c*/ 	.word	0x00006080


	//----- nvinfo : EIATTR_CRS_STACK_SIZE
	.align		4
.L_1553:
        /*0140*/ 	.byte	0x04, 0x1e
        /*0142*/ 	.short	(.L_1555 - .L_1554)
.L_1554:
        /*0144*/ 	.word	0x00000000


	//----- nvinfo : EIATTR_CBANK_PARAM_SIZE
	.align		4
.L_1555:
        /*0148*/ 	.byte	0x03, 0x19
        /*014a*/ 	.short	0x0048


	//----- nvinfo : EIATTR_PARAM_CBANK
	.align		4
        /*014c*/ 	.byte	0x04, 0x0a
        /*014e*/ 	.short	(.L_1557 - .L_1556)
	.align		4
.L_1556:
        /*0150*/ 	.word	index@(.nv.constant0._ZN4vllm31rms_norm_per_block_quant_kernelIN3c108BFloat16ENS1_13Float8_e4m3fnELb1ELb0ELi128EEEvPT0_PfPKT_S9_PKffiiPS7_l)
        /*0154*/ 	.short	0x0380
        /*0156*/ 	.short	0x0048


	//----- nvinfo : EIATTR_SW_WAR
	.align		4
.L_1557:
        /*0158*/ 	.byte	0x04, 0x36
        /*015a*/ 	.short	(.L_1559 - .L_1558)
.L_1558:
        /*015c*/ 	.word	0x00000008
.L_1559:


//--------------------- .nv.info._ZN4vllm31rms_norm_per_block_quant_kernelIN3c108BFloat16EaLb1ELb1ELi128EEEvPT0_PfPKT_S8_PKffiiPS6_l --------------------------
	.section	.nv.info._ZN4vllm31rms_norm_per_block_quant_kernelIN3c108BFloat16EaLb1ELb1ELi128EEEvPT0_PfPKT_S8_PKffiiPS6_l,"",@"SHT_CUDA_INFO"
	.sectionflags	@""
	.align	4


	//----- nvinfo : EIATTR_CUDA_API_VERSION
	.align		4
        /*0000*/ 	.byte	0x04, 0x37
        /*0002*/ 	.short	(.L_1561 - .L_1560)
.L_1560:
        /*0004*/ 	.word	0x00000082


	//----- nvinfo : EIATTR_KPARAM_INFO
	.align		4
.L_1561:
        /*0008*/ 	.byte	0x04, 0x17
        /*000a*/ 	.short	(.L_1563 - .L_1562)
.L_1562:
        /*000c*/ 	.word	0x00000000
        /*0010*/ 	.short	0x0009
        /*0012*/ 	.short	0x0040
        /*0014*/ 	.byte	0x00, 0xf0, 0x21, 0x00


	//----- nvinfo : EIATTR_KPARAM_INFO
	.align		4
.L_1563:
        /*0018*/ 	.byte	0x04, 0x17
        /*001a*/ 	.short	(.L_1565 - .L_1564)
.L_1564:
        /*001c*/ 	.word	0x00000000
        /*0020*/ 	.short	0x0008
        /*0022*/ 	.short	0x0038
        /*0024*/ 	.byte	0x00, 0xf5, 0x21, 0x00


	//----- nvinfo : EIATTR_KPARAM_INFO
	.align		4
.L_1565:
        /*0028*/ 	.byte	0x04, 0x17
        /*002a*/ 	.short	(.L_1567 - .L_1566)
.L_1566:
        /*002c*/ 	.word	0x00000000
        /*0030*/ 	.short	0x0007
        /*0032*/ 	.short	0x0030
        /*0034*/ 	.byte	0x00, 0xf0, 0x11, 0x00


	//----- nvinfo : EIATTR_KPARAM_INFO
	.align		4
.L_1567:
        /*0038*/ 	.byte	0x04, 0x17
        /*003a*/ 	.short	(.L_1569 - .L_1568)
.L_1568:
        /*003c*/ 	.word	0x00000000
        /*0040*/ 	.short	0x0006
        /*0042*/ 	.short	0x002c
        /*0044*/ 	.byte	0x00, 0xf0, 0x11, 0x00


	//----- nvinfo : EIATTR_KPARAM_INFO
	.align		4
.L_1569:
        /*0048*/ 	.byte	0x04, 0x17
        /*004a*/ 	.short	(.L_1571 - .L_1570)
.L_1570:
        /*004c*/ 	.word	0x00000000
        /*0050*/ 	.short	0x0005
        /*0052*/ 	.short	0x0028
        /*0054*/ 	.byte	0x00, 0xf0, 0x11, 0x00


	//----- nvinfo : EIATTR_KPARAM_INFO
	.align		4
.L_1571:
        /*0058*/ 	.byte	0x04, 0x17
        /*005a*/ 	.short	(.L_1573 - .L_1572)
.L_1572:
        /*005c*/ 	.word	0x00000000
        /*0060*/ 	.short	0x0004
        /*0062*/ 	.short	0x0020
        /*0064*/ 	.byte	0x00, 0xf5, 0x21, 0x00


	//----- nvinfo : EIATTR_KPARAM_INFO
	.align		4
.L_1573:
        /*0068*/ 	.byte	0x04, 0x17
        /*006a*/ 	.short	(.L_1575 - .L_1574)
.L_1574:
        /*006c*/ 	.word	0x00000000
        /*0070*/ 	.short	0x0003
        /*0072*/ 	.short	0x0018
        /*0074*/ 	.byte	0x00, 0xf5, 0x21, 0x00


	//----- nvinfo : EIATTR_KPARAM_INFO
	.align		4
.L_1575:
        /*0078*/ 	.byte	0x04, 0x17
        /*007a*/ 	.short	(.L_1577 - .L_1576)
.L_1576:
        /*007c*/ 	.word	0x00000000
        /*0080*/ 	.short	0x0002
        /*0082*/ 	.short	0x0010
        /*0084*/ 	.byte	0x00, 0xf5, 0x21, 0x00


	//----- nvinfo : EIATTR_KPARAM_INFO
	.align		4
.L_1577:
        /*0088*/ 	.byte	0x04, 0x17
        /*008a*/ 	.short	(.L_1579 - .L_1578)
.L_1578:
        /*008c*/ 	.word	0x00000000
        /*0090*/ 	.short	0x0001
        /*0092*/ 	.short	0x0008
        /*0094*/ 	.byte	0x00, 0xf5, 0x21, 0x00


	//----- nvinfo : EIATTR_KPARAM_INFO
	.align		4
.L_1579:
        /*0098*/ 	.byte	0x04, 0x17
        /*009a*/ 	.short	(.L_1581 - .L_1580)
.L_1580:
        /*009c*/ 	.word	0x00000000
        /*00a0*/ 	.short	0x0000
        /*00a2*/ 	.short	0x0000
        /*00a4*/ 	.byte	0x00, 0xf5, 0x21, 0x00


	//----- nvinfo : EIATTR_SPARSE_MMA_MASK
	.align		4
.L_1581:
        /*00a8*/ 	.byte	0x03, 0x50
        /*00aa*/ 	.short	0x0000


	//----- nvinfo : EIATTR_MAXREG_COUNT
	.align		4
        /*00ac*/ 	.byte	0x03, 0x1b
        /*00ae*/ 	.short	0x00ff


	//----- nvinfo : EIATTR_NUM_BARRIERS
	.align		4
        /*00b0*/ 	.byte	0x02, 0x4c
        /*00b2*/ 	.byte	0x01
	.zero		1


	//----- nvinfo : EIATTR_MERCURY_ISA_VERSION
	.align		4
        /*00b4*/ 	.byte	0x03, 0x5f
        /*00b6*/ 	.short	0x0101


	//----- nvinfo : EIATTR_UNUSED_LOAD_BYTE_OFFSET
	.align		4
        /*00b8*/ 	.byte	0x04, 0x44
        /*00ba*/ 	.short	(.L_1583 - .L_1582)


	//   ....[0]....
.L_1582:
        /*00bc*/ 	.word	0x00000b00
        /*00c0*/ 	.word	0x0000fff0


	//   ....[1]....
        /*00c4*/ 	.word	0x00001050
        /*00c8*/ 	.word	0x0000fff0


	//----- nvinfo : EIATTR_COOP_GROUP_MASK_REGIDS
	.align		4
.L_1583:
        /*00cc*/ 	.byte	0x04, 0x29
        /*00ce*/ 	.short	(.L_1585 - .L_1584)


	//   ....[0]....
.L_1584:
        /*00d0*/ 	.word	0xffffffff


	//   ....[1]....
        /*00d4*/ 	.word	0xffffffff


	//   ....[2]....
        /*00d8*/ 	.word	0xffffffff


	//   ....[3]....
        /*00dc*/ 	.word	0xffffffff


	//   ....[4]....
        /*00e0*/ 	.word	0xffffffff


	//   ....[5]....
        /*00e4*/ 	.word	0xffffffff


	//   ....[6]....
        /*00e8*/ 	.word	0xffffffff


	//   ....[7]....
        /*00ec*/ 	.word	0xffffffff


	//   ....[8]....
        /*00f0*/ 	.word	0xffffffff


	//   ....[9]....
        /*00f4*/ 	.word	0xffffffff


	//----- nvinfo : EIATTR_COOP_GROUP_INSTR_OFFSETS
	.align		4
.L_1585:
        /*00f8*/ 	.byte	0x04, 0x28
        /*00fa*/ 	.short	(.L_1587 - .L_1586)


	//   ....[0]....
.L_1586:
        /*00fc*/ 	.word	0x00000950


	//   ....[1]....
        /*0100*/ 	.word	0x00000980


	//   ....[2]....
        /*0104*/ 	.word	0x000009f0


	//   ....[3]....
        /*0108*/ 	.word	0x00000a40


	//   ....[4]....
        /*010c*/ 	.word	0x00000a60


	//   ....[5]....
        /*0110*/ 	.word	0x00000df0


	//   ....[6]....
        /*0114*/ 	.word	0x00000e40


	//   ....[7]....
        /*0118*/ 	.word	0x00000e90


	//   ....[8]....
        /*011c*/ 	.word	0x00000ed0


	//   ....[9]....
        /*0120*/ 	.word	0x00000ef0


	//----- nvinfo : EIATTR_VRC_CTA_INIT_COUNT
	.align		4
.L_1587:
        /*0124*/ 	.byte	0x02, 0x4a
	.zero		1
	.zero		1


	//----- nvinfo : EIATTR_EXIT_INSTR_OFFSETS
	.align		4
        /*0128*/ 	.byte	0x04, 0x1c
        /*012a*/ 	.short	(.L_1589 - .L_1588)


	//   ....[0]....
.L_1588:
        /*012c*/ 	.word	0x00004130


	//   ....[1]....
        /*0130*/ 	.word	0x000048c0


	//   ....[2]....
        /*0134*/ 	.word	0x00004de0


	//   ....[3]....
        /*0138*/ 	.word	0x00005300


	//   ....[4]....
        /*013c*/ 	.word	0x00005830


	//----- nvinfo : EIATTR_CRS_STACK_SIZE
	.align		4
.L_1589:
        /*0140*/ 	.byte	0x04, 0x1e
        /*0142*/ 	.short	(.L_1591 - .L_1590)
.L_1590:
        /*0144*/ 	.word	0x00000000


	//----- nvinfo : EIATTR_CBANK_PARAM_SIZE
	.align		4
.L_1591:
        /*0148*/ 	.byte	0x03, 0x19
        /*014a*/ 	.short	0x0048


	//----- nvinfo : EIATTR_PARAM_CBANK
	.align		4
        /*014c*/ 	.byte	0x04, 0x0a
        /*014e*/ 	.short	(.L_1593 - .L_1592)
	.align		4
.L_1592:
        /*0150*/ 	.word	index@(.nv.constant0._ZN4vllm31rms_norm_per_block_quant_kernelIN3c108BFloat16EaLb1ELb1ELi128EEEvPT0_PfPKT_S8_PKffiiPS6_l)
        /*0154*/ 	.short	0x0380
        /*0156*/ 	.short	0x0048


	//----- nvinfo : EIATTR_SW_WAR
	.align		4
.L_1593:
        /*0158*/ 	.byte	0x04, 0x36
        /*015a*/ 	.short	(.L_1595 - .L_1594)
.L_1594:
        /*015c*/ 	.word	0x00000008
.L_1595:


//--------------------- .nv.info._ZN4vllm31rms_norm_per_block_quant_kernelIN3c108BFloat16ENS1_13Float8_e4m3fnELb1ELb1ELi128EEEvPT0_PfPKT_S9_PKffiiPS7_l --------------------------
	.section	.nv.info._ZN4vllm31rms_norm_per_block_quant_kernelIN3c108BFloat16ENS1_13Float8_e4m3fnELb1ELb1ELi128EEEvPT0_PfPKT_S9_PKffiiPS7_l,"",@"SHT_CUDA_INFO"
	.sectionflags	@""
	.align	4


	//----- nvinfo : EIATTR_CUDA_API_VERSION
	.align		4
        /*0000*/ 	.byte	0x04, 0x37
        /*0002*/ 	.short	(.L_1597 - .L_1596)
.L_1596:
        /*0004*/ 	.word	0x00000082


	//----- nvinfo : EIATTR_KPARAM_INFO
	.align		4
.L_1597:
        /*0008*/ 	.byte	0x04, 0x17
        /*000a*/ 	.short	(.L_1599 - .L_1598)
.L_1598:
        /*000c*/ 	.word	0x00000000
        /*0010*/ 	.short	0x0009
        /*0012*/ 	.short	0x0040
        /*0014*/ 	.byte	0x00, 0xf0, 0x21, 0x00


	//----- nvinfo : EIATTR_KPARAM_INFO
	.align		4
.L_1599:
        /*0018*/ 	.byte	0x04, 0x17
        /*001a*/ 	.short	(.L_1601 - .L_1600)
.L_1600:
        /*001c*/ 	.word	0x00000000
        /*0020*/ 	.short	0x0008
        /*0022*/ 	.short	0x0038
        /*0024*/ 	.byte	0x00, 0xf5, 0x21, 0x00


	//----- nvinfo : EIATTR_KPARAM_INFO
	.align		4
.L_1601:
        /*0028*/ 	.byte	0x04, 0x17
        /*002a*/ 	.short	(.L_1603 - .L_1602)
.L_1602:
        /*002c*/ 	.word	0x00000000
        /*0030*/ 	.short	0x0007
        /*0032*/ 	.short	0x0030
        /*0034*/ 	.byte	0x00, 0xf0, 0x11, 0x00


	//----- nvinfo : EIATTR_KPARAM_INFO
	.align		4
.L_1603:
        /*0038*/ 	.byte	0x04, 0x17
        /*003a*/ 	.short	(.L_1605 - .L_1604)
.L_1604:
        /*003c*/ 	.word	0x00000000
        /*0040*/ 	.short	0x0006
        /*0042*/ 	.short	0x002c
        /*0044*/ 	.byte	0x00, 0xf0, 0x11, 0x00


	//----- nvinfo : EIATTR_KPARAM_INFO
	.align		4
.L_1605:
        /*0048*/ 	.byte	0x04, 0x17
        /*004a*/ 	.short	(.L_1607 - .L_1606)
.L_1606:
        /*004c*/ 	.word	0x00000000
        /*0050*/ 	.short	0x0005
        /*0052*/ 	.short	0x0028
        /*0054*/ 	.byte	0x00, 0xf0, 0x11, 0x00


	//----- nvinfo : EIATTR_KPARAM_INFO
	.align		4
.L_1607:
        /*0058*/ 	.byte	0x04, 0x17
        /*005a*/ 	.short	(.L_1609 - .L_1608)
.L_1608:
        /*005c*/ 	.word	0x00000000
        /*0060*/ 	.short	0x0004
        /*0062*/ 	.short	0x0020
        /*0064*/ 	.byte	0x00, 0xf5, 0x21, 0x00


	//----- nvinfo : EIATTR_KPARAM_INFO
	.align		4
.L_1609:
        /*0068*/ 	.byte	0x04, 0x17
        /*006a*/ 	.short	(.L_1611 - .L_1610)
.L_1610:
        /*006c*/ 	.word	0x00000000
        /*0070*/ 	.short	0x0003
        /*0072*/ 	.short	0x0018
        /*0074*/ 	.byte	0x00, 0xf5, 0x21, 0x00


	//----- nvinfo : EIATTR_KPARAM_INFO
	.align		4
.L_1611:
        /*0078*/ 	.byte	0x04, 0x17
        /*007a*/ 	.short	(.L_1613 - .L_1612)
.L_1612:
        /*007c*/ 	.word	0x00000000
        /*0080*/ 	.short	0x0002
        /*0082*/ 	.short	0x0010
        /*0084*/ 	.byte	0x00, 0xf5, 0x21, 0x00


	//----- nvinfo : EIATTR_KPARAM_INFO
	.align		4
.L_1613:
        /*0088*/ 	.byte	0x04, 0x17
        /*008a*/ 	.short	(.L_1615 - .L_1614)
.L_1614:
        /*008c*/ 	.word	0x00000000
        /*0090*/ 	.short	0x0001
        /*0092*/ 	.short	0x0008
        /*0094*/ 	.byte	0x00, 0xf5, 0x21, 0x00


	//----- nvinfo : EIATTR_KPARAM_INFO
	.align		4
.L_1615:
        /*0098*/ 	.byte	0x04, 0x17
        /*009a*/ 	.short	(.L_1617 - .L_1616)
.L_1616:
        /*009c*/ 	.word	0x00000000
        /*00a0*/ 	.short	0x0000
        /*00a2*/ 	.short	0x0000
        /*00a4*/ 	.byte	0x00, 0xf5, 0x21, 0x00


	//----- nvinfo : EIATTR_SPARSE_MMA_MASK
	.align		4
.L_1617:
        /*00a8*/ 	.byte	0x03, 0x50
        /*00aa*/ 	.short	0x0000


	//----- nvinfo : EIATTR_MAXREG_COUNT
	.align		4
        /*00ac*/ 	.byte	0x03, 0x1b
        /*00ae*/ 	.short	0x00ff


	//----- nvinfo : EIATTR_NUM_BARRIERS
	.align		4
        /*00b0*/ 	.byte	0x02, 0x4c
        /*00b2*/ 	.byte	0x01
	.zero		1


	//----- nvinfo : EIATTR_MERCURY_ISA_VERSION
	.align		4
        /*00b4*/ 	.byte	0x03, 0x5f
        /*00b6*/ 	.short	0x0101


	//----- nvinfo : EIATTR_UNUSED_LOAD_BYTE_OFFSET
	.align		4
        /*00b8*/ 	.byte	0x04, 0x44
        /*00ba*/ 	.short	(.L_1619 - .L_1618)


	//   ....[0]....
.L_1618:
        /*00bc*/ 	.word	0x00000b00
        /*00c0*/ 	.word	0x0000fff0


	//   ....[1]....
        /*00c4*/ 	.word	0x00001050
        /*00c8*/ 	.word	0x0000fff0


	//----- nvinfo : EIATTR_COOP_GROUP_MASK_REGIDS
	.align		4
.L_1619:
        /*00cc*/ 	.byte	0x04, 0x29
        /*00ce*/ 	.short	(.L_1621 - .L_1620)


	//   ....[0]....
.L_1620:
        /*00d0*/ 	.word	0xffffffff


	//   ....[1]....
        /*00d4*/ 	.word	0xffffffff


	//   ....[2]....
        /*00d8*/ 	.word	0xffffffff


	//   ....[3]....
        /*00dc*/ 	.word	0xffffffff


	//   ....[4]....
        /*00e0*/ 	.word	0xffffffff


	//   ....[5]....
        /*00e4*/ 	.word	0xffffffff


	//   ....[6]....
        /*00e8*/ 	.word	0xffffffff


	//   ....[7]....
        /*00ec*/ 	.word	0xffffffff


	//   ....[8]....
        /*00f0*/ 	.word	0xffffffff


	//   ....[9]....
        /*00f4*/ 	.word	0xffffffff


	//----- nvinfo : EIATTR_COOP_GROUP_INSTR_OFFSETS
	.align		4
.L_1621:
        /*00f8*/ 	.byte	0x04, 0x28
        /*00fa*/ 	.short	(.L_1623 - .L_1622)


	//   ....[0]....
.L_1622:
        /*00fc*/ 	.word	0x00000950


	//   ....[1]....
        /*0100*/ 	.word	0x00000980


	//   ....[2]....
        /*0104*/ 	.word	0x000009f0


	//   ....[3]....
        /*0108*/ 	.word	0x00000a40


	//   ....[4]....
        /*010c*/ 	.word	0x00000a60


	//   ....[5]....
        /*0110*/ 	.word	0x00000df0


	//   ....[6]....
        /*0114*/ 	.word	0x00000e40


	//   ....[7]....
        /*0118*/ 	.word	0x00000e90


	//   ....[8]....
        /*011c*/ 	.word	0x00000ed0


	//   ....[9]....
        /*0120*/ 	.word	0x00000ef0


	//----- nvinfo : EIATTR_VRC_CTA_INIT_COUNT
	.align		4
.L_1623:
        /*0124*/ 	.byte	0x02, 0x4a
	.zero		1
	.zero		1


	//----- nvinfo : EIATTR_EXIT_INSTR_OFFSETS
	.align		4
        /*0128*/ 	.byte	0x04, 0x1c
        /*012a*/ 	.short	(.L_1625 - .L_1624)


	//   ....[0]....
.L_1624:
        /*012c*/ 	.word	0x00004130


	//   ....[1]....
        /*0130*/ 	.word	0x00004c50


	//   ....[2]....
        /*0134*/ 	.word	0x00005530


	//   ....[3]....
        /*0138*/ 	.word	0x00005e10


	//   ....[4]....
        /*013c*/ 	.word	0x00006700


	//----- nvinfo : EIATTR_CRS_STACK_SIZE
	.align		4
.L_1625:
        /*0140*/ 	.byte	0x04, 0x1e
        /*0142*/ 	.short	(.L_1627 - .L_1626)
.L_1626:
        /*0144*/ 	.word	0x00000000


	//----- nvinfo : EIATTR_CBANK_PARAM_SIZE
	.align		4
.L_1627:
        /*0148*/ 	.byte	0x03, 0x19
        /*014a*/ 	.short	0x0048


	//----- nvinfo : EIATTR_PARAM_CBANK
	.align		4
        /*014c*/ 	.byte	0x04, 0x0a
        /*014e*/ 	.short	(.L_1629 - .L_1628)
	.align		4
.L_1628:
        /*0150*/ 	.word	index@(.nv.constant0._ZN4vllm31rms_norm_per_block_quant_kernelIN3c108BFloat16ENS1_13Float8_e4m3fnELb1ELb1ELi128EEEvPT0_PfPKT_S9_PKffiiPS7_l)
        /*0154*/ 	.short	0x0380
        /*0156*/ 	.short	0x0048


	//----- nvinfo : EIATTR_SW_WAR
	.align		4
.L_1629:
        /*0158*/ 	.byte	0x04, 0x36
        /*015a*/ 	.short	(.L_1631 - .L_1630)
.L_1630:
        /*015c*/ 	.word	0x00000008
.L_1631:


//--------------------- .nv.info._ZN4vllm31rms_norm_per_block_quant_kernelIN3c104HalfEaLb0ELb0ELi64EEEvPT0_PfPKT_S8_PKffiiPS6_l --------------------------
	.section	.nv.info._ZN4vllm31rms_norm_per_block_quant_kernelIN3c104HalfEaLb0ELb0ELi64EEEvPT0_PfPKT_S8_PKffiiPS6_l,"",@"SHT_CUDA_INFO"
	.sectionflags	@""
	.align	4


	//----- nvinfo : EIATTR_CUDA_API_VERSION
	.align		4
        /*0000*/ 	.byte	0x04, 0x37
        /*0002*/ 	.short	(.L_1633 - .L_1632)
.L_1632:
        /*0004*/ 	.word	0x00000082


	//----- nvinfo : EIATTR_KPARAM_INFO
	.align		4
.L_1633:
        /*0008*/ 	.byte	0x04, 0x17
        /*000a*/ 	.short	(.L_1635 - .L_1634)
.L_1634:
        /*000c*/ 	.word	0x00000000
        /*0010*/ 	.short	0x0009
        /*0012*/ 	.short	0x0040
        /*0014*/ 	.byte	0x00, 0xf0, 0x21, 0x00


	//----- nvinfo : EIATTR_KPARAM_INFO
	.align		4
.L_1635:
        /*0018*/ 	.byte	0x04, 0x17
        /*001a*/ 	.short	(.L_1637 - .L_1636)
.L_1636:
        /*001c*/ 	.word	0x00000000
        /*0020*/ 	.short	0x0008
        /*0022*/ 	.short	0x0038
        /*0024*/ 	.byte	0x00, 0xf5, 0x21, 0x00


	//----- nvinfo : EIATTR_KPARAM_INFO
	.align		4
.L_1637:
        /*0028*/ 	.byte	0x04, 0x17
        /*002a*/ 	.short	(.L_1639 - .L_1638)
.L_1638:
        /*002c*/ 	.word	0x00000000
        /*0030*/ 	.short	0x0007
        /*0032*/ 	.short	0x0030
        /*0034*/ 	.byte	0x00, 0xf0, 0x11, 0x00


	//----- nvinfo : EIATTR_KPARAM_INFO
	.align		4
.L_1639:
        /*0038*/ 	.byte	0x04, 0x17
        /*003a*/ 	.short	(.L_1641 - .L_1640)
.L_1640:
        /*003c*/ 	.word	0x00000000
        /*0040*/ 	.short	0x0006
        /*0042*/ 	.short	0x002c
        /*0044*/ 	.byte	0x00, 0xf0, 0x11, 0x00


	//----- nvinfo : EIATTR_KPARAM_INFO
	.align		4
.L_1641:
        /*0048*/ 	.byte	0x04, 0x17
        /*004a*/ 	.short	(.L_1643 - .L_1642)
.L_1642:
        /*004c*/ 	.word	0x00000000
        /*0050*/ 	.short	0x0005
        /*0052*/ 	.short	0x0028
        /*0054*/ 	.byte	0x00, 0xf0, 0x11, 0x00


	//----- nvinfo : EIATTR_KPARAM_INFO
	.align		4
.L_1643:
        /*0058*/ 	.byte	0x04, 0x17
        /*005a*/ 	.short	(.L_1645 - .L_1644)
.L_1644:
        /*005c*/ 	.word	0x00000000
        /*0060*/ 	.short	0x0004
        /*0062*/ 	.short	0x0020
        /*0064*/ 	.byte	0x00, 0xf5, 0x21, 0x00


	//----- nvinfo : EIATTR_KPARAM_INFO
	.align		4
.L_1645:
        /*0068*/ 	.byte	0x04, 0x17
        /*006a*/ 	.short	(.L_1647 - .L_1646)
.L_1646:
        /*006c*/ 	.word	0x00000000
        /*0070*/ 	.short	0x0003
        /*0072*/ 	.short	0x0018
        /*0074*/ 	.byte	0x00, 0xf5, 0x21, 0x00


	//----- nvinfo : EIATTR_KPARAM_INFO
	.align		4
.L_1647:
        /*0078*/ 	.byte	0x04, 0x17
        /*007a*/ 	.short	(.L_1649 - .L_1648)
.L_1648:
        /*007c*/ 	.word	0x00000000
        /*0080*/ 	.short	0x0002
        /*0082*/ 	.short	0x0010
        /*0084*/ 	.byte	0x00, 0xf5, 0x21, 0x00


	//----- nvinfo : EIATTR_KPARAM_INFO
	.align		4
.L_1649:
        /*0088*/ 	.byte	0x04, 0x17
        /*008a*/ 	.short	(.L_1651 - .L_1650)
.L_1650:
        /*008c*/ 	.word	0x00000000
        /*0090*/ 	.short	0x0001
        /*0092*/ 	.short	0x0008
        /*0094*/ 	.byte	0x00, 0xf5, 0x21, 0x00


	//----- nvinfo : EIATTR_KPARAM_INFO
	.align		4
.L_1651:
        /*0098*/ 	.byte	0x04, 0x17
        /*009a*/ 	.short	(.L_1653 - .L_1652)
.L_1652:
        /*009c*/ 	.word	0x00000000
        /*00a0*/ 	.short	0x0000
        /*00a2*/ 	.short	0x0000
        /*00a4*/ 	.byte	0x00, 0xf5, 0x21, 0x00


	//----- nvinfo : EIATTR_SPARSE_MMA_MASK
	.align		4
.L_1653:
        /*00a8*/ 	.byte	0x03, 0x50
        /*00aa*/ 	.short	0x0000


	//----- nvinfo : EIATTR_MAXREG_COUNT
	.align		4
        /*00ac*/ 	.byte	0x03, 0x1b
        /*00ae*/ 	.short	0x00ff


	//----- nvinfo : EIATTR_NUM_BARRIERS
	.align		4
        /*00b0*/ 	.byte	0x02, 0x4c
        /*00b2*/ 	.byte	0x01
	.zero		1


	//----- nvinfo : EIATTR_MERCURY_ISA_VERSION
	.align		4
        /*00b4*/ 	.byte	0x03, 0x5f
        /*00b6*/ 	.short	0x0101


	//----- nvinfo : EIATTR_UNUSED_LOAD_BYTE_OFFSET
	.align		4
        /*00b8*/ 	.byte	0x04, 0x44
        /*00ba*/ 	.short	(.L_1655 - .L_1654)


	//   ....[0]....
.L_1654:
        /*00bc*/ 	.word	0x000006d0
        /*00c0*/ 	.word	0x0000fff0


	//   ....[1]....
        /*00c4*/ 	.word	0x00000ba0
        /*00c8*/ 	.word	0x0000fff0


	//----- nvinfo : EIATTR_COOP_GROUP_MASK_REGIDS
	.align		4
.L_1655:
        /*00cc*/ 	.byte	0x04, 0x29
        /*00ce*/ 	.short	(.L_1657 - .L_1656)


	//   ....[0]....
.L_1656:
        /*00d0*/ 	.word	0xffffffff


	//   ....[1]....
        /*00d4*/ 	.word	0xffffffff


	//   ....[2]....
        /*00d8*/ 	.word	0xffffffff


	//   ....[3]....
        /*00dc*/ 	.word	0xffffffff


	//   ....[4]....
        /*00e0*/ 	.word	0xffffffff


	//   ....[5]....
        /*00e4*/ 	.word	0xffffffff


	//   ....[6]....
        /*00e8*/ 	.word	0xffffffff


	//   ....[7]....
        /*00ec*/ 	.word	0xffffffff


	//   ....[8]....
        /*00f0*/ 	.word	0xffffffff


	//   ....[9]....
        /*00f4*/ 	.word	0xffffffff


	//----- nvinfo : EIATTR_COOP_GROUP_INSTR_OFFSETS
	.align		4
.L_1657:
        /*00f8*/ 	.byte	0x04, 0x28
        /*00fa*/ 	.short	(.L_1659 - .L_1658)


	//   ....[0]....
.L_1658:
        /*00fc*/ 	.word	0x00000520


	//   ....[1]....
        /*0100*/ 	.word	0x00000550


	//   ....[2]....
        /*0104*/ 	.word	0x000005d0


	//   ....[3]....
        /*0108*/ 	.word	0x00000610


	//   ....[4]....
        /*010c*/ 	.word	0x00000630


	//   ....[5]....
        /*0110*/ 	.word	0x000009c0


	//   ....[6]....
        /*0114*/ 	.word	0x00000a20


	//   ....[7]....
        /*0118*/ 	.word	0x00000a70


	//   ....[8]....
        /*011c*/ 	.word	0x00000aa0


	//   ....[9]....
        /*0120*/ 	.word	0x00000ac0


	//----- nvinfo : EIATTR_VRC_CTA_INIT_COUNT
	.align		4
.L_1659:
        /*0124*/ 	.byte	0x02, 0x4a
	.zero		1
	.zero		1


	//----- nvinfo : EIATTR_EXIT_INSTR_OFFSETS
	.align		4
        /*0128*/ 	.byte	0x04, 0x1c
        /*012a*/ 	.short	(.L_1661 - .L_1660)


	//   ....[0]....
.L_1660:
        /*012c*/ 	.word	0x00003330


	//   ....[1]....
        /*0130*/ 	.word	0x00003760


	//   ....[2]....
        /*0134*/ 	.word	0x00003b30


	//   ....[3]....
        /*0138*/ 	.word	0x00003f00


	//   ....[4]....
        /*013c*/ 	.word	0x000042e0


	//----- nvinfo : EIATTR_CRS_STACK_SIZE
	.align		4
.L_1661:
        /*0140*/ 	.byte	0x04, 0x1e
        /*0142*/ 	.short	(.L_1663 - .L_1662)
.L_1662:
        /*0144*/ 	.word	0x00000000


	//----- nvinfo : EIATTR_CBANK_PARAM_SIZE
	.align		4
.L_1663:
        /*0148*/ 	.byte	0x03, 0x19
        /*014a*/ 	.short	0x0048


	//----- nvinfo : EIATTR_PARAM_CBANK
	.align		4
        /*014c*/ 	.byte	0x04, 0x0a
        /*014e*/ 	.short	(.L_1665 - .L_1664)
	.align		4
.L_1664:
        /*0150*/ 	.word	index@(.nv.constant0._ZN4vllm31rms_norm_per_block_quant_kernelIN3c104HalfEaLb0ELb0ELi64EEEvPT0_PfPKT_S8_PKffiiPS6_l)
        /*0154*/ 	.short	0x0380
        /*0156*/ 	.short	0x0048


	//----- nvinfo : EIATTR_SW_WAR
	.align		4
.L_1665:
        /*0158*/ 	.byte	0x04, 0x36
        /*015a*/ 	.short	(.L_1667 - .L_1666)
.L_1666:
        /*015c*/ 	.word	0x00000008
.L_1667:


//--------------------- .nv.info._ZN4vllm31rms_norm_per_block_quant_kernelIN3c104HalfENS1_13Float8_e4m3fnELb0ELb0ELi64EEEvPT0_PfPKT_S9_PKffiiPS7_l --------------------------
	.section	.nv.info._ZN4vllm31rms_norm_per_block_quant_kernelIN3c104HalfENS1_13Float8_e4m3fnELb0ELb0ELi64EEEvPT0_PfPKT_S9_PKffiiPS7_l,"",@"SHT_CUDA_INFO"
	.sectionflags	@""
	.align	4


	//----- nvinfo : EIATTR_CUDA_API_VERSION
	.align		4
        /*0000*/ 	.byte	0x04, 0x37
        /*0002*/ 	.short	(.L_1669 - .L_1668)
.L_1668:
        /*0004*/ 	.word	0x00000082


	//----- nvinfo : EIATTR_KPARAM_INFO
	.align		4
.L_1669:
        /*0008*/ 	.byte	0x04, 0x17
        /*000a*/ 	.short	(.L_1671 - .L_1670)
.L_1670:
        /*000c*/ 	.word	0x00000000
        /*0010*/ 	.short	0x0009
        /*0012*/ 	.short	0x0040
        /*0014*/ 	.byte	0x00, 0xf0, 0x21, 0x00


	//----- nvinfo : EIATTR_KPARAM_INFO
	.align		4
.L_1671:
        /*0018*/ 	.byte	0x04, 0x17
        /*001a*/ 	.short	(.L_1673 - .L_1672)
.L_1672:
        /*001c*/ 	.word	0x00000000
        /*0020*/ 	.short	0x0008
        /*0022*/ 	.short	0x0038
        /*0024*/ 	.byte	0x00, 0xf5, 0x21, 0x00


	//----- nvinfo : EIATTR_KPARAM_INFO
	.align		4
.L_1673:
        /*0028*/ 	.byte	0x04, 0x17
        /*002a*/ 	.short	(.L_1675 - .L_1674)
.L_1674:
        /*002c*/ 	.word	0x00000000
        /*0030*/ 	.short	0x0007
        /*0032*/ 	.short	0x0030
        /*0034*/ 	.byte	0x00, 0xf0, 0x11, 0x00


	//----- nvinfo : EIATTR_KPARAM_INFO
	.align		4
.L_1675:
        /*0038*/ 	.byte	0x04, 0x17
        /*003a*/ 	.short	(.L_1677 - .L_1676)
.L_1676:
        /*003c*/ 	.word	0x00000000
        /*0040*/ 	.short	0x0006
        /*0042*/ 	.short	0x002c
        /*0044*/ 	.byte	0x00, 0xf0, 0x11, 0x00


	//----- nvinfo : EIATTR_KPARAM_INFO
	.align		4
.L_1677:
        /*0048*/ 	.byte	0x04, 0x17
        /*004a*/ 	.short	(.L_1679 - .L_1678)
.L_1678:
        /*004c*/ 	.word	0x00000000
        /*0050*/ 	.short	0x0005
        /*0052*/ 	.short	0x0028
        /*0054*/ 	.byte	0x00, 0xf0, 0x11, 0x00


	//----- nvinfo : EIATTR_KPARAM_INFO
	.align		4
.L_1679:
        /*0058*/ 	.byte	0x04, 0x17
        /*005a*/ 	.short	(.L_1681 - .L_1680)
.L_1680:
        /*005c*/ 	.word	0x00000000
        /*0060*/ 	.short	0x0004
        /*0062*/ 	.short	0x0020
        /*0064*/ 	.byte	0x00, 0xf5, 0x21, 0x00


	//----- nvinfo : EIATTR_KPARAM_INFO
	.align		4
.L_1681:
        /*0068*/ 	.byte	0x04, 0x17
        /*006a*/ 	.short	(.L_1683 - .L_1682)
.L_1682:
        /*006c*/ 	.word	0x00000000
        /*0070*/ 	.short	0x0003
        /*0072*/ 	.short	0x0018
        /*0074*/ 	.byte	0x00, 0xf5, 0x21, 0x00


	//----- nvinfo : EIATTR_KPARAM_INFO
	.align		4
.L_1683:
        /*0078*/ 	.byte	0x04, 0x17
        /*007a*/ 	.short	(.L_1685 - .L_1684)
.L_1684:
        /*007c*/ 	.word	0x00000000
        /*0080*/ 	.short	0x0002
        /*0082*/ 	.short	0x0010
        /*0084*/ 	.byte	0x00, 0xf5, 0x21, 0x00


	//----- nvinfo : EIATTR_KPARAM_INFO
	.align		4
.L_1685:
        /*0088*/ 	.byte	0x04, 0x17
        /*008a*/ 	.short	(.L_1687 - .L_1686)
.L_1686:
        /*008c*/ 	.word	0x00000000
        /*0090*/ 	.short	0x0001
        /*0092*/ 	.short	0x0008
        /*0094*/ 	.byte	0x00, 0xf5, 0x21, 0x00


	//----- nvinfo : EIATTR_KPARAM_INFO
	.align		4
.L_1687:
        /*0098*/ 	.byte	0x04, 0x17
        /*009a*/ 	.short	(.L_1689 - .L_1688)
.L_1688:
        /*009c*/ 	.word	0x00000000
        /*00a0*/ 	.short	0x0000
        /*00a2*/ 	.short	0x0000
        /*00a4*/ 	.byte	0x00, 0xf5, 0x21, 0x00


	//----- nvinfo : EIATTR_SPARSE_MMA_MASK
	.align		4
.L_1689:
        /*00a8*/ 	.byte	0x03, 0x50
        /*00aa*/ 	.short	0x0000


	//----- nvinfo : EIATTR_MAXREG_COUNT
	.align		4
        /*00ac*/ 	.byte	0x03, 0x1b
        /*00ae*/ 	.short	0x00ff


	//----- nvinfo : EIATTR_NUM_BARRIERS
	.align		4
        /*00b0*/ 	.byte	0x02, 0x4c
        /*00b2*/ 	.byte	0x01
	.zero		1


	//----- nvinfo : EIATTR_MERCURY_ISA_VERSION
	.align		4
        /*00b4*/ 	.byte	0x03, 0x5f
        /*00b6*/ 	.short	0x0101


	//----- nvinfo : EIATTR_UNUSED_LOAD_BYTE_OFFSET
	.align		4
        /*00b8*/ 	.byte	0x04, 0x44
        /*00ba*/ 	.short	(.L_1691 - .L_1690)


	//   ....[0]....
.L_1690:
        /*00bc*/ 	.word	0x000006d0
        /*00c0*/ 	.word	0x0000fff0


	//   ....[1]....
        /*00c4*/ 	.word	0x00000ba0
        /*00c8*/ 	.word	0x0000fff0


	//----- nvinfo : EIATTR_COOP_GROUP_MASK_REGIDS
	.align		4
.L_1691:
        /*00cc*/ 	.byte	0x04, 0x29
        /*00ce*/ 	.short	(.L_1693 - .L_1692)


	//   ....[0]....
.L_1692:
        /*00d0*/ 	.word	0xffffffff


	//   ....[1]....
        /*00d4*/ 	.word	0xffffffff


	//   ....[2]....
        /*00d8*/ 	.word	0xffffffff


	//   ....[3]....
        /*00dc*/ 	.word	0xffffffff


	//   ....[4]....
        /*00e0*/ 	.word	0xffffffff


	//   ....[5]....
        /*00e4*/ 	.word	0xffffffff


	//   ....[6]....
        /*00e8*/ 	.word	0xffffffff


	//   ....[7]....
        /*00ec*/ 	.word	0xffffffff


	//   ....[8]....
        /*00f0*/ 	.word	0xffffffff


	//   ....[9]....
        /*00f4*/ 	.word	0xffffffff


	//----- nvinfo : EIATTR_COOP_GROUP_INSTR_OFFSETS
	.align		4
.L_1693:
        /*00f8*/ 	.byte	0x04, 0x28
        /*00fa*/ 	.short	(.L_1695 - .L_1694)


	//   ....[0]....
.L_1694:
        /*00fc*/ 	.word	0x00000520


	//   ....[1]....
        /*0100*/ 	.word	0x00000550


	//   ....[2]....
        /*0104*/ 	.word	0x000005d0


	//   ....[3]....
        /*0108*/ 	.word	0x00000610


	//   ....[4]....
        /*010c*/ 	.word	0x00000630


	//   ....[5]....
        /*0110*/ 	.word	0x000009c0


	//   ....[6]....
        /*0114*/ 	.word	0x00000a20


	//   ....[7]....
        /*0118*/ 	.word	0x00000a70


	//   ....[8]....
        /*011c*/ 	.word	0x00000aa0


	//   ....[9]....
        /*0120*/ 	.word	0x00000ac0


	//----- nvinfo : EIATTR_VRC_CTA_INIT_COUNT
	.align		4
.L_1695:
        /*0124*/ 	.byte	0x02, 0x4a
	.zero		1
	.zero		1


	//----- nvinfo : EIATTR_EXIT_INSTR_OFFSETS
	.align		4
        /*0128*/ 	.byte	0x04, 0x1c
        /*012a*/ 	.short	(.L_1697 - .L_1696)


	//   ....[0]....
.L_1696:
        /*012c*/ 	.word	0x00003330


	//   ....[1]....
        /*0130*/ 	.word	0x00003b20


	//   ....[2]....
        /*0134*/ 	.word	0x000042b0


	//   ....[3]....
        /*0138*/ 	.word	0x00004a40


	//   ....[4]....
        /*013c*/ 	.word	0x000051e0


	//----- nvinfo : EIATTR_CRS_STACK_SIZE
	.align		4
.L_1697:
        /*0140*/ 	.byte	0x04, 0x1e
        /*0142*/ 	.short	(.L_1699 - .L_1698)
.L_1698:
        /*0144*/ 	.word	0x00000000


	//----- nvinfo : EIATTR_CBANK_PARAM_SIZE
	.align		4
.L_1699:
        /*0148*/ 	.byte	0x03, 0x19
        /*014a*/ 	.short	0x0048


	//----- nvinfo : EIATTR_PARAM_CBANK
	.align		4
        /*014c*/ 	.byte	0x04, 0x0a
        /*014e*/ 	.short	(.L_1701 - .L_1700)
	.align		4
.L_1700:
        /*0150*/ 	.word	index@(.nv.constant0._ZN4vllm31rms_norm_per_block_quant_kernelIN3c104HalfENS1_13Float8_e4m3fnELb0ELb0ELi64EEEvPT0_PfPKT_S9_PKffiiPS7_l)
        /*0154*/ 	.short	0x0380
        /*0156*/ 	.short	0x0048


	//----- nvinfo : EIATTR_SW_WAR
	.align		4
.L_1701:
        /*0158*/ 	.byte	0x04, 0x36
        /*015a*/ 	.short	(.L_1703 - .L_1702)
.L_1702:
        /*015c*/ 	.word	0x00000008
.L_1703:


//--------------------- .nv.info._ZN4vllm31rms_norm_per_block_quant_kernelIN3c104HalfEaLb0ELb1ELi64EEEvPT0_PfPKT_S8_PKffiiPS6_l --------------------------
	.section	.nv.info._ZN4vllm31rms_norm_per_block_quant_kernelIN3c104HalfEaLb0ELb1ELi64EEEvPT0_PfPKT_S8_PKffiiPS6_l,"",@"SHT_CUDA_INFO"
	.sectionflags	@""
	.align	4


	//----- nvinfo : EIATTR_CUDA_API_VERSION
	.align		4
        /*0000*/ 	.byte	0x04, 0x37
        /*0002*/ 	.short	(.L_1705 - .L_1704)
.L_1704:
        /*0004*/ 	.word	0x00000082


	//----- nvinfo : EIATTR_KPARAM_INFO
	.align		4
.L_1705:
        /*0008*/ 	.byte	0x04, 0x17
        /*000a*/ 	.short	(.L_1707 - .L_1706)
.L_1706:
        /*000c*/ 	.word	0x00000000
        /*0010*/ 	.short	0x0009
        /*0012*/ 	.short	0x0040
        /*0014*/ 	.byte	0x00, 0xf0, 0x21, 0x00


	//----- nvinfo : EIATTR_KPARAM_INFO
	.align		4
.L_1707:
        /*0018*/ 	.byte	0x04, 0x17
        /*001a*/ 	.short	(.L_1709 - .L_1708)
.L_1708:
        /*001c*/ 	.word	0x00000000
        /*0020*/ 	.short	0x0008
        /*0022*/ 	.short	0x0038
        /*0024*/ 	.byte	0x00, 0xf5, 0x21, 0x00


	//----- nvinfo : EIATTR_KPARAM_INFO
	.align		4
.L_1709:
        /*0028*/ 	.byte	0x04, 0x17
        /*002a*/ 	.short	(.L_1711 - .L_1710)
.L_1710:
        /*002c*/ 	.word	0x00000000
        /*0030*/ 	.short	0x0007
        /*0032*/ 	.short	0x0030
        /*0034*/ 	.byte	0x00, 0xf0, 0x11, 0x00


	//----- nvinfo : EIATTR_KPARAM_INFO
	.align		4
.L_1711:
        /*0038*/ 	.byte	0x04, 0x17
        /*003a*/ 	.short	(.L_1713 - .L_1712)
.L_1712:
        /*003c*/ 	.word	0x00000000
        /*0040*/ 	.short	0x0006
        /*0042*/ 	.short	0x002c
        /*0044*/ 	.byte	0x00, 0xf0, 0x11, 0x00


	//----- nvinfo : EIATTR_KPARAM_INFO
	.align		4
.L_1713:
        /*0048*/ 	.byte	0x04, 0x17
        /*004a*/ 	.short	(.L_1715 - .L_1714)
.L_1714:
        /*004c*/ 	.word	0x00000000
        /*0050*/ 	.short	0x0005
        /*0052*/ 	.short	0x0028
        /*0054*/ 	.byte	0x00, 0xf0, 0x11, 0x00


	//----- nvinfo : EIATTR_KPARAM_INFO
	.align		4
.L_1715:
        /*0058*/ 	.byte	0x04, 0x17
        /*005a*/ 	.short	(.L_1717 - .L_1716)
.L_1716:
        /*005c*/ 	.word	0x00000000
        /*0060*/ 	.short	0x0004
        /*0062*/ 	.short	0x0020
        /*0064*/ 	.byte	0x00, 0xf5, 0x21, 0x00


	//----- nvinfo : EIATTR_KPARAM_INFO
	.align		4
.L_1717:
        /*0068*/ 	.byte	0x04, 0x17
        /*006a*/ 	.short	(.L_1719 - .L_1718)
.L_1718:
        /*006c*/ 	.word	0x00000000
        /*0070*/ 	.short	0x0003
        /*0072*/ 	.short	0x0018
        /*0074*/ 	.byte	0x00, 0xf5, 0x21, 0x00


	//----- nvinfo : EIATTR_KPARAM_INFO
	.align		4
.L_1719:
        /*0078*/ 	.byte	0x04, 0x17
        /*007a*/ 	.short	(.L_1721 - .L_1720)
.L_1720:
        /*007c*/ 	.word	0x00000000
        /*0080*/ 	.short	0x0002
        /*0082*/ 	.short	0x0010
        /*0084*/ 	.byte	0x00, 0xf5, 0x21, 0x00


	//----- nvinfo : EIATTR_KPARAM_INFO
	.align		4
.L_1721:
        /*0088*/ 	.byte	0x04, 0x17
        /*008a*/ 	.short	(.L_1723 - .L_1722)
.L_1722:
        /*008c*/ 	.word	0x00000000
        /*0090*/ 	.short	0x0001
        /*0092*/ 	.short	0x0008
        /*0094*/ 	.byte	0x00, 0xf5, 0x21, 0x00


	//----- nvinfo : EIATTR_KPARAM_INFO
	.align		4
.L_1723:
        /*0098*/ 	.byte	0x04, 0x17
        /*009a*/ 	.short	(.L_1725 - .L_1724)
.L_1724:
        /*009c*/ 	.word	0x00000000
        /*00a0*/ 	.short	0x0000
        /*00a2*/ 	.short	0x0000
        /*00a4*/ 	.byte	0x00, 0xf5, 0x21, 0x00


	//----- nvinfo : EIATTR_SPARSE_MMA_MASK
	.align		4
.L_1725:
        /*00a8*/ 	.byte	0x03, 0x50
        /*00aa*/ 	.short	0x0000


	//----- nvinfo : EIATTR_MAXREG_COUNT
	.align		4
        /*00ac*/ 	.byte	0x03, 0x1b
        /*00ae*/ 	.short	0x00ff


	//----- nvinfo : EIATTR_NUM_BARRIERS
	.align		4
        /*00b0*/ 	.byte	0x02, 0x4c
        /*00b2*/ 	.byte	0x01
	.zero		1


	//----- nvinfo : EIATTR_MERCURY_ISA_VERSION
	.align		4
        /*00b4*/ 	.byte	0x03, 0x5f
        /*00b6*/ 	.short	0x0101


	//----- nvinfo : EIATTR_UNUSED_LOAD_BYTE_OFFSET
	.align		4
        /*00b8*/ 	.byte	0x04, 0x44
        /*00ba*/ 	.short	(.L_1727 - .L_1726)


	//   ....[0]....
.L_1726:
        /*00bc*/ 	.word	0x000006d0
        /*00c0*/ 	.word	0x0000fff0


	//   ....[1]....
        /*00c4*/ 	.word	0x00000bb0
        /*00c8*/ 	.word	0x0000fff0


	//----- nvinfo : EIATTR_COOP_GROUP_MASK_REGIDS
	.align		4
.L_1727:
        /*00cc*/ 	.byte	0x04, 0x29
        /*00ce*/ 	.short	(.L_1729 - .L_1728)


	//   ....[0]....
.L_1728:
        /*00d0*/ 	.word	0xffffffff


	//   ....[1]....
        /*00d4*/ 	.word	0xffffffff


	//   ....[2]....
        /*00d8*/ 	.word	0xffffffff


	//   ....[3]....
        /*00dc*/ 	.word	0xffffffff


	//   ....[4]....
        /*00e0*/ 	.word	0xffffffff


	//   ....[5]....
        /*00e4*/ 	.word	0xffffffff


	//   ....[6]....
        /*00e8*/ 	.word	0xffffffff


	//   ....[7]....
        /*00ec*/ 	.word	0xffffffff


	//   ....[8]....
        /*00f0*/ 	.word	0xffffffff


	//   ....[9]....
        /*00f4*/ 	.word	0xffffffff


	//----- nvinfo : EIATTR_COOP_GROUP_INSTR_OFFSETS
	.align		4
.L_1729:
        /*00f8*/ 	.byte	0x04, 0x28
        /*00fa*/ 	.short	(.L_1731 - .L_1730)


	//   ....[0]....
.L_1730:
        /*00fc*/ 	.word	0x00000520


	//   ....[1]....
        /*0100*/ 	.word	0x00000550


	//   ....[2]....
        /*0104*/ 	.word	0x000005c0


	//   ....[3]....
        /*0108*/ 	.word	0x00000610


	//   ....[4]....
        /*010c*/ 	.word	0x00000630


	//   ....[5]....
        /*0110*/ 	.word	0x000009c0


	//   ....[6]....
        /*0114*/ 	.word	0x00000a10


	//   ....[7]....
        /*0118*/ 	.word	0x00000a60


	//   ....[8]....
        /*011c*/ 	.word	0x00000aa0


	//   ....[9]....
        /*0120*/ 	.word	0x00000ac0


	//----- nvinfo : EIATTR_VRC_CTA_INIT_COUNT
	.align		4
.L_1731:
        /*0124*/ 	.byte	0x02, 0x4a
	.zero		1
	.zero		1


	//----- nvinfo : EIATTR_EXIT_INSTR_OFFSETS
	.align		4
        /*0128*/ 	.byte	0x04, 0x1c
        /*012a*/ 	.short	(.L_1733 - .L_1732)


	//   ....[0]....
.L_1732:
        /*012c*/ 	.word	0x00003600


	//   ....[1]....
        /*0130*/ 	.word	0x00003c50


	//   ....[2]....
        /*0134*/ 	.word	0x00004030


	//   ....[3]....
        /*0138*/ 	.word	0x00004410


	//   ....[4]....
        /*013c*/ 	.word	0x00004800


	//----- nvinfo : EIATTR_CRS_STACK_SIZE
	.align		4
.L_1733:
        /*0140*/ 	.byte	0x04, 0x1e
        /*0142*/ 	.short	(.L_1735 - .L_1734)
.L_1734:
        /*0144*/ 	.word	0x00000000


	//----- nvinfo : EIATTR_CBANK_PARAM_SIZE
	.align		4
.L_1735:
        /*0148*/ 	.byte	0x03, 0x19
        /*014a*/ 	.short	0x0048


	//----- nvinfo : EIATTR_PARAM_CBANK
	.align		4
        /*014c*/ 	.byte	0x04, 0x0a
        /*014e*/ 	.short	(.L_1737 - .L_1736)
	.align		4
.L_1736:
        /*0150*/ 	.word	index@(.nv.constant0._ZN4vllm31rms_norm_per_block_quant_kernelIN3c104HalfEaLb0ELb1ELi64EEEvPT0_PfPKT_S8_PKffiiPS6_l)
        /*0154*/ 	.short	0x0380
        /*0156*/ 	.short	0x0048


	//----- nvinfo : EIATTR_SW_WAR
	.align		4
.L_1737:
        /*0158*/ 	.byte	0x04, 0x36
        /*015a*/ 	.short	(.L_1739 - .L_1738)
.L_1738:
        /*015c*/ 	.word	0x00000008
.L_1739:


//--------------------- .nv.info._ZN4vllm31rms_norm_per_block_quant_kernelIN3c104HalfENS1_13Float8_e4m3fnELb0ELb1ELi64EEEvPT0_PfPKT_S9_PKffiiPS7_l --------------------------
	.section	.nv.info._ZN4vllm31rms_norm_per_block_quant_kernelIN3c104HalfENS1_13Float8_e4m3fnELb0ELb1ELi64EEEvPT0_PfPKT_S9_PKffiiPS7_l,"",@"SHT_CUDA_INFO"
	.sectionflags	@""
	.align	4


	//----- nvinfo : EIATTR_CUDA_API_VERSION
	.align		4
        /*0000*/ 	.byte	0x04, 0x37
        /*0002*/ 	.short	(.L_1741 - .L_1740)
.L_1740:
        /*0004*/ 	.word	0x00000082


	//----- nvinfo : EIATTR_KPARAM_INFO
	.align		4
.L_1741:
        /*0008*/ 	.byte	0x04, 0x17
        /*000a*/ 	.short	(.L_1743 - .L_1742)
.L_1742:
        /*000c*/ 	.word	0x00000000
        /*0010*/ 	.short	0x0009
        /*0012*/ 	.short	0x0040
        /*0014*/ 	.byte	0x00, 0xf0, 0x21, 0x00


	//----- nvinfo : EIATTR_KPARAM_INFO
	.align		4
.L_1743:
        /*0018*/ 	.byte	0x04, 0x17
        /*001a*/ 	.short	(.L_1745 - .L_1744)
.L_1744:
        /*001c*/ 	.word	0x00000000
        /*0020*/ 	.short	0x0008
        /*0022*/ 	.short	0x0038
        /*0024*/ 	.byte	0x00, 0xf5, 0x21, 0x00


	//----- nvinfo : EIATTR_KPARAM_INFO
	.align		4
.L_1745:
        /*0028*/ 	.byte	0x04, 0x17
        /*002a*/ 	.short	(.L_1747 - .L_1746)
.L_1746:
        /*002c*/ 	.word	0x00000000
        /*0030*/ 	.short	0x0007
        /*0032*/ 	.short	0x0030
        /*0034*/ 	.byte	0x00, 0xf0, 0x11, 0x00


	//----- nvinfo : EIATTR_KPARAM_INFO
	.align		4
.L_1747:
        /*0038*/ 	.byte	0x04, 0x17
        /*003a*/ 	.short	(.L_1749 - .L_1748)
.L_1748:
        /*003c*/ 	.word	0x00000000
        /*0040*/ 	.short	0x0006
        /*0042*/ 	.short	0x002c
        /*0044*/ 	.byte	0x00, 0xf0, 0x11, 0x00


	//----- nvinfo : EIATTR_KPARAM_INFO
	.align		4
.L_1749:
        /*0048*/ 	.byte	0x04, 0x17
        /*004a*/ 	.short	(.L_1751 - .L_1750)
.L_1750:
        /*004c*/ 	.word	0x00000000
        /*0050*/ 	.short	0x0005
        /*0052*/ 	.short	0x0028
        /*0054*/ 	.byte	0x00, 0xf0, 0x11, 0x00


	//----- nvinfo : EIATTR_KPARAM_INFO
	.align		4
.L_1751:
        /*0058*/ 	.byte	0x04, 0x17
        /*005a*/ 	.short	(.L_1753 - .L_1752)
.L_1752:
        /*005c*/ 	.word	0x00000000
        /*0060*/ 	.short	0x0004
        /*0062*/ 	.short	0x0020
        /*0064*/ 	.byte	0x00, 0xf5, 0x21, 0x00


	//----- nvinfo : EIATTR_KPARAM_INFO
	.align		4
.L_1753:
        /*0068*/ 	.byte	0x04, 0x17
        /*006a*/ 	.short	(.L_1755 - .L_1754)
.L_1754:
        /*006c*/ 	.word	0x00000000
        /*0070*/ 	.short	0x0003
        /*0072*/ 	.short	0x0018
        /*0074*/ 	.byte	0x00, 0xf5, 0x21, 0x00


	//----- nvinfo : EIATTR_KPARAM_INFO
	.align		4
.L_1755:
        /*0078*/ 	.byte	0x04, 0x17
        /*007a*/ 	.short	(.L_1757 - .L_1756)
.L_1756:
        /*007c*/ 	.word	0x00000000
        /*0080*/ 	.short	0x0002
        /*0082*/ 	.short	0x0010
        /*0084*/ 	.byte	0x00, 0xf5, 0x21, 0x00


	//----- nvinfo : EIATTR_KPARAM_INFO
	.align		4
.L_1757:
        /*0088*/ 	.byte	0x04, 0x17
        /*008a*/ 	.short	(.L_1759 - .L_1758)
.L_1758:
        /*008c*/ 	.word	0x00000000
        /*0090*/ 	.short	0x0001
        /*0092*/ 	.short	0x0008
        /*0094*/ 	.byte	0x00, 0xf5, 0x21, 0x00


	//----- nvinfo : EIATTR_KPARAM_INFO
	.align		4
.L_1759:
        /*0098*/ 	.byte	0x04, 0x17
        /*009a*/ 	.short	(.L_1761 - .L_1760)
.L_1760:
        /*009c*/ 	.word	0x00000000
        /*00a0*/ 	.short	0x0000
        /*00a2*/ 	.short	0x0000
        /*00a4*/ 	.byte	0x00, 0xf5, 0x21, 0x00


	//----- nvinfo : EIATTR_SPARSE_MMA_MASK
	.align		4
.L_1761:
        /*00a8*/ 	.byte	0x03, 0x50
        /*00aa*/ 	.short	0x0000


	//----- nvinfo : EIATTR_MAXREG_COUNT
	.align		4
        /*00ac*/ 	.byte	0x03, 0x1b
        /*00ae*/ 	.short	0x00ff


	//----- nvinfo : EIATTR_NUM_BARRIERS
	.align		4
        /*00b0*/ 	.byte	0x02, 0x4c
        /*00b2*/ 	.byte	0x01
	.zero		1


	//----- nvinfo : EIATTR_MERCURY_ISA_VERSION
	.align		4
        /*00b4*/ 	.byte	0x03, 0x5f
        /*00b6*/ 	.short	0x0101


	//----- nvinfo : EIATTR_UNUSED_LOAD_BYTE_OFFSET
	.align		4
        /*00b8*/ 	.byte	0x04, 0x44
        /*00ba*/ 	.short	(.L_1763 - .L_1762)


	//   ....[0]....
.L_1762:
        /*00bc*/ 	.word	0x000006d0
        /*00c0*/ 	.word	0x0000fff0


	//   ....[1]....
        /*00c4*/ 	.word	0x00000bb0
        /*00c8*/ 	.word	0x0000fff0


	//----- nvinfo : EIATTR_COOP_GROUP_MASK_REGIDS
	.align		4
.L_1763:
        /*00cc*/ 	.byte	0x04, 0x29
        /*00ce*/ 	.short	(.L_1765 - .L_1764)


	//   ....[0]....
.L_1764:
        /*00d0*/ 	.word	0xffffffff


	//   ....[1]....
        /*00d4*/ 	.word	0xffffffff


	//   ....[2]....
        /*00d8*/ 	.word	0xffffffff


	//   ....[3]....
        /*00dc*/ 	.word	0xffffffff


	//   ....[4]....
        /*00e0*/ 	.word	0xffffffff


	//   ....[5]....
        /*00e4*/ 	.word	0xffffffff


	//   ....[6]....
        /*00e8*/ 	.word	0xffffffff


	//   ....[7]....
        /*00ec*/ 	.word	0xffffffff


	//   ....[8]....
        /*00f0*/ 	.word	0xffffffff


	//   ....[9]....
        /*00f4*/ 	.word	0xffffffff


	//----- nvinfo : EIATTR_COOP_GROUP_INSTR_OFFSETS
	.align		4
.L_1765:
        /*00f8*/ 	.byte	0x04, 0x28
        /*00fa*/ 	.short	(.L_1767 - .L_1766)


	//   ....[0]....
.L_1766:
        /*00fc*/ 	.word	0x00000520


	//   ....[1]....
        /*0100*/ 	.word	0x00000550


	//   ....[2]....
        /*0104*/ 	.word	0x000005c0


	//   ....[3]....
        /*0108*/ 	.word	0x00000610


	//   ....[4]....
        /*010c*/ 	.word	0x00000630


	//   ....[5]....
        /*0110*/ 	.word	0x000009c0


	//   ....[6]....
        /*0114*/ 	.word	0x00000a10


	//   ....[7]....
        /*0118*/ 	.word	0x00000a60


	//   ....[8]....
        /*011c*/ 	.word	0x00000aa0


	//   ....[9]....
        /*0120*/ 	.word	0x00000ac0


	//----- nvinfo : EIATTR_VRC_CTA_INIT_COUNT
	.align		4
.L_1767:
        /*0124*/ 	.byte	0x02, 0x4a
	.zero		1
	.zero		1


	//----- nvinfo : EIATTR_EXIT_INSTR_OFFSETS
	.align		4
        /*0128*/ 	.byte	0x04, 0x1c
        /*012a*/ 	.short	(.L_1769 - .L_1768)


	//   ....[0]....
.L_1768:
        /*012c*/ 	.word	0x00003600


	//   ....[1]....
        /*0130*/ 	.word	0x00004010


	//   ....[2]....
        /*0134*/ 	.word	0x000047b0


	//   ....[3]....
        /*0138*/ 	.word	0x00004f50


	//   ....[4]....
        /*013c*/ 	.word	0x00005700


	//----- nvinfo : EIATTR_CRS_STACK_SIZE
	.align		4
.L_1769:
        /*0140*/ 	.byte	0x04, 0x1e
        /*0142*/ 	.short	(.L_1771 - .L_1770)
.L_1770:
        /*0144*/ 	.word	0x00000000


	//----- nvinfo : EIATTR_CBANK_PARAM_SIZE
	.align		4
.L_1771:
        /*0148*/ 	.byte	0x03, 0x19
        /*014a*/ 	.short	0x0048


	//----- nvinfo : EIATTR_PARAM_CBANK
	.align		4
        /*014c*/ 	.byte	0x04, 0x0a
        /*014e*/ 	.short	(.L_1773 - .L_1772)
	.align		4
.L_1772:
        /*0150*/ 	.word	index@(.nv.constant0._ZN4vllm31rms_norm_per_block_quant_kernelIN3c104HalfENS1_13Float8_e4m3fnELb0ELb1ELi64EEEvPT0_PfPKT_S9_PKffiiPS7_l)
        /*0154*/ 	.short	0x0380
        /*0156*/ 	.short	0x0048


	//----- nvinfo : EIATTR_SW_WAR
	.align		4
.L_1773:
        /*0158*/ 	.byte	0x04, 0x36
        /*015a*/ 	.short	(.L_1775 - .L_1774)
.L_1774:
        /*015c*/ 	.word	0x00000008
.L_1775:


//--------------------- .nv.info._ZN4vllm31rms_norm_per_block_quant_kernelIN3c104HalfEaLb1ELb0ELi64EEEvPT0_PfPKT_S8_PKffiiPS6_l --------------------------
	.section	.nv.info._ZN4vllm31rms_norm_per_block_quant_kernelIN3c104HalfEaLb1ELb0ELi64EEEvPT0_PfPKT_S8_PKffiiPS6_l,"",@"SHT_CUDA_INFO"
	.sectionflags	@""
	.align	4


	//----- nvinfo : EIATTR_CUDA_API_VERSION
	.align		4
        /*0000*/ 	.byte	0x04, 0x37
        /*0002*/ 	.short	(.L_1777 - .L_1776)
.L_1776:
        /*0004*/ 	.word	0x00000082


	//----- nvinfo : EIATTR_KPARAM_INFO
	.align		4
.L_1777:
        /*0008*/ 	.byte	0x04, 0x17
        /*000a*/ 	.short	(.L_1779 - .L_1778)
.L_1778:
        /*000c*/ 	.word	0x00000000
        /*0010*/ 	.short	0x0009
        /*0012*/ 	.short	0x0040
        /*0014*/ 	.byte	0x00, 0xf0, 0x21, 0x00


	//----- nvinfo : EIATTR_KPARAM_INFO
	.align		4
.L_1779:
        /*0018*/ 	.byte	0x04, 0x17
        /*001a*/ 	.short	(.L_1781 - .L_1780)
.L_1780:
        /*001c*/ 	.word	0x00000000
        /*0020*/ 	.short	0x0008
        /*0022*/ 	.short	0x0038
        /*0024*/ 	.byte	0x00, 0xf5, 0x21, 0x00


	//----- nvinfo : EIATTR_KPARAM_INFO
	.align		4
.L_1781:
        /*0028*/ 	.byte	0x04, 0x17
        /*002a*/ 	.short	(.L_1783 - .L_1782)
.L_1782:
        /*002c*/ 	.word	0x00000000
        /*0030*/ 	.short	0x0007
        /*0032*/ 	.short	0x0030
        /*0034*/ 	.byte	0x00, 0xf0, 0x11, 0x00


	//----- nvinfo : EIATTR_KPARAM_INFO
	.align		4
.L_1783:
        /*0038*/ 	.byte	0x04, 0x17
        /*003a*/ 	.short	(.L_1785 - .L_1784)
.L_1784:
        /*003c*/ 	.word	0x00000000
        /*0040*/ 	.short	0x0006
        /*0042*/ 	.short	0x002c
        /*0044*/ 	.byte	0x00, 0xf0, 0x11, 0x00


	//----- nvinfo : EIATTR_KPARAM_INFO
	.align		4
.L_1785:
        /*0048*/ 	.byte	0x04, 0x17
        /*004a*/ 	.short	(.L_1787 - .L_1786)
.L_1786:
        /*004c*/ 	.word	0x00000000
        /*0050*/ 	.short	0x0005
        /*0052*/ 	.short	0x0028
        /*0054*/ 	.byte	0x00, 0xf0, 0x11, 0x00


	//----- nvinfo : EIATTR_KPARAM_INFO
	.align		4
.L_1787:
        /*0058*/ 	.byte	0x04, 0x17
        /*005a*/ 	.short	(.L_1789 - .L_1788)
.L_1788:
        /*005c*/ 	.word	0x00000000
        /*0060*/ 	.short	0x0004
        /*0062*/ 	.short	0x0020
        /*0064*/ 	.byte	0x00, 0xf5, 0x21, 0x00


	//----- nvinfo : EIATTR_KPARAM_INFO
	.align		4
.L_1789:
        /*0068*/ 	.byte	0x04, 0x17
        /*006a*/ 	.short	(.L_1791 - .L_1790)
.L_1790:
        /*006c*/ 	.word	0x00000000
        /*0070*/ 	.short	0x0003
        /*0072*/ 	.short	0x0018
        /*0074*/ 	.byte	0x00, 0xf5, 0x21, 0x00


	//----- nvinfo : EIATTR_KPARAM_INFO
	.align		4
.L_1791:
        /*0078*/ 	.byte	0x04, 0x17
        /*007a*/ 	.short	(.L_1793 - .L_1792)
.L_1792:
        /*007c*/ 	.word	0x00000000
        /*0080*/ 	.short	0x0002
        /*0082*/ 	.short	0x0010
        /*0084*/ 	.byte	0x00, 0xf5, 0x21, 0x00


	//----- nvinfo : EIATTR_KPARAM_INFO
	.align		4
.L_1793:
        /*0088*/ 	.byte	0x04, 0x17
        /*008a*/ 	.short	(.L_1795 - .L_1794)
.L_1794:
        /*008c*/ 	.word	0x00000000
        /*0090*/ 	.short	0x0001
        /*0092*/ 	.short	0x0008
        /*0094*/ 	.byte	0x00, 0xf5, 0x21, 0x00


	//----- nvinfo : EIATTR_KPARAM_INFO
	.align		4
.L_1795:
        /*0098*/ 	.byte	0x04, 0x17
        /*009a*/ 	.short	(.L_1797 - .L_1796)
.L_1796:
        /*009c*/ 	.word	0x00000000
        /*00a0*/ 	.short	0x0000
        /*00a2*/ 	.short	0x0000
        /*00a4*/ 	.byte	0x00, 0xf5, 0x21, 0x00


	//----- nvinfo : EIATTR_SPARSE_MMA_MASK
	.align		4
.L_1797:
        /*00a8*/ 	.byte	0x03, 0x50
        /*00aa*/ 	.short	0x0000


	//----- nvinfo : EIATTR_MAXREG_COUNT
	.align		4
        /*00ac*/ 	.byte	0x03, 0x1b
        /*00ae*/ 	.short	0x00ff


	//----- nvinfo : EIATTR_NUM_BARRIERS
	.align		4
        /*00b0*/ 	.byte	0x02, 0x4c
        /*00b2*/ 	.byte	0x01
	.zero		1


	//----- nvinfo : EIATTR_MERCURY_ISA_VERSION
	.align		4
        /*00b4*/ 	.byte	0x03, 0x5f
        /*00b6*/ 	.short	0x0101


	//----- nvinfo : EIATTR_UNUSED_LOAD_BYTE_OFFSET
	.align		4
        /*00b8*/ 	.byte	0x04, 0x44
        /*00ba*/ 	.short	(.L_1799 - .L_1798)


	//   ....[0]....
.L_1798:
        /*00bc*/ 	.word	0x00000a00
        /*00c0*/ 	.word	0x0000fff0


	//   ....[1]....
        /*00c4*/ 	.word	0x00000ee0
        /*00c8*/ 	.word	0x0000fff0


	//----- nvinfo : EIATTR_COOP_GROUP_MASK_REGIDS
	.align		4
.L_1799:
        /*00cc*/ 	.byte	0x04, 0x29
        /*00ce*/ 	.short	(.L_1801 - .L_1800)


	//   ....[0]....
.L_1800:
        /*00d0*/ 	.word	0xffffffff


	//   ....[1]....
        /*00d4*/ 	.word	0xffffffff


	//   ....[2]....
        /*00d8*/ 	.word	0xffffffff


	//   ....[3]....
        /*00dc*/ 	.word	0xffffffff


	//   ....[4]....
        /*00e0*/ 	.word	0xffffffff


	//   ....[5]....
        /*00e4*/ 	.word	0xffffffff


	//   ....[6]....
        /*00e8*/ 	.word	0xffffffff


	//   ....[7]....
        /*00ec*/ 	.word	0xffffffff


	//   ....[8]....
        /*00f0*/ 	.word	0xffffffff


	//   ....[9]....
        /*00f4*/ 	.word	0xffffffff


	//----- nvinfo : EIATTR_COOP_GROUP_INSTR_OFFSETS
	.align		4
.L_1801:
        /*00f8*/ 	.byte	0x04, 0x28
        /*00fa*/ 	.short	(.L_1803 - .L_1802)


	//   ....[0]....
.L_1802:
        /*00fc*/ 	.word	0x00000850


	//   ....[1]....
        /*0100*/ 	.word	0x00000880


	//   ....[2]....
        /*0104*/ 	.word	0x000008f0


	//   ....[3]....
        /*0108*/ 	.word	0x00000940


	//   ....[4]....
        /*010c*/ 	.word	0x00000960


	//   ....[5]....
        /*0110*/ 	.word	0x00000cf0


	//   ....[6]....
        /*0114*/ 	.word	0x00000d40


	//   ....[7]....
        /*0118*/ 	.word	0x00000d90


	//   ....[8]....
        /*011c*/ 	.word	0x00000dd0


	//   ....[9]....
        /*0120*/ 	.word	0x00000df0


	//----- nvinfo : EIATTR_VRC_CTA_INIT_COUNT
	.align		4
.L_1803:
        /*0124*/ 	.byte	0x02, 0x4a
	.zero		1
	.zero		1


	//----- nvinfo : EIATTR_EXIT_INSTR_OFFSETS
	.align		4
        /*0128*/ 	.byte	0x04, 0x1c
        /*012a*/ 	.short	(.L_1805 - .L_1804)


	//   ....[0]....
.L_1804:
        /*012c*/ 	.word	0x00003a30


	//   ....[1]....
        /*0130*/ 	.word	0x00003f30


	//   ....[2]....
        /*0134*/ 	.word	0x000043e0


	//   ....[3]....
        /*0138*/ 	.word	0x00004890


	//   ....[4]....
        /*013c*/ 	.word	0x00004d50


	//----- nvinfo : EIATTR_CRS_STACK_SIZE
	.align		4
.L_1805:
        /*0140*/ 	.byte	0x04, 0x1e
        /*0142*/ 	.short	(.L_1807 - .L_1806)
.L_1806:
        /*0144*/ 	.word	0x00000000


	//----- nvinfo : EIATTR_CBANK_PARAM_SIZE
	.align		4
.L_1807:
        /*0148*/ 	.byte	0x03, 0x19
        /*014a*/ 	.short	0x0048


	//----- nvinfo : EIATTR_PARAM_CBANK
	.align		4
        /*014c*/ 	.byte	0x04, 0x0a
        /*014e*/ 	.short	(.L_1809 - .L_1808)
	.align		4
.L_1808:
        /*0150*/ 	.word	index@(.nv.constant0._ZN4vllm31rms_norm_per_block_quant_kernelIN3c104HalfEaLb1ELb0ELi64EEEvPT0_PfPKT_S8_PKffiiPS6_l)
        /*0154*/ 	.short	0x0380
        /*0156*/ 	.short	0x0048


	//----- nvinfo : EIATTR_SW_WAR
	.align		4
.L_1809:
        /*0158*/ 	.byte	0x04, 0x36
        /*015a*/ 	.short	(.L_1811 - .L_1810)
.L_1810:
        /*015c*/ 	.word	0x00000008
.L_1811:


//--------------------- .nv.info._ZN4vllm31rms_norm_per_block_quant_kernelIN3c104HalfENS1_13Float8_e4m3fnELb1ELb0ELi64EEEvPT0_PfPKT_S9_PKffiiPS7_l --------------------------
	.section	.nv.info._ZN4vllm31rms_norm_per_block_quant_kernelIN3c104HalfENS1_13Float8_e4m3fnELb1ELb0ELi64EEEvPT0_PfPKT_S9_PKffiiPS7_l,"",@"SHT_CUDA_INFO"
	.sectionflags	@""
	.align	4


	//----- nvinfo : EIATTR_CUDA_API_VERSION
	.align		4
        /*0000*/ 	.byte	0x04, 0x37
        /*0002*/ 	.short	(.L_1813 - .L_1812)
.L_1812:
        /*0004*/ 	.word	0x00000082


	//----- nvinfo : EIATTR_KPARAM_INFO
	.align		4
.L_1813:
        /*0008*/ 	.byte	0x04, 0x17
        /*000a*/ 	.short	(.L_1815 - .L_1814)
.L_1814:
        /*000c*/ 	.word	0x00000000
        /*0010*/ 	.short	0x0009
        /*0012*/ 	.short	0x0040
        /*0014*/ 	.byte	0x00, 0xf0, 0x21, 0x00


	//----- nvinfo : EIATTR_KPARAM_INFO
	.align		4
.L_1815:
        /*0018*/ 	.byte	0x04, 0x17
        /*001a*/ 	.short	(.L_1817 - .L_1816)
.L_1816:
        /*001c*/ 	.word	0x00000000
        /*0020*/ 	.short	0x0008
        /*0022*/ 	.short	0x0038
        /*0024*/ 	.byte	0x00, 0xf5, 0x21, 0x00


	//----- nvinfo : EIATTR_KPARAM_INFO
	.align		4
.L_1817:
        /*0028*/ 	.byte	0x04, 0x17
        /*002a*/ 	.short	(.L_1819 - .L_1818)
.L_1818:
        /*002c*/ 	.word	0x00000000
        /*0030*/ 	.short	0x0007
        /*0032*/ 	.short	0x0030
        /*0034*/ 	.byte	0x00, 0xf0, 0x11, 0x00


	//----- nvinfo : EIATTR_KPARAM_INFO
	.align		4
.L_1819:
        /*0038*/ 	.byte	0x04, 0x17
        /*003a*/ 	.short	(.L_1821 - .L_1820)
.L_1820:
        /*003c*/ 	.word	0x00000000
        /*0040*/ 	.short	0x0006
        /*0042*/ 	.short	0x002c
        /*0044*/ 	.byte	0x00, 0xf0, 0x11, 0x00


	//----- nvinfo : EIATTR_KPARAM_INFO
	.align		4
.L_1821:
        /*0048*/ 	.byte	0x04, 0x17
        /*004a*/ 	.short	(.L_1823 - .L_1822)
.L_1822:
        /*004c*/ 	.word	0x00000000
        /*0050*/ 	.short	0x0005
        /*0052*/ 	.short	0x0028
        /*0054*/ 	.byte	0x00, 0xf0, 0x11, 0x00


	//----- nvinfo : EIATTR_KPARAM_INFO
	.align		4
.L_1823:
        /*0058*/ 	.byte	0x04, 0x17
        /*005a*/ 	.short	(.L_1825 - .L_1824)
.L_1824:
        /*005c*/ 	.word	0x00000000
        /*0060*/ 	.short	0x0004
        /*0062*/ 	.short	0x0020
        /*0064*/ 	.byte	0x00, 0xf5, 0x21, 0x00


	//----- nvinfo : EIATTR_KPARAM_INFO
	.align		4
.L_1825:
        /*0068*/ 	.byte	0x04, 0x17
        /*006a*/ 	.short	(.L_1827 - .L_1826)
.L_1826:
        /*006c*/ 	.word	0x00000000
        /*0070*/ 	.short	0x0003
        /*0072*/ 	.short	0x0018
        /*0074*/ 	.byte	0x00, 0xf5, 0x21, 0x00


	//----- nvinfo : EIATTR_KPARAM_INFO
	.align		4
.L_1827:
        /*0078*/ 	.byte	0x04, 0x17
        /*007a*/ 	.short	(.L_1829 - .L_1828)
.L_1828:
        /*007c*/ 	.word	0x00000000
        /*0080*/ 	.short	0x0002
        /*0082*/ 	.short	0x0010
        /*0084*/ 	.byte	0x00, 0xf5, 0x21, 0x00


	//----- nvinfo : EIATTR_KPARAM_INFO
	.align		4
.L_1829:
        /*0088*/ 	.byte	0x04, 0x17
        /*008a*/ 	.short	(.L_1831 - .L_1830)
.L_1830:
        /*008c*/ 	.word	0x00000000
        /*0090*/ 	.short	0x0001
        /*0092*/ 	.short	0x0008
        /*0094*/ 	.byte	0x00, 0xf5, 0x21, 0x00


	//----- nvinfo : EIATTR_KPARAM_INFO
	.align		4
.L_1831:
        /*0098*/ 	.byte	0x04, 0x17
        /*009a*/ 	.short	(.L_1833 - .L_1832)
.L_1832:
        /*009c*/ 	.word	0x00000000
        /*00a0*/ 	.short	0x0000
        /*00a2*/ 	.short	0x0000
        /*00a4*/ 	.byte	0x00, 0xf5, 0x21, 0x00


	//----- nvinfo : EIATTR_SPARSE_MMA_MASK
	.align		4
.L_1833:
        /*00a8*/ 	.byte	0x03, 0x50
        /*00aa*/ 	.short	0x0000


	//----- nvinfo : EIATTR_MAXREG_COUNT
	.align		4
        /*00ac*/ 	.byte	0x03, 0x1b
        /*00ae*/ 	.short	0x00ff


	//----- nvinfo : EIATTR_NUM_BARRIERS
	.align		4
        /*00b0*/ 	.byte	0x02, 0x4c
        /*00b2*/ 	.byte	0x01
	.zero		1


	//----- nvinfo : EIATTR_MERCURY_ISA_VERSION
	.align		4
        /*00b4*/ 	.byte	0x03, 0x5f
        /*00b6*/ 	.short	0x0101


	//----- nvinfo : EIATTR_UNUSED_LOAD_BYTE_OFFSET
	.align		4
        /*00b8*/ 	.byte	0x04, 0x44
        /*00ba*/ 	.short	(.L_1835 - .L_1834)


	//   ....[0]....
.L_1834:
        /*00bc*/ 	.word	0x00000a00
        /*00c0*/ 	.word	0x0000fff0


	//   ....[1]....
        /*00c4*/ 	.word	0x00000ee0
        /*00c8*/ 	.word	0x0000fff0


	//----- nvinfo : EIATTR_COOP_GROUP_MASK_REGIDS
	.align		4
.L_1835:
        /*00cc*/ 	.byte	0x04, 0x29
        /*00ce*/ 	.short	(.L_1837 - .L_1836)


	//   ....[0]....
.L_1836:
        /*00d0*/ 	.word	0xffffffff


	//   ....[1]....
        /*00d4*/ 	.word	0xffffffff


	//   ....[2]....
        /*00d8*/ 	.word	0xffffffff


	//   ....[3]....
        /*00dc*/ 	.word	0xffffffff


	//   ....[4]....
        /*00e0*/ 	.word	0xffffffff


	//   ....[5]....
        /*00e4*/ 	.word	0xffffffff


	//   ....[6]....
        /*00e8*/ 	.word	0xffffffff


	//   ....[7]....
        /*00ec*/ 	.word	0xffffffff


	//   ....[8]....
        /*00f0*/ 	.word	0xffffffff


	//   ....[9]....
        /*00f4*/ 	.word	0xffffffff


	//----- nvinfo : EIATTR_COOP_GROUP_INSTR_OFFSETS
	.align		4
.L_1837:
        /*00f8*/ 	.byte	0x04, 0x28
        /*00fa*/ 	.short	(.L_1839 - .L_1838)


	//   ....[0]....
.L_1838:
        /*00fc*/ 	.word	0x00000850


	//   ....[1]....
        /*0100*/ 	.word	0x00000880


	//   ....[2]....
        /*0104*/ 	.word	0x000008f0


	//   ....[3]....
        /*0108*/ 	.word	0x00000940


	//   ....[4]....
        /*010c*/ 	.word	0x00000960


	//   ....[5]....
        /*0110*/ 	.word	0x00000cf0


	//   ....[6]....
        /*0114*/ 	.word	0x00000d40


	//   ....[7]....
        /*0118*/ 	.word	0x00000d90


	//   ....[8]....
        /*011c*/ 	.word	0x00000dd0


	//   ....[9]....
        /*0120*/ 	.word	0x00000df0


	//----- nvinfo : EIATTR_VRC_CTA_INIT_COUNT
	.align		4
.L_1839:
        /*0124*/ 	.byte	0x02, 0x4a
	.zero		1
	.zero		1


	//----- nvinfo : EIATTR_EXIT_INSTR_OFFSETS
	.align		4
        /*0128*/ 	.byte	0x04, 0x1c
        /*012a*/ 	.short	(.L_1841 - .L_1840)


	//   ....[0]....
.L_1840:
        /*012c*/ 	.word	0x00003a30


	//   ....[1]....
        /*0130*/ 	.word	0x000042f0


	//   ....[2]....
        /*0134*/ 	.word	0x00004b60


	//   ....[3]....
        /*0138*/ 	.word	0x000053d0


	//   ....[4]....
        /*013c*/ 	.word	0x00005c50


	//----- nvinfo : EIATTR_CRS_STACK_SIZE
	.align		4
.L_1841:
        /*0140*/ 	.byte	0x04, 0x1e
        /*0142*/ 	.short	(.L_1843 - .L_1842)
.L_1842:
        /*0144*/ 	.word	0x00000000


	//----- nvinfo : EIATTR_CBANK_PARAM_SIZE
	.align		4
.L_1843:
        /*0148*/ 	.byte	0x03, 0x19
        /*014a*/ 	.short	0x0048


	//----- nvinfo : EIATTR_PARAM_CBANK
	.align		4
        /*014c*/ 	.byte	0x04, 0x0a
        /*014e*/ 	.short	(.L_1845 - .L_1844)
	.align		4
.L_1844:
        /*0150*/ 	.word	index@(.nv.constant0._ZN4vllm31rms_norm_per_block_quant_kernelIN3c104HalfENS1_13Float8_e4m3fnELb1ELb0ELi64EEEvPT0_PfPKT_S9_PKffiiPS7_l)
        /*0154*/ 	.short	0x0380
        /*0156*/ 	.short	0x0048


	//----- nvinfo : EIATTR_SW_WAR
	.align		4
.L_1845:
        /*0158*/ 	.byte	0x04, 0x36
        /*015a*/ 	.short	(.L_1847 - .L_1846)
.L_1846:
        /*015c*/ 	.word	0x00000008
.L_1847:


//--------------------- .nv.info._ZN4vllm31rms_norm_per_block_quant_kernelIN3c104HalfEaLb1ELb1ELi64EEEvPT0_PfPKT_S8_PKffiiPS6_l --------------------------
	.section	.nv.info._ZN4vllm31rms_norm_per_block_quant_kernelIN3c104HalfEaLb1ELb1ELi64EEEvPT0_PfPKT_S8_PKffiiPS6_l,"",@"SHT_CUDA_INFO"
	.sectionflags	@""
	.align	4


	//----- nvinfo : EIATTR_CUDA_API_VERSION
	.align		4
        /*0000*/ 	.byte	0x04, 0x37
        /*0002*/ 	.short	(.L_1849 - .L_1848)
.L_1848:
        /*0004*/ 	.word	0x00000082


	//----- nvinfo : EIATTR_KPARAM_INFO
	.align		4
.L_1849:
        /*0008*/ 	.byte	0x04, 0x17
        /*000a*/ 	.short	(.L_1851 - .L_1850)
.L_1850:
        /*000c*/ 	.word	0x00000000
        /*0010*/ 	.short	0x0009
        /*0012*/ 	.short	0x0040
        /*0014*/ 	.byte	0x00, 0xf0, 0x21, 0x00


	//----- nvinfo : EIATTR_KPARAM_INFO
	.align		4
.L_1851:
        /*0018*/ 	.byte	0x04, 0x17
        /*001a*/ 	.short	(.L_1853 - .L_1852)
.L_1852:
        /*001c*/ 	.word	0x00000000
        /*0020*/ 	.short	0x0008
        /*0022*/ 	.short	0x0038
        /*0024*/ 	.byte	0x00, 0xf5, 0x21, 0x00


	//----- nvinfo : EIATTR_KPARAM_INFO
	.align		4
.L_1853:
        /*0028*/ 	.byte	0x04, 0x17
        /*002a*/ 	.short	(.L_1855 - .L_1854)
.L_1854:
        /*002c*/ 	.word	0x00000000
        /*0030*/ 	.short	0x0007
        /*0032*/ 	.short	0x0030
        /*0034*/ 	.byte	0x00, 0xf0, 0x11, 0x00


	//----- nvinfo : EIATTR_KPARAM_INFO
	.align		4
.L_1855:
        /*0038*/ 	.byte	0x04, 0x17
        /*003a*/ 	.short	(.L_1857 - .L_1856)
.L_1856:
        /*003c*/ 	.word	0x00000000
        /*0040*/ 	.short	0x0006
        /*0042*/ 	.short	0x002c
        /*0044*/ 	.byte	0x00, 0xf0, 0x11, 0x00


	//----- nvinfo : EIATTR_KPARAM_INFO
	.align		4
.L_1857:
        /*0048*/ 	.byte	0x04, 0x17
        /*004a*/ 	.short	(.L_1859 - .L_1858)
.L_1858:
        /*004c*/ 	.word	0x00000000
        /*0050*/ 	.short	0x0005
        /*0052*/ 	.short	0x0028
        /*0054*/ 	.byte	0x00, 0xf0, 0x11, 0x00


	//----- nvinfo : EIATTR_KPARAM_INFO
	.align		4
.L_1859:
        /*0058*/ 	.byte	0x04, 0x17
        /*005a*/ 	.short	(.L_1861 - .L_1860)
.L_1860:
        /*005c*/ 	.word	0x00000000
        /*0060*/ 	.short	0x0004
        /*0062*/ 	.short	0x0020
        /*0064*/ 	.byte	0x00, 0xf5, 0x21, 0x00


	//----- nvinfo : EIATTR_KPARAM_INFO
	.align		4
.L_1861:
        /*0068*/ 	.byte	0x04, 0x17
        /*006a*/ 	.short	(.L_1863 - .L_1862)
.L_1862:
        /*006c*/ 	.word	0x00000000
        /*0070*/ 	.short	0x0003
        /*0072*/ 	.short	0x0018
        /*0074*/ 	.byte	0x00, 0xf5, 0x21, 0x00


	//----- nvinfo : EIATTR_KPARAM_INFO
	.align		4
.L_1863:
        /*0078*/ 	.byte	0x04, 0x17
        /*007a*/ 	.short	(.L_1865 - .L_1864)
.L_1864:
        /*007c*/ 	.word	0x00000000
        /*0080*/ 	.short	0x0002
        /*0082*/ 	.short	0x0010
        /*0084*/ 	.byte	0x00, 0xf5, 0x21, 0x00


	//----- nvinfo : EIATTR_KPARAM_INFO
	.align		4
.L_1865:
        /*0088*/ 	.byte	0x04, 0x17
        /*008a*/ 	.short	(.L_1867 - .L_1866)
.L_1866:
        /*008c*/ 	.word	0x00000000
        /*0090*/ 	.short	0x0001
        /*0092*/ 	.short	0x0008
        /*0094*/ 	.byte	0x00, 0xf5, 0x21, 0x00


	//----- nvinfo : EIATTR_KPARAM_INFO
	.align		4
.L_1867:
        /*0098*/ 	.byte	0x04, 0x17
        /*009a*/ 	.short	(.L_1869 - .L_1868)
.L_1868:
        /*009c*/ 	.word	0x00000000
        /*00a0*/ 	.short	0x0000
        /*00a2*/ 	.short	0x0000
        /*00a4*/ 	.byte	0x00, 0xf5, 0x21, 0x00


	//----- nvinfo : EIATTR_SPARSE_MMA_MASK
	.align		4
.L_1869:
        /*00a8*/ 	.byte	0x03, 0x50
        /*00aa*/ 	.short	0x0000


	//----- nvinfo : EIATTR_MAXREG_COUNT
	.align		4
        /*00ac*/ 	.byte	0x03, 0x1b
        /*00ae*/ 	.short	0x00ff


	//----- nvinfo : EIATTR_NUM_BARRIERS
	.align		4
        /*00b0*/ 	.byte	0x02, 0x4c
        /*00b2*/ 	.byte	0x01
	.zero		1


	//----- nvinfo : EIATTR_MERCURY_ISA_VERSION
	.align		4
        /*00b4*/ 	.byte	0x03, 0x5f
        /*00b6*/ 	.short	0x0101


	//----- nvinfo : EIATTR_UNUSED_LOAD_BYTE_OFFSET
	.align		4
        /*00b8*/ 	.byte	0x04, 0x44
        /*00ba*/ 	.short	(.L_1871 - .L_1870)


	//   ....[0]....
.L_1870:
        /*00bc*/ 	.word	0x00000a00
        /*00c0*/ 	.word	0x0000fff0


	//   ....[1]....
        /*00c4*/ 	.word	0x00000ee0
        /*00c8*/ 	.word	0x0000fff0


	//----- nvinfo : EIATTR_COOP_GROUP_MASK_REGIDS
	.align		4
.L_1871:
        /*00cc*/ 	.byte	0x04, 0x29
        /*00ce*/ 	.short	(.L_1873 - .L_1872)


	//   ....[0]....
.L_1872:
        /*00d0*/ 	.word	0xffffffff


	//   ....[1]....
        /*00d4*/ 	.word	0xffffffff


	//   ....[2]....
        /*00d8*/ 	.word	0xffffffff


	//   ....[3]....
        /*00dc*/ 	.word	0xffffffff


	//   ....[4]....
        /*00e0*/ 	.word	0xffffffff


	//   ....[5]....
        /*00e4*/ 	.word	0xffffffff


	//   ....[6]....
        /*00e8*/ 	.word	0xffffffff


	//   ....[7]....
        /*00ec*/ 	.word	0xffffffff


	//   ....[8]....
        /*00f0*/ 	.word	0xffffffff


	//   ....[9]....
        /*00f4*/ 	.word	0xffffffff


	//----- nvinfo : EIATTR_COOP_GROUP_INSTR_OFFSETS
	.align		4
.L_1873:
        /*00f8*/ 	.byte	0x04, 0x28
        /*00fa*/ 	.short	(.L_1875 - .L_1874)


	//   ....[0]....
.L_1874:
        /*00fc*/ 	.word	0x00000850


	//   ....[1]....
        /*0100*/ 	.word	0x00000880


	//   ....[2]....
        /*0104*/ 	.word	0x000008f0


	//   ....[3]....
        /*0108*/ 	.word	0x00000940


	//   ....[4]....
        /*010c*/ 	.word	0x00000960


	//   ....[5]....
        /*0110*/ 	.word	0x00000cf0


	//   ....[6]....
        /*0114*/ 	.word	0x00000d40


	//   ....[7]....
        /*0118*/ 	.word	0x00000d90


	//   ....[8]....
        /*011c*/ 	.word	0x00000dd0


	//   ....[9]....
        /*0120*/ 	.word	0x00000df0


	//----- nvinfo : EIATTR_VRC_CTA_INIT_COUNT
	.align		4
.L_1875:
        /*0124*/ 	.byte	0x02, 0x4a
	.zero		1
	.zero		1


	//----- nvinfo : EIATTR_EXIT_INSTR_OFFSETS
	.align		4
        /*0128*/ 	.byte	0x04, 0x1c
        /*012a*/ 	.short	(.L_1877 - .L_1876)


	//   ....[0]....
.L_1876:
        /*012c*/ 	.word	0x00003c40


	//   ....[1]....
        /*0130*/ 	.word	0x00004360


	//   ....[2]....
        /*0134*/ 	.word	0x00004820


	//   ....[3]....
        /*0138*/ 	.word	0x00004ce0


	//   ....[4]....
        /*013c*/ 	.word	0x000051b0


	//----- nvinfo : EIATTR_CRS_STACK_SIZE
	.align		4
.L_1877:
        /*0140*/ 	.byte	0x04, 0x1e
        /*0142*/ 	.short	(.L_1879 - .L_1878)
.L_1878:
        /*0144*/ 	.word	0x00000000


	//----- nvinfo : EIATTR_CBANK_PARAM_SIZE
	.align		4
.L_1879:
        /*0148*/ 	.byte	0x03, 0x19
        /*014a*/ 	.short	0x0048


	//----- nvinfo : EIATTR_PARAM_CBANK
	.align		4
        /*014c*/ 	.byte	0x04, 0x0a
        /*014e*/ 	.short	(.L_1881 - .L_1880)
	.align		4
.L_1880:
        /*0150*/ 	.word	index@(.nv.constant0._ZN4vllm31rms_norm_per_block_quant_kernelIN3c104HalfEaLb1ELb1ELi64EEEvPT0_PfPKT_S8_PKffiiPS6_l)
        /*0154*/ 	.short	0x0380
        /*0156*/ 	.short	0x0048


	//----- nvinfo : EIATTR_SW_WAR
	.align		4
.L_1881:
        /*0158*/ 	.byte	0x04, 0x36
        /*015a*/ 	.short	(.L_1883 - .L_1882)
.L_1882:
        /*015c*/ 	.word	0x00000008
.L_1883:


//--------------------- .nv.info._ZN4vllm31rms_norm_per_block_quant_kernelIN3c104HalfENS1_13Float8_e4m3fnELb1ELb1ELi64EEEvPT0_PfPKT_S9_PKffiiPS7_l --------------------------
	.section	.nv.info._ZN4vllm31rms_norm_per_block_quant_kernelIN3c104HalfENS1_13Float8_e4m3fnELb1ELb1ELi64EEEvPT0_PfPKT_S9_PKffiiPS7_l,"",@"SHT_CUDA_INFO"
	.sectionflags	@""
	.align	4


	//----- nvinfo : EIATTR_CUDA_API_VERSION
	.align		4
        /*0000*/ 	.byte	0x04, 0x37
        /*0002*/ 	.short	(.L_1885 - .L_1884)
.L_1884:
        /*0004*/ 	.word	0x00000082


	//----- nvinfo : EIATTR_KPARAM_INFO
	.align		4
.L_1885:
        /*0008*/ 	.byte	0x04, 0x17
        /*000a*/ 	.short	(.L_1887 - .L_1886)
.L_1886:
        /*000c*/ 	.word	0x00000000
        /*0010*/ 	.short	0x0009
        /*0012*/ 	.short	0x0040
        /*0014*/ 	.byte	0x00, 0xf0, 0x21, 0x00


	//----- nvinfo : EIATTR_KPARAM_INFO
	.align		4
.L_1887:
        /*0018*/ 	.byte	0x04, 0x17
        /*001a*/ 	.short	(.L_1889 - .L_1888)
.L_1888:
        /*001c*/ 	.word	0x00000000
        /*0020*/ 	.short	0x0008
        /*0022*/ 	.short	0x0038
        /*0024*/ 	.byte	0x00, 0xf5, 0x21, 0x00


	//----- nvinfo : EIATTR_KPARAM_INFO
	.align		4
.L_1889:
        /*0028*/ 	.byte	0x04, 0x17
        /*002a*/ 	.short	(.L_1891 - .L_1890)
.L_1890:
        /*002c*/ 	.word	0x00000000
        /*0030*/ 	.short	0x0007
        /*0032*/ 	.short	0x0030
        /*0034*/ 	.byte	0x00, 0xf0, 0x11, 0x00


	//----- nvinfo : EIATTR_KPARAM_INFO
	.align		4
.L_1891:
        /*0038*/ 	.byte	0x04, 0x17
        /*003a*/ 	.short	(.L_1893 - .L_1892)
.L_1892:
        /*003c*/ 	.word	0x00000000
        /*0040*/ 	.short	0x0006
        /*0042*/ 	.short	0x002c
        /*0044*/ 	.byte	0x00, 0xf0, 0x11, 0x00


	//----- nvinfo : EIATTR_KPARAM_INFO
	.align		4
.L_1893:
        /*0048*/ 	.byte	0x04, 0x17
        /*004a*/ 	.short	(.L_1895 - .L_1894)
.L_1894:
        /*004c*/ 	.word	0x00000000
        /*0050*/ 	.short	0x0005
        /*0052*/ 	.short	0x0028
        /*0054*/ 	.byte	0x00, 0xf0, 0x11, 0x00


	//----- nvinfo : EIATTR_KPARAM_INFO
	.align		4
.L_1895:
        /*0058*/ 	.byte	0x04, 0x17
        /*005a*/ 	.short	(.L_1897 - .L_1896)
.L_1896:
        /*005c*/ 	.word	0x00000000
        /*0060*/ 	.short	0x0004
        /*0062*/ 	.short	0x0020
        /*0064*/ 	.byte	0x00, 0xf5, 0x21, 0x00


	//----- nvinfo : EIATTR_KPARAM_INFO
	.align		4
.L_1897:
        /*0068*/ 	.byte	0x04, 0x17
        /*006a*/ 	.short	(.L_1899 - .L_1898)
.L_1898:
        /*006c*/ 	.word	0x00000000
        /*0070*/ 	.short	0x0003
        /*0072*/ 	.short	0x0018
        /*0074*/ 	.byte	0x00, 0xf5, 0x21, 0x00


	//----- nvinfo : EIATTR_KPARAM_INFO
	.align		4
.L_1899:
        /*0078*/ 	.byte	0x04, 0x17
        /*007a*/ 	.short	(.L_1901 - .L_1900)
.L_1900:
        /*007c*/ 	.word	0x00000000
        /*0080*/ 	.short	0x0002
        /*0082*/ 	.short	0x0010
        /*0084*/ 	.byte	0x00, 0xf5, 0x21, 0x00


	//----- nvinfo : EIATTR_KPARAM_INFO
	.align		4
.L_1901:
        /*0088*/ 	.byte	0x04, 0x17
        /*008a*/ 	.short	(.L_1903 - .L_1902)
.L_1902:
        /*008c*/ 	.word	0x00000000
        /*0090*/ 	.short	0x0001
        /*0092*/ 	.short	0x0008
        /*0094*/ 	.byte	0x00, 0xf5, 0x21, 0x00


	//----- nvinfo : EIATTR_KPARAM_INFO
	.align		4
.L_1903:
        /*0098*/ 	.byte	0x04, 0x17
        /*009a*/ 	.short	(.L_1905 - .L_1904)
.L_1904:
        /*009c*/ 	.word	0x00000000
        /*00a0*/ 	.short	0x0000
        /*00a2*/ 	.short	0x0000
        /*00a4*/ 	.byte	0x00, 0xf5, 0x21, 0x00


	//----- nvinfo : EIATTR_SPARSE_MMA_MASK
	.align		4
.L_1905:
        /*00a8*/ 	.byte	0x03, 0x50
        /*00aa*/ 	.short	0x0000


	//----- nvinfo : EIATTR_MAXREG_COUNT
	.align		4
        /*00ac*/ 	.byte	0x03, 0x1b
        /*00ae*/ 	.short	0x00ff


	//----- nvinfo : EIATTR_NUM_BARRIERS
	.align		4
        /*00b0*/ 	.byte	0x02, 0x4c
        /*00b2*/ 	.byte	0x01
	.zero		1


	//----- nvinfo : EIATTR_MERCURY_ISA_VERSION
	.align		4
        /*00b4*/ 	.byte	0x03, 0x5f
        /*00b6*/ 	.short	0x0101


	//----- nvinfo : EIATTR_UNUSED_LOAD_BYTE_OFFSET
	.align		4
        /*00b8*/ 	.byte	0x04, 0x44
        /*00ba*/ 	.short	(.L_1907 - .L_1906)


	//   ....[0]....
.L_1906:
        /*00bc*/ 	.word	0x00000a00
        /*00c0*/ 	.word	0x0000fff0


	//   ....[1]....
        /*00c4*/ 	.word	0x00000ee0
        /*00c8*/ 	.word	0x0000fff0


	//----- nvinfo : EIATTR_COOP_GROUP_MASK_REGIDS
	.align		4
.L_1907:
        /*00cc*/ 	.byte	0x04, 0x29
        /*00ce*/ 	.short	(.L_1909 - .L_1908)


	//   ....[0]....
.L_1908:
        /*00d0*/ 	.word	0xffffffff


	//   ....[1]....
        /*00d4*/ 	.word	0xffffffff


	//   ....[2]....
        /*00d8*/ 	.word	0xffffffff


	//   ....[3]....
        /*00dc*/ 	.word	0xffffffff


	//   ....[4]....
        /*00e0*/ 	.word	0xffffffff


	//   ....[5]....
        /*00e4*/ 	.word	0xffffffff


	//   ....[6]....
        /*00e8*/ 	.word	0xffffffff


	//   ....[7]....
        /*00ec*/ 	.word	0xffffffff


	//   ....[8]....
        /*00f0*/ 	.word	0xffffffff


	//   ....[9]....
        /*00f4*/ 	.word	0xffffffff


	//----- nvinfo : EIATTR_COOP_GROUP_INSTR_OFFSETS
	.align		4
.L_1909:
        /*00f8*/ 	.byte	0x04, 0x28
        /*00fa*/ 	.short	(.L_1911 - .L_1910)


	//   ....[0]....
.L_1910:
        /*00fc*/ 	.word	0x00000850


	//   ....[1]....
        /*0100*/ 	.word	0x00000880


	//   ....[2]....
        /*0104*/ 	.word	0x000008f0


	//   ....[3]....
        /*0108*/ 	.word	0x00000940


	//   ....[4]....
        /*010c*/ 	.word	0x00000960


	//   ....[5]....
        /*0110*/ 	.word	0x00000cf0


	//   ....[6]....
        /*0114*/ 	.word	0x00000d40


	//   ....[7]....
        /*0118*/ 	.word	0x00000d90


	//   ....[8]....
        /*011c*/ 	.word	0x00000dd0


	//   ....[9]....
        /*0120*/ 	.word	0x00000df0


	//----- nvinfo : EIATTR_VRC_CTA_INIT_COUNT
	.align		4
.L_1911:
        /*0124*/ 	.byte	0x02, 0x4a
	.zero		1
	.zero		1


	//----- nvinfo : EIATTR_EXIT_INSTR_OFFSETS
	.align		4
        /*0128*/ 	.byte	0x04, 0x1c
        /*012a*/ 	.short	(.L_1913 - .L_1912)


	//   ....[0]....
.L_1912:
        /*012c*/ 	.word	0x00003c40


	//   ....[1]....
        /*0130*/ 	.word	0x00004720


	//   ....[2]....
        /*0134*/ 	.word	0x00004fa0


	//   ....[3]....
        /*0138*/ 	.word	0x00005820


	//   ....[4]....
        /*013c*/ 	.word	0x000060b0


	//----- nvinfo : EIATTR_CRS_STACK_SIZE
	.align		4
.L_1913:
        /*0140*/ 	.byte	0x04, 0x1e
        /*0142*/ 	.short	(.L_1915 - .L_1914)
.L_1914:
        /*0144*/ 	.word	0x00000000


	//----- nvinfo : EIATTR_CBANK_PARAM_SIZE
	.align		4
.L_1915:
        /*0148*/ 	.byte	0x03, 0x19
        /*014a*/ 	.short	0x0048


	//----- nvinfo : EIATTR_PARAM_CBANK
	.align		4
        /*014c*/ 	.byte	0x04, 0x0a
        /*014e*/ 	.short	(.L_1917 - .L_1916)
	.align		4
.L_1916:
        /*0150*/ 	.word	index@(.nv.constant0._ZN4vllm31rms_norm_per_block_quant_kernelIN3c104HalfENS1_13Float8_e4m3fnELb1ELb1ELi64EEEvPT0_PfPKT_S9_PKffiiPS7_l)
        /*0154*/ 	.short	0x0380
        /*0156*/ 	.short	0x0048


	//----- nvinfo : EIATTR_SW_WAR
	.align		4
.L_1917:
        /*0158*/ 	.byte	0x04, 0x36
        /*015a*/ 	.short	(.L_1919 - .L_1918)
.L_1918:
        /*015c*/ 	.word	0x00000008
.L_1919:


//--------------------- .nv.info._ZN4vllm31rms_norm_per_block_quant_kernelIN3c104HalfEaLb0ELb0ELi128EEEvPT0_PfPKT_S8_PKffiiPS6_l --------------------------
	.section	.nv.info._ZN4vllm31rms_norm_per_block_quant_kernelIN3c104HalfEaLb0ELb0ELi128EEEvPT0_PfPKT_S8_PKffiiPS6_l,"",@"SHT_CUDA_INFO"
	.sectionflags	@""
	.align	4


	//----- nvinfo : EIATTR_CUDA_API_VERSION
	.align		4
        /*0000*/ 	.byte	0x04, 0x37
        /*0002*/ 	.short	(.L_1921 - .L_1920)
.L_1920:
        /*0004*/ 	.word	0x00000082


	//----- nvinfo : EIATTR_KPARAM_INFO
	.align		4
.L_1921:
        /*0008*/ 	.byte	0x04, 0x17
        /*000a*/ 	.short	(.L_1923 - .L_1922)
.L_1922:
        /*000c*/ 	.word	0x00000000
        /*0010*/ 	.short	0x0009
        /*0012*/ 	.short	0x0040
        /*0014*/ 	.byte	0x00, 0xf0, 0x21, 0x00


	//----- nvinfo : EIATTR_KPARAM_INFO
	.align		4
.L_1923:
        /*0018*/ 	.byte	0x04, 0x17
        /*001a*/ 	.short	(.L_1925 - .L_1924)
.L_1924:
        /*001c*/ 	.word	0x00000000
        /*0020*/ 	.short	0x0008
        /*0022*/ 	.short	0x0038
        /*0024*/ 	.byte	0x00, 0xf5, 0x21, 0x00


	//----- nvinfo : EIATTR_KPARAM_INFO
	.align		4
.L_1925:
        /*0028*/ 	.byte	0x04, 0x17
        /*002a*/ 	.short	(.L_1927 - .L_1926)
.L_1926:
        /*002c*/ 	.word	0x00000000
        /*0030*/ 	.short	0x0007
        /*0032*/ 	.short	0x0030
        /*0034*/ 	.byte	0x00, 0xf0, 0x11, 0x00


	//----- nvinfo : EIATTR_KPARAM_INFO
	.align		4
.L_1927:
        /*0038*/ 	.byte	0x04, 0x17
        /*003a*/ 	.short	(.L_1929 - .L_1928)
.L_1928:
        /*003c*/ 	.word	0x00000000
        /*0040*/ 	.short	0x0006
        /*0042*/ 	.short	0x002c
        /*0044*/ 	.byte	0x00, 0xf0, 0x11, 0x00


	//----- nvinfo : EIATTR_KPARAM_INFO
	.align		4
.L_1929:
        /*0048*/ 	.byte	0x04, 0x17
        /*004a*/ 	.short	(.L_1931 - .L_1930)
.L_1930:
        /*004c*/ 	.word	0x00000000
        /*0050*/ 	.short	0x0005
        /*0052*/ 	.short	0x0028
        /*0054*/ 	.byte	0x00, 0xf0, 0x11, 0x00


	//----- nvinfo : EIATTR_KPARAM_INFO
	.align		4
.L_1931:
        /*0058*/ 	.byte	0x04, 0x17
        /*005a*/ 	.short	(.L_1933 - .L_1932)
.L_1932:
        /*005c*/ 	.word	0x00000000
        /*0060*/ 	.short	0x0004
        /*0062*/ 	.short	0x0020
        /*0064*/ 	.byte	0x00, 0xf5, 0x21, 0x00


	//----- nvinfo : EIATTR_KPARAM_INFO
	.align		4
.L_1933:
        /*0068*/ 	.byte	0x04, 0x17
        /*006a*/ 	.short	(.L_1935 - .L_1934)
.L_1934:
        /*006c*/ 	.word	0x00000000
        /*0070*/ 	.short	0x0003
        /*0072*/ 	.short	0x0018
        /*0074*/ 	.byte	0x00, 0xf5, 0x21, 0x00


	//----- nvinfo : EIATTR_KPARAM_INFO
	.align		4
.L_1935:
        /*0078*/ 	.byte	0x04, 0x17
        /*007a*/ 	.short	(.L_1937 - .L_1936)
.L_1936:
        /*007c*/ 	.word	0x00000000
        /*0080*/ 	.short	0x0002
        /*0082*/ 	.short	0x0010
        /*0084*/ 	.byte	0x00, 0xf5, 0x21, 0x00


	//----- nvinfo : EIATTR_KPARAM_INFO
	.align		4
.L_1937:
        /*0088*/ 	.byte	0x04, 0x17
        /*008a*/ 	.short	(.L_1939 - .L_1938)
.L_1938:
        /*008c*/ 	.word	0x00000000
        /*0090*/ 	.short	0x0001
        /*0092*/ 	.short	0x0008
        /*0094*/ 	.byte	0x00, 0xf5, 0x21, 0x00


	//----- nvinfo : EIATTR_KPARAM_INFO
	.align		4
.L_1939:
        /*0098*/ 	.byte	0x04, 0x17
        /*009a*/ 	.short	(.L_1941 - .L_1940)
.L_1940:
        /*009c*/ 	.word	0x00000000
        /*00a0*/ 	.short	0x0000
        /*00a2*/ 	.short	0x0000
        /*00a4*/ 	.byte	0x00, 0xf5, 0x21, 0x00


	//----- nvinfo : EIATTR_SPARSE_MMA_MASK
	.align		4
.L_1941:
        /*00a8*/ 	.byte	0x03, 0x50
        /*00aa*/ 	.short	0x0000


	//----- nvinfo : EIATTR_MAXREG_COUNT
	.align		4
        /*00ac*/ 	.byte	0x03, 0x1b
        /*00ae*/ 	.short	0x00ff


	//----- nvinfo : EIATTR_NUM_BARRIERS
	.align		4
        /*00b0*/ 	.byte	0x02, 0x4c
        /*00b2*/ 	.byte	0x01
	.zero		1


	//----- nvinfo : EIATTR_MERCURY_ISA_VERSION
	.align		4
        /*00b4*/ 	.byte	0x03, 0x5f
        /*00b6*/ 	.short	0x0101


	//----- nvinfo : EIATTR_UNUSED_LOAD_BYTE_OFFSET
	.align		4
        /*00b8*/ 	.byte	0x04, 0x44
        /*00ba*/ 	.short	(.L_1943 - .L_1942)


	//   ....[0]....
.L_1942:
        /*00bc*/ 	.word	0x000006d0
        /*00c0*/ 	.word	0x0000fff0


	//   ....[1]....
        /*00c4*/ 	.word	0x00000ba0
        /*00c8*/ 	.word	0x0000fff0


	//----- nvinfo : EIATTR_COOP_GROUP_MASK_REGIDS
	.align		4
.L_1943:
        /*00cc*/ 	.byte	0x04, 0x29
        /*00ce*/ 	.short	(.L_1945 - .L_1944)


	//   ....[0]....
.L_1944:
        /*00d0*/ 	.word	0xffffffff


	//   ....[1]....
        /*00d4*/ 	.word	0xffffffff


	//   ....[2]....
        /*00d8*/ 	.word	0xffffffff


	//   ....[3]....
        /*00dc*/ 	.word	0xffffffff


	//   ....[4]....
        /*00e0*/ 	.word	0xffffffff


	//   ....[5]....
        /*00e4*/ 	.word	0xffffffff


	//   ....[6]....
        /*00e8*/ 	.word	0xffffffff


	//   ....[7]....
        /*00ec*/ 	.word	0xffffffff


	//   ....[8]....
        /*00f0*/ 	.word	0xffffffff


	//   ....[9]....
        /*00f4*/ 	.word	0xffffffff


	//----- nvinfo : EIATTR_COOP_GROUP_INSTR_OFFSETS
	.align		4
.L_1945:
        /*00f8*/ 	.byte	0x04, 0x28
        /*00fa*/ 	.short	(.L_1947 - .L_1946)


	//   ....[0]....
.L_1946:
        /*00fc*/ 	.word	0x00000520


	//   ....[1]....
        /*0100*/ 	.word	0x00000550


	//   ....[2]....
        /*0104*/ 	.word	0x000005d0


	//   ....[3]....
        /*0108*/ 	.word	0x00000610


	//   ....[4]....
        /*010c*/ 	.word	0x00000630


	//   ....[5]....
        /*0110*/ 	.word	0x000009c0


	//   ....[6]....
        /*0114*/ 	.word	0x00000a20


	//   ....[7]....
        /*0118*/ 	.word	0x00000a70


	//   ....[8]....
        /*011c*/ 	.word	0x00000aa0


	//   ....[9]....
        /*0120*/ 	.word	0x00000ac0


	//----- nvinfo : EIATTR_VRC_CTA_INIT_COUNT
	.align		4
.L_1947:
        /*0124*/ 	.byte	0x02, 0x4a
	.zero		1
	.zero		1


	//----- nvinfo : EIATTR_EXIT_INSTR_OFFSETS
	.align		4
        /*0128*/ 	.byte	0x04, 0x1c
        /*012a*/ 	.short	(.L_1949 - .L_1948)


	//   ....[0]....
.L_1948:
        /*012c*/ 	.word	0x00003330


	//   ....[1]....
        /*0130*/ 	.word	0x00003760


	//   ....[2]....
        /*0134*/ 	.word	0x00003b30


	//   ....[3]....
        /*0138*/ 	.word	0x00003f00


	//   ....[4]....
        /*013c*/ 	.word	0x000042e0


	//----- nvinfo : EIATTR_CRS_STACK_SIZE
	.align		4
.L_1949:
        /*0140*/ 	.byte	0x04, 0x1e
        /*0142*/ 	.short	(.L_1951 - .L_1950)
.L_1950:
        /*0144*/ 	.word	0x00000000


	//----- nvinfo : EIATTR_CBANK_PARAM_SIZE
	.align		4
.L_1951:
        /*0148*/ 	.byte	0x03, 0x19
        /*014a*/ 	.short	0x0048


	//----- nvinfo : EIATTR_PARAM_CBANK
	.align		4
        /*014c*/ 	.byte	0x04, 0x0a
        /*014e*/ 	.short	(.L_1953 - .L_1952)
	.align		4
.L_1952:
        /*0150*/ 	.word	index@(.nv.constant0._ZN4vllm31rms_norm_per_block_quant_kernelIN3c104HalfEaLb0ELb0ELi128EEEvPT0_PfPKT_S8_PKffiiPS6_l)
        /*0154*/ 	.short	0x0380
        /*0156*/ 	.short	0x0048


	//----- nvinfo : EIATTR_SW_WAR
	.align		4
.L_1953:
        /*0158*/ 	.byte	0x04, 0x36
        /*015a*/ 	.short	(.L_1955 - .L_1954)
.L_1954:
        /*015c*/ 	.word	0x00000008
.L_1955:


//--------------------- .nv.info._ZN4vllm31rms_norm_per_block_quant_kernelIN3c104HalfENS1_13Float8_e4m3fnELb0ELb0ELi128EEEvPT0_PfPKT_S9_PKffiiPS7_l --------------------------
	.section	.nv.info._ZN4vllm31rms_norm_per_block_quant_kernelIN3c104HalfENS1_13Float8_e4m3fnELb0ELb0ELi128EEEvPT0_PfPKT_S9_PKffiiPS7_l,"",@"SHT_CUDA_INFO"
	.sectionflags	@""
	.align	4


	//----- nvinfo : EIATTR_CUDA_API_VERSION
	.align		4
        /*0000*/ 	.byte	0x04, 0x37
        /*0002*/ 	.short	(.L_1957 - .L_1956)
.L_1956:
        /*0004*/ 	.word	0x00000082


	//----- nvinfo : EIATTR_KPARAM_INFO
	.align		4
.L_1957:
        /*0008*/ 	.byte	0x04, 0x17
        /*000a*/ 	.short	(.L_1959 - .L_1958)
.L_1958:
        /*000c*/ 	.word	0x00000000
        /*0010*/ 	.short	0x0009
        /*0012*/ 	.short	0x0040
        /*0014*/ 	.byte	0x00, 0xf0, 0x21, 0x00


	//----- nvinfo : EIATTR_KPARAM_INFO
	.align		4
.L_1959:
        /*0018*/ 	.byte	0x04, 0x17
        /*001a*/ 	.short	(.L_1961 - .L_1960)
.L_1960:
        /*001c*/ 	.word	0x00000000
        /*0020*/ 	.short	0x0008
        /*0022*/ 	.short	0x0038
        /*0024*/ 	.byte	0x00, 0xf5, 0x21, 0x00


	//----- nvinfo : EIATTR_KPARAM_INFO
	.align		4
.L_1961:
        /*0028*/ 	.byte	0x04, 0x17
        /*002a*/ 	.short	(.L_1963 - .L_1962)
.L_1962:
        /*002c*/ 	.word	0x00000000
        /*0030*/ 	.short	0x0007
        /*0032*/ 	.short	0x0030
        /*0034*/ 	.byte	0x00, 0xf0, 0x11, 0x00


	//----- nvinfo : EIATTR_KPARAM_INFO
	.align		4
.L_1963:
        /*0038*/ 	.byte	0x04, 0x17
        /*003a*/ 	.short	(.L_1965 - .L_1964)
.L_1964:
        /*003c*/ 	.word	0x00000000
        /*0040*/ 	.short	0x0006
        /*0042*/ 	.short	0x002c
        /*0044*/ 	.byte	0x00, 0xf0, 0x11, 0x00


	//----- nvinfo : EIATTR_KPARAM_INFO
	.align		4
.L_1965:
        /*0048*/ 	.byte	0x04, 0x17
        /*004a*/ 	.short	(.L_1967 - .L_1966)
.L_1966:
        /*004c*/ 	.word	0x00000000
        /*0050*/ 	.short	0x0005
        /*0052*/ 	.short	0x0028
        /*0054*/ 	.byte	0x00, 0xf0, 0x11, 0x00


	//----- nvinfo : EIATTR_KPARAM_INFO
	.align		4
.L_1967:
        /*0058*/ 	.byte	0x04, 0x17
        /*005a*/ 	.short	(.L_1969 - .L_1968)
.L_1968:
        /*005c*/ 	.word	0x00000000
        /*0060*/ 	.short	0x0004
        /*0062*/ 	.short	0x0020
        /*0064*/ 	.byte	0x00, 0xf5, 0x21, 0x00


	//----- nvinfo : EIATTR_KPARAM_INFO
	.align		4
.L_1969:
        /*0068*/ 	.byte	0x04, 0x17
        /*006a*/ 	.short	(.L_1971 - .L_1970)
.L_1970:
        /*006c*/ 	.word	0x00000000
        /*0070*/ 	.short	0x0003
        /*0072*/ 	.short	0x0018
        /*0074*/ 	.byte	0x00, 0xf5, 0x21, 0x00


	//----- nvinfo : EIATTR_KPARAM_INFO
	.align		4
.L_1971:
        /*0078*/ 	.byte	0x04, 0x17
        /*007a*/ 	.short	(.L_1973 - .L_1972)
.L_1972:
        /*007c*/ 	.word	0x00000000
        /*0080*/ 	.short	0x0002
        /*0082*/ 	.short	0x0010
        /*0084*/ 	.byte	0x00, 0xf5, 0x21, 0x00


	//----- nvinfo : EIATTR_KPARAM_INFO
	.align		4
.L_1973:
        /*0088*/ 	.byte	0x04, 0x17
        /*008a*/ 	.short	(.L_1975 - .L_1974)
.L_1974:
        /*008c*/ 	.word	0x00000000
        /*0090*/ 	.short	0x0001
        /*0092*/ 	.short	0x0008
        /*0094*/ 	.byte	0x00, 0xf5, 0x21, 0x00


	//----- nvinfo : EIATTR_KPARAM_INFO
	.align		4
.L_1975:
        /*0098*/ 	.byte	0x04, 0x17
        /*009a*/ 	.short	(.L_1977 - .L_1976)
.L_1976:
        /*009c*/ 	.word	0x00000000
        /*00a0*/ 	.short	0x0000
        /*00a2*/ 	.short	0x0000
        /*00a4*/ 	.byte	0x00, 0xf5, 0x21, 0x00


	//----- nvinfo : EIATTR_SPARSE_MMA_MASK
	.align		4
.L_1977:
        /*00a8*/ 	.byte	0x03, 0x50
        /*00aa*/ 	.short	0x0000


	//----- nvinfo : EIATTR_MAXREG_COUNT
	.align		4
        /*00ac*/ 	.byte	0x03, 0x1b
        /*00ae*/ 	.short	0x00ff


	//----- nvinfo : EIATTR_NUM_BARRIERS
	.align		4
        /*00b0*/ 	.byte	0x02, 0x4c
        /*00b2*/ 	.byte	0x01
	.zero		1


	//----- nvinfo : EIATTR_MERCURY_ISA_VERSION
	.align		4
        /*00b4*/ 	.byte	0x03, 0x5f
        /*00b6*/ 	.short	0x0101


	//----- nvinfo : EIATTR_UNUSED_LOAD_BYTE_OFFSET
	.align		4
        /*00b8*/ 	.byte	0x04, 0x44
        /*00ba*/ 	.short	(.L_1979 - .L_1978)


	//   ....[0]....
.L_1978:
        /*00bc*/ 	.word	0x000006d0
        /*00c0*/ 	.word	0x0000fff0


	//   ....[1]....
        /*00c4*/ 	.word	0x00000ba0
        /*00c8*/ 	.word	0x0000fff0


	//----- nvinfo : EIATTR_COOP_GROUP_MASK_REGIDS
	.align		4
.L_1979:
        /*00cc*/ 	.byte	0x04, 0x29
        /*00ce*/ 	.short	(.L_1981 - .L_1980)


	//   ....[0]....
.L_1980:
        /*00d0*/ 	.word	0xffffffff


	//   ....[1]....
        /*00d4*/ 	.word	0xffffffff


	//   ....[2]....
        /*00d8*/ 	.word	0xffffffff


	//   ....[3]....
        /*00dc*/ 	.word	0xffffffff


	//   ....[4]....
        /*00e0*/ 	.word	0xffffffff


	//   ....[5]....
        /*00e4*/ 	.word	0xffffffff


	//   ....[6]....
        /*00e8*/ 	.word	0xffffffff


	//   ....[7]....
        /*00ec*/ 	.word	0xffffffff


	//   ....[8]....
        /*00f0*/ 	.word	0xffffffff


	//   ....[9]....
        /*00f4*/ 	.word	0xffffffff


	//----- nvinfo : EIATTR_COOP_GROUP_INSTR_OFFSETS
	.align		4
.L_1981:
        /*00f8*/ 	.byte	0x04, 0x28
        /*00fa*/ 	.short	(.L_1983 - .L_1982)


	//   ....[0]....
.L_1982:
        /*00fc*/ 	.word	0x00000520


	//   ....[1]....
        /*0100*/ 	.word	0x00000550


	//   ....[2]....
        /*0104*/ 	.word	0x000005d0


	//   ....[3]....
        /*0108*/ 	.word	0x00000610


	//   ....[4]....
        /*010c*/ 	.word	0x00000630


	//   ....[5]....
        /*0110*/ 	.word	0x000009c0


	//   ....[6]....
        /*0114*/ 	.word	0x00000a20


	//   ....[7]....
        /*0118*/ 	.word	0x00000a70


	//   ....[8]....
        /*011c*/ 	.word	0x00000aa0


	//   ....[9]....
        /*0120*/ 	.word	0x00000ac0


	//----- nvinfo : EIATTR_VRC_CTA_INIT_COUNT
	.align		4
.L_1983:
        /*0124*/ 	.byte	0x02, 0x4a
	.zero		1
	.zero		1


	//----- nvinfo : EIATTR_EXIT_INSTR_OFFSETS
	.align		4
        /*0128*/ 	.byte	0x04, 0x1c
        /*012a*/ 	.short	(.L_1985 - .L_1984)


	//   ....[0]....
.L_1984:
        /*012c*/ 	.word	0x00003330


	//   ....[1]....
        /*0130*/ 	.word	0x00003b20


	//   ....[2]....
        /*0134*/ 	.word	0x000042b0


	//   ....[3]....
        /*0138*/ 	.word	0x00004a40


	//   ....[4]....
        /*013c*/ 	.word	0x000051e0


	//----- nvinfo : EIATTR_CRS_STACK_SIZE
	.align		4
.L_1985:
        /*0140*/ 	.byte	0x04, 0x1e
        /*0142*/ 	.short	(.L_1987 - .L_1986)
.L_1986:
        /*0144*/ 	.word	0x00000000


	//----- nvinfo : EIATTR_CBANK_PARAM_SIZE
	.align		4
.L_1987:
        /*0148*/ 	.byte	0x03, 0x19
        /*014a*/ 	.short	0x0048


	//----- nvinfo : EIATTR_PARAM_CBANK
	.align		4
        /*014c*/ 	.byte	0x04, 0x0a
        /*014e*/ 	.short	(.L_1989 - .L_1988)
	.align		4
.L_1988:
        /*0150*/ 	.word	index@(.nv.constant0._ZN4vllm31rms_norm_per_block_quant_kernelIN3c104HalfENS1_13Float8_e4m3fnELb0ELb0ELi128EEEvPT0_PfPKT_S9_PKffiiPS7_l)
        /*0154*/ 	.short	0x0380
        /*0156*/ 	.short	0x0048


	//----- nvinfo : EIATTR_SW_WAR
	.align		4
.L_1989:
        /*0158*/ 	.byte	0x04, 0x36
        /*015a*/ 	.short	(.L_1991 - .L_1990)
.L_1990:
        /*015c*/ 	.word	0x00000008
.L_1991:


//--------------------- .nv.info._ZN4vllm31rms_norm_per_block_quant_kernelIN3c104HalfEaLb0ELb1ELi128EEEvPT0_PfPKT_S8_PKffiiPS6_l --------------------------
	.section	.nv.info._ZN4vllm31rms_norm_per_block_quant_kernelIN3c104HalfEaLb0ELb1ELi128EEEvPT0_PfPKT_S8_PKffiiPS6_l,"",@"SHT_CUDA_INFO"
	.sectionflags	@""
	.align	4


	//----- nvinfo : EIATTR_CUDA_API_VERSION
	.align		4
        /*0000*/ 	.byte	0x04, 0x37
        /*0002*/ 	.short	(.L_1993 - .L_1992)
.L_1992:
        /*0004*/ 	.word	0x00000082


	//----- nvinfo : EIATTR_KPARAM_INFO
	.align		4
.L_1993:
        /*0008*/ 	.byte	0x04, 0x17
        /*000a*/ 	.short	(.L_1995 - .L_1994)
.L_1994:
        /*000c*/ 	.word	0x00000000
        /*0010*/ 	.short	0x0009
        /*0012*/ 	.short	0x0040
        /*0014*/ 	.byte	0x00, 0xf0, 0x21, 0x00


	//----- nvinfo : EIATTR_KPARAM_INFO
	.align		4
.L_1995:
        /*0018*/ 	.byte	0x04, 0x17
        /*001a*/ 	.short	(.L_1997 - .L_1996)
.L_1996:
        /*001c*/ 	.word	0x00000000
        /*0020*/ 	.short	0x0008
        /*0022*/ 	.short	0x0038
        /*0024*/ 	.byte	0x00, 0xf5, 0x21, 0x00


	//----- nvinfo : EIATTR_KPARAM_INFO
	.align		4
.L_1997:
        /*0028*/ 	.byte	0x04, 0x17
        /*002a*/ 	.short	(.L_1999 - .L_1998)
.L_1998:
        /*002c*/ 	.word	0x00000000
        /*0030*/ 	.short	0x0007
        /*0032*/ 	.short	0x0030
        /*0034*/ 	.byte	0x00, 0xf0, 0x11, 0x00


	//----- nvinfo : EIATTR_KPARAM_INFO
	.align		4
.L_1999:
        /*0038*/ 	.byte	0x04, 0x17
        /*003a*/ 	.short	(.L_2001 - .L_2000)
.L_2000:
        /*003c*/ 	.word	0x00000000
        /*0040*/ 	.short	0x0006
        /*0042*/ 	.short	0x002c
        /*0044*/ 	.byte	0x00, 0xf0, 0x11, 0x00


	//----- nvinfo : EIATTR_KPARAM_INFO
	.align		4
.L_2001:
        /*0048*/ 	.byte	0x04, 0x17
        /*004a*/ 	.short	(.L_2003 - .L_2002)
.L_2002:
        /*004c*/ 	.word	0x00000000
        /*0050*/ 	.short	0x0005
        /*0052*/ 	.short	0x0028
        /*0054*/ 	.byte	0x00, 0xf0, 0x11, 0x00


	//----- nvinfo : EIATTR_KPARAM_INFO
	.align		4
.L_2003:
        /*0058*/ 	.byte	0x04, 0x17
        /*005a*/ 	.short	(.L_2005 - .L_2004)
.L_2004:
        /*005c*/ 	.word	0x00000000
        /*0060*/ 	.short	0x0004
        /*0062*/ 	.short	0x0020
        /*0064*/ 	.byte	0x00, 0xf5, 0x21, 0x00


	//----- nvinfo : EIATTR_KPARAM_INFO
	.align		4
.L_2005:
        /*0068*/ 	.byte	0x04, 0x17
        /*006a*/ 	.short	(.L_2007 - .L_2006)
.L_2006:
        /*006c*/ 	.word	0x00000000
        /*0070*/ 	.short	0x0003
        /*0072*/ 	.short	0x0018
        /*0074*/ 	.byte	0x00, 0xf5, 0x21, 0x00


	//----- nvinfo : EIATTR_KPARAM_INFO
	.align		4
.L_2007:
        /*0078*/ 	.byte	0x04, 0x17
        /*007a*/ 	.short	(.L_2009 - .L_2008)
.L_2008:
        /*007c*/ 	.word	0x00000000
        /*0080*/ 	.short	0x0002
        /*0082*/ 	.short	0x0010
        /*0084*/ 	.byte	0x00, 0xf5, 0x21, 0x00


	//----- nvinfo : EIATTR_KPARAM_INFO
	.align		4
.L_2009:
        /*0088*/ 	.byte	0x04, 0x17
        /*008a*/ 	.short	(.L_2011 - .L_2010)
.L_2010:
        /*008c*/ 	.word	0x00000000
        /*0090*/ 	.short	0x0001
        /*0092*/ 	.short	0x0008
        /*0094*/ 	.byte	0x00, 0xf5, 0x21, 0x00


	//----- nvinfo : EIATTR_KPARAM_INFO
	.align		4
.L_2011:
        /*0098*/ 	.byte	0x04, 0x17
        /*009a*/ 	.short	(.L_2013 - .L_2012)
.L_2012:
        /*009c*/ 	.word	0x00000000
        /*00a0*/ 	.short	0x0000
        /*00a2*/ 	.short	0x0000
        /*00a4*/ 	.byte	0x00, 0xf5, 0x21, 0x00


	//----- nvinfo : EIATTR_SPARSE_MMA_MASK
	.align		4
.L_2013:
        /*00a8*/ 	.byte	0x03, 0x50
        /*00aa*/ 	.short	0x0000


	//----- nvinfo : EIATTR_MAXREG_COUNT
	.align		4
        /*00ac*/ 	.byte	0x03, 0x1b
        /*00ae*/ 	.short	0x00ff


	//----- nvinfo : EIATTR_NUM_BARRIERS
	.align		4
        /*00b0*/ 	.byte	0x02, 0x4c
        /*00b2*/ 	.byte	0x01
	.zero		1


	//----- nvinfo : EIATTR_MERCURY_ISA_VERSION
	.align		4
        /*00b4*/ 	.byte	0x03, 0x5f
        /*00b6*/ 	.short	0x0101


	//----- nvinfo : EIATTR_UNUSED_LOAD_BYTE_OFFSET
	.align		4
        /*00b8*/ 	.byte	0x04, 0x44
        /*00ba*/ 	.short	(.L_2015 - .L_2014)


	//   ....[0]....
.L_2014:
        /*00bc*/ 	.word	0x000006d0
        /*00c0*/ 	.word	0x0000fff0


	//   ....[1]....
        /*00c4*/ 	.word	0x00000bb0
        /*00c8*/ 	.word	0x0000fff0


	//----- nvinfo : EIATTR_COOP_GROUP_MASK_REGIDS
	.align		4
.L_2015:
        /*00cc*/ 	.byte	0x04, 0x29
        /*00ce*/ 	.short	(.L_2017 - .L_2016)


	//   ....[0]....
.L_2016:
        /*00d0*/ 	.word	0xffffffff


	//   ....[1]....
        /*00d4*/ 	.word	0xffffffff


	//   ....[2]....
        /*00d8*/ 	.word	0xffffffff


	//   ....[3]....
        /*00dc*/ 	.word	0xffffffff


	//   ....[4]....
        /*00e0*/ 	.word	0xffffffff


	//   ....[5]....
        /*00e4*/ 	.word	0xffffffff


	//   ....[6]....
        /*00e8*/ 	.word	0xffffffff


	//   ....[7]....
        /*00ec*/ 	.word	0xffffffff


	//   ....[8]....
        /*00f0*/ 	.word	0xffffffff


	//   ....[9]....
        /*00f4*/ 	.word	0xffffffff


	//----- nvinfo : EIATTR_COOP_GROUP_INSTR_OFFSETS
	.align		4
.L_2017:
        /*00f8*/ 	.byte	0x04, 0x28
        /*00fa*/ 	.short	(.L_2019 - .L_2018)


	//   ....[0]....
.L_2018:
        /*00fc*/ 	.word	0x00000520


	//   ....[1]....
        /*0100*/ 	.word	0x00000550


	//   ....[2]....
        /*0104*/ 	.word	0x000005c0


	//   ....[3]....
        /*0108*/ 	.word	0x00000610


	//   ....[4]....
        /*010c*/ 	.word	0x00000630


	//   ....[5]....
        /*0110*/ 	.word	0x000009c0


	//   ....[6]....
        /*0114*/ 	.word	0x00000a10


	//   ....[7]....
        /*0118*/ 	.word	0x00000a60


	//   ....[8]....
        /*011c*/ 	.word	0x00000aa0


	//   ....[9]....
        /*0120*/ 	.word	0x00000ac0


	//----- nvinfo : EIATTR_VRC_CTA_INIT_COUNT
	.align		4
.L_2019:
        /*0124*/ 	.byte	0x02, 0x4a
	.zero		1
	.zero		1


	//----- nvinfo : EIATTR_EXIT_INSTR_OFFSETS
	.align		4
        /*0128*/ 	.byte	0x04, 0x1c
        /*012a*/ 	.short	(.L_2021 - .L_2020)


	//   ....[0]....
.L_2020:
        /*012c*/ 	.word	0x00003600


	//   ....[1]....
        /*0130*/ 	.word	0x00003c50


	//   ....[2]....
        /*0134*/ 	.word	0x00004030


	//   ....[3]....
        /*0138*/ 	.word	0x00004410


	//   ....[4]....
        /*013c*/ 	.word	0x00004800


	//----- nvinfo : EIATTR_CRS_STACK_SIZE
	.align		4
.L_2021:
        /*0140*/ 	.byte	0x04, 0x1e
        /*0142*/ 	.short	(.L_2023 - .L_2022)
.L_2022:
        /*0144*/ 	.word	0x00000000


	//----- nvinfo : EIATTR_CBANK_PARAM_SIZE
	.align		4
.L_2023:
        /*0148*/ 	.byte	0x03, 0x19
        /*014a*/ 	.short	0x0048


	//----- nvinfo : EIATTR_PARAM_CBANK
	.align		4
        /*014c*/ 	.byte	0x04, 0x0a
        /*014e*/ 	.short	(.L_2025 - .L_2024)
	.align		4
.L_2024:
        /*0150*/ 	.word	index@(.nv.constant0._ZN4vllm31rms_norm_per_block_quant_kernelIN3c104HalfEaLb0ELb1ELi128EEEvPT0_PfPKT_S8_PKffiiPS6_l)
        /*0154*/ 	.short	0x0380
        /*0156*/ 	.short	0x0048


	//----- nvinfo : EIATTR_SW_WAR
	.align		4
.L_2025:
        /*0158*/ 	.byte	0x04, 0x36
        /*015a*/ 	.short	(.L_2027 - .L_2026)
.L_2026:
        /*015c*/ 	.word	0x00000008
.L_2027:


//--------------------- .nv.info._ZN4vllm31rms_norm_per_block_quant_kernelIN3c104HalfENS1_13Float8_e4m3fnELb0ELb1ELi128EEEvPT0_PfPKT_S9_PKffiiPS7_l --------------------------
	.section	.nv.info._ZN4vllm31rms_norm_per_block_quant_kernelIN3c104HalfENS1_13Float8_e4m3fnELb0ELb1ELi128EEEvPT0_PfPKT_S9_PKffiiPS7_l,"",@"SHT_CUDA_INFO"
	.sectionflags	@""
	.align	4


	//----- nvinfo : EIATTR_CUDA_API_VERSION
	.align		4
        /*0000*/ 	.byte	0x04, 0x37
        /*0002*/ 	.short	(.L_2029 - .L_2028)
.L_2028:
        /*0004*/ 	.word	0x00000082


	//----- nvinfo : EIATTR_KPARAM_INFO
	.align		4
.L_2029:
        /*0008*/ 	.byte	0x04, 0x17
        /*000a*/ 	.short	(.L_2031 - .L_2030)
.L_2030:
        /*000c*/ 	.word	0x00000000
        /*0010*/ 	.short	0x0009
        /*0012*/ 	.short	0x0040
        /*0014*/ 	.byte	0x00, 0xf0, 0x21, 0x00


	//----- nvinfo : EIATTR_KPARAM_INFO
	.align		4
.L_2031:
        /*0018*/ 	.byte	0x04, 0x17
        /*001a*/ 	.short	(.L_2033 - .L_2032)
.L_2032:
        /*001c*/ 	.word	0x00000000
        /*0020*/ 	.short	0x0008
        /*0022*/ 	.short	0x0038
        /*0024*/ 	.byte	0x00, 0xf5, 0x21, 0x00


	//----- nvinfo : EIATTR_KPARAM_INFO
	.align		4
.L_2033:
        /*0028*/ 	.byte	0x04, 0x17
        /*002a*/ 	.short	(.L_2035 - .L_2034)
.L_2034:
        /*002c*/ 	.word	0x00000000
        /*0030*/ 	.short	0x0007
        /*0032*/ 	.short	0x0030
        /*0034*/ 	.byte	0x00, 0xf0, 0x11, 0x00


	//----- nvinfo : EIATTR_KPARAM_INFO
	.align		4
.L_2035:
        /*0038*/ 	.byte	0x04, 0x17
        /*003a*/ 	.short	(.L_2037 - .L_2036)
.L_2036:
        /*003c*/ 	.word	0x00000000
        /*0040*/ 	.short	0x0006
        /*0042*/ 	.short	0x002c
        /*0044*/ 	.byte	0x00, 0xf0, 0x11, 0x00


	//----- nvinfo : EIATTR_KPARAM_INFO
	.align		4
.L_2037:
        /*0048*/ 	.byte	0x04, 0x17
        /*004a*/ 	.short	(.L_2039 - .L_2038)
.L_2038:
        /*004c*/ 	.word	0x00000000
        /*0050*/ 	.short	0x0005
        /*0052*/ 	.short	0x0028
        /*0054*/ 	.byte	0x00, 0xf0, 0x11, 0x00


	//----- nvinfo : EIATTR_KPARAM_INFO
	.align		4
.L_2039:
        /*0058*/ 	.byte	0x04, 0x17
        /*005a*/ 	.short	(.L_2041 - .L_2040)
.L_2040:
        /*005c*/ 	.word	0x00000000
        /*0060*/ 	.short	0x0004
        /*0062*/ 	.short	0x0020
        /*0064*/ 	.byte	0x00, 0xf5, 0x21, 0x00


	//----- nvinfo : EIATTR_KPARAM_INFO
	.align		4
.L_2041:
        /*0068*/ 	.byte	0x04, 0x17
        /*006a*/ 	.short	(.L_2043 - .L_2042)
.L_2042:
        /*006c*/ 	.word	0x00000000
        /*0070*/ 	.short	0x0003
        /*0072*/ 	.short	0x0018
        /*0074*/ 	.byte	0x00, 0xf5, 0x21, 0x00


	//----- nvinfo : EIATTR_KPARAM_INFO
	.align		4
.L_2043:
        /*0078*/ 	.byte	0x04, 0x17
        /*007a*/ 	.short	(.L_2045 - .L_2044)
.L_2044:
        /*007c*/ 	.word	0x00000000
        /*0080*/ 	.short	0x0002
        /*0082*/ 	.short	0x0010
        /*0084*/ 	.byte	0x00, 0xf5, 0x21, 0x00


	//----- nvinfo : EIATTR_KPARAM_INFO
	.align		4
.L_2045:
        /*0088*/ 	.byte	0x04, 0x17
        /*008a*/ 	.short	(.L_2047 - .L_2046)
.L_2046:
        /*008c*/ 	.word	0x00000000
        /*0090*/ 	.short	0x0001
        /*0092*/ 	.short	0x0008
        /*0094*/ 	.byte	0x00, 0xf5, 0x21, 0x00


	//----- nvinfo : EIATTR_KPARAM_INFO
	.align		4
.L_2047:
        /*0098*/ 	.byte	0x04, 0x17
        /*009a*/ 	.short	(.L_2049 - .L_2048)
.L_2048:
        /*009c*/ 	.word	0x00000000
        /*00a0*/ 	.short	0x0000
        /*00a2*/ 	.short	0x0000
        /*00a4*/ 	.byte	0x00, 0xf5, 0x21, 0x00


	//----- nvinfo : EIATTR_SPARSE_MMA_MASK
	.align		4
.L_2049:
        /*00a8*/ 	.byte	0x03, 0x50
        /*00aa*/ 	.short	0x0000


	//----- nvinfo : EIATTR_MAXREG_COUNT
	.align		4
        /*00ac*/ 	.byte	0x03, 0x1b
        /*00ae*/ 	.short	0x00ff


	//----- nvinfo : EIATTR_NUM_BARRIERS
	.align		4
        /*00b0*/ 	.byte	0x02, 0x4c
        /*00b2*/ 	.byte	0x01
	.zero		1


	//----- nvinfo : EIATTR_MERCURY_ISA_VERSION
	.align		4
        /*00b4*/ 	.byte	0x03, 0x5f
        /*00b6*/ 	.short	0x0101


	//----- nvinfo : EIATTR_UNUSED_LOAD_BYTE_OFFSET
	.align		4
        /*00b8*/ 	.byte	0x04, 0x44
        /*00ba*/ 	.short	(.L_2051 - .L_2050)


	//   ....[0]....
.L_2050:
        /*00bc*/ 	.word	0x000006d0
        /*00c0*/ 	.word	0x0000fff0


	//   ....[1]....
        /*00c4*/ 	.word	0x00000bb0
        /*00c8*/ 	.word	0x0000fff0


	//----- nvinfo : EIATTR_COOP_GROUP_MASK_REGIDS
	.align		4
.L_2051:
        /*00cc*/ 	.byte	0x04, 0x29
        /*00ce*/ 	.short	(.L_2053 - .L_2052)


	//   ....[0]....
.L_2052:
        /*00d0*/ 	.word	0xffffffff


	//   ....[1]....
        /*00d4*/ 	.word	0xffffffff


	//   ....[2]....
        /*00d8*/ 	.word	0xffffffff


	//   ....[3]....
        /*00dc*/ 	.word	0xffffffff


	//   ....[4]....
        /*00e0*/ 	.word	0xffffffff


	//   ....[5]....
        /*00e4*/ 	.word	0xffffffff


	//   ....[6]....
        /*00e8*/ 	.word	0xffffffff


	//   ....[7]....
        /*00ec*/ 	.word	0xffffffff


	//   ....[8]....
        /*00f0*/ 	.word	0xffffffff


	//   ....[9]....
        /*00f4*/ 	.word	0xffffffff


	//----- nvinfo : EIATTR_COOP_GROUP_INSTR_OFFSETS
	.align		4
.L_2053:
        /*00f8*/ 	.byte	0x04, 0x28
        /*00fa*/ 	.short	(.L_2055 - .L_2054)


	//   ....[0]....
.L_2054:
        /*00fc*/ 	.word	0x00000520


	//   ....[1]....
        /*0100*/ 	.word	0x00000550


	//   ....[2]....
        /*0104*/ 	.word	0x000005c0


	//   ....[3]....
        /*0108*/ 	.word	0x00000610


	//   ....[4]....
        /*010c*/ 	.word	0x00000630


	//   ....[5]....
        /*0110*/ 	.word	0x000009c0


	//   ....[6]....
        /*0114*/ 	.word	0x00000a10


	//   ....[7]....
        /*0118*/ 	.word	0x00000a60


	//   ....[8]....
        /*011c*/ 	.word	0x00000aa0


	//   ....[9]....
        /*0120*/ 	.word	0x00000ac0


	//----- nvinfo : EIATTR_VRC_CTA_INIT_COUNT
	.align		4
.L_2055:
        /*0124*/ 	.byte	0x02, 0x4a
	.zero		1
	.zero		1


	//----- nvinfo : EIATTR_EXIT_INSTR_OFFSETS
	.align		4
        /*0128*/ 	.byte	0x04, 0x1c
        /*012a*/ 	.short	(.L_2057 - .L_2056)


	//   ....[0]....
.L_2056:
        /*012c*/ 	.word	0x00003600


	//   ....[1]....
        /*0130*/ 	.word	0x00004010


	//   ....[2]....
        /*0134*/ 	.word	0x000047b0


	//   ....[3]....
        /*0138*/ 	.word	0x00004f50


	//   ....[4]....
        /*013c*/ 	.word	0x00005700


	//----- nvinfo : EIATTR_CRS_STACK_SIZE
	.align		4
.L_2057:
        /*0140*/ 	.byte	0x04, 0x1e
        /*0142*/ 	.short	(.L_2059 - .L_2058)
.L_2058:
        /*0144*/ 	.word	0x00000000


	//----- nvinfo : EIATTR_CBANK_PARAM_SIZE
	.align		4
.L_2059:
        /*0148*/ 	.byte	0x03, 0x19
        /*014a*/ 	.short	0x0048


	//----- nvinfo : EIATTR_PARAM_CBANK
	.align		4
        /*014c*/ 	.byte	0x04, 0x0a
        /*014e*/ 	.short	(.L_2061 - .L_2060)
	.align		4
.L_2060:
        /*0150*/ 	.word	index@(.nv.constant0._ZN4vllm31rms_norm_per_block_quant_kernelIN3c104HalfENS1_13Float8_e4m3fnELb0ELb1ELi128EEEvPT0_PfPKT_S9_PKffiiPS7_l)
        /*0154*/ 	.short	0x0380
        /*0156*/ 	.short	0x0048


	//----- nvinfo : EIATTR_SW_WAR
	.align		4
.L_2061:
        /*0158*/ 	.byte	0x04, 0x36
        /*015a*/ 	.short	(.L_2063 - .L_2062)
.L_2062:
        /*015c*/ 	.word	0x00000008
.L_2063:


//--------------------- .nv.info._ZN4vllm31rms_norm_per_block_quant_kernelIN3c104HalfEaLb1ELb0ELi128EEEvPT0_PfPKT_S8_PKffiiPS6_l --------------------------
	.section	.nv.info._ZN4vllm31rms_norm_per_block_quant_kernelIN3c104HalfEaLb1ELb0ELi128EEEvPT0_PfPKT_S8_PKffiiPS6_l,"",@"SHT_CUDA_INFO"
	.sectionflags	@""
	.align	4


	//----- nvinfo : EIATTR_CUDA_API_VERSION
	.align		4
        /*0000*/ 	.byte	0x04, 0x37
        /*0002*/ 	.short	(.L_2065 - .L_2064)
.L_2064:
        /*0004*/ 	.word	0x00000082


	//----- nvinfo : EIATTR_KPARAM_INFO
	.align		4
.L_2065:
        /*0008*/ 	.byte	0x04, 0x17
        /*000a*/ 	.short	(.L_2067 - .L_2066)
.L_2066:
        /*000c*/ 	.word	0x00000000
        /*0010*/ 	.short	0x0009
        /*0012*/ 	.short	0x0040
        /*0014*/ 	.byte	0x00, 0xf0, 0x21, 0x00


	//----- nvinfo : EIATTR_KPARAM_INFO
	.align		4
.L_2067:
        /*0018*/ 	.byte	0x04, 0x17
        /*001a*/ 	.short	(.L_2069 - .L_2068)
.L_2068:
        /*001c*/ 	.word	0x00000000
        /*0020*/ 	.short	0x0008
        /*0022*/ 	.short	0x0038
        /*0024*/ 	.byte	0x00, 0xf5, 0x21, 0x00


	//----- nvinfo : EIATTR_KPARAM_INFO
	.align		4
.L_2069:
        /*0028*/ 	.byte	0x04, 0x17
        /*002a*/ 	.short	(.L_2071 - .L_2070)
.L_2070:
        /*002c*/ 	.word	0x00000000
        /*0030*/ 	.short	0x0007
        /*0032*/ 	.short	0x0030
        /*0034*/ 	.byte	0x00, 0xf0, 0x11, 0x00


	//----- nvinfo : EIATTR_KPARAM_INFO
	.align		4
.L_2071:
        /*0038*/ 	.byte	0x04, 0x17
        /*003a*/ 	.short	(.L_2073 - .L_2072)
.L_2072:
        /*003c*/ 	.word	0x00000000
        /*0040*/ 	.short	0x0006
        /*0042*/ 	.short	0x002c
        /*0044*/ 	.byte	0x00, 0xf0, 0x11, 0x00


	//----- nvinfo : EIATTR_KPARAM_INFO
	.align		4
.L_2073:
        /*0048*/ 	.byte	0x04, 0x17
        /*004a*/ 	.short	(.L_2075 - .L_2074)
.L_2074:
        /*004c*/ 	.word	0x00000000
        /*0050*/ 	.short	0x0005
        /*0052*/ 	.short	0x0028
        /*0054*/ 	.byte	0x00, 0xf0, 0x11, 0x00


	//----- nvinfo : EIATTR_KPARAM_INFO
	.align		4
.L_2075:
        /*0058*/ 	.byte	0x04, 0x17
        /*005a*/ 	.short	(.L_2077 - .L_2076)
.L_2076:
        /*005c*/ 	.word	0x00000000
        /*0060*/ 	.short	0x0004
        /*0062*/ 	.short	0x0020
        /*0064*/ 	.byte	0x00, 0xf5, 0x21, 0x00


	//----- nvinfo : EIATTR_KPARAM_INFO
	.align		4
.L_2077:
        /*0068*/ 	.byte	0x04, 0x17
        /*006a*/ 	.short	(.L_2079 - .L_2078)
.L_2078:
        /*006c*/ 	.word	0x00000000
        /*0070*/ 	.short	0x0003
        /*0072*/ 	.short	0x0018
        /*0074*/ 	.byte	0x00, 0xf5, 0x21, 0x00


	//----- nvinfo : EIATTR_KPARAM_INFO
	.align		4
.L_2079:
        /*0078*/ 	.byte	0x04, 0x17
        /*007a*/ 	.short	(.L_2081 - .L_2080)
.L_2080:
        /*007c*/ 	.word	0x00000000
        /*0080*/ 	.short	0x0002
        /*0082*/ 	.short	0x0010
        /*0084*/ 	.byte	0x00, 0xf5, 0x21, 0x00


	//----- nvinfo : EIATTR_KPARAM_INFO
	.align		4
.L_2081:
        /*0088*/ 	.byte	0x04, 0x17
        /*008a*/ 	.short	(.L_2083 - .L_2082)
.L_2082:
        /*008c*/ 	.word	0x00000000
        /*0090*/ 	.short	0x0001
        /*0092*/ 	.short	0x0008
        /*0094*/ 	.byte	0x00, 0xf5, 0x21, 0x00


	//----- nvinfo : EIATTR_KPARAM_INFO
	.align		4
.L_2083:
        /*0098*/ 	.byte	0x04, 0x17
        /*009a*/ 	.short	(.L_2085 - .L_2084)
.L_2084:
        /*009c*/ 	.word	0x00000000
        /*00a0*/ 	.short	0x0000
        /*00a2*/ 	.short	0x0000
        /*00a4*/ 	.byte	0x00, 0xf5, 0x21, 0x00


	//----- nvinfo : EIATTR_SPARSE_MMA_MASK
	.align		4
.L_2085:
        /*00a8*/ 	.byte	0x03, 0x50
        /*00aa*/ 	.short	0x0000


	//----- nvinfo : EIATTR_MAXREG_COUNT
	.align		4
        /*00ac*/ 	.byte	0x03, 0x1b
        /*00ae*/ 	.short	0x00ff


	//----- nvinfo : EIATTR_NUM_BARRIERS
	.align		4
        /*00b0*/ 	.byte	0x02, 0x4c
        /*00b2*/ 	.byte	0x01
	.zero		1


	//----- nvinfo : EIATTR_MERCURY_ISA_VERSION
	.align		4
        /*00b4*/ 	.byte	0x03, 0x5f
        /*00b6*/ 	.short	0x0101


	//----- nvinfo : EIATTR_UNUSED_LOAD_BYTE_OFFSET
	.align		4
        /*00b8*/ 	.byte	0x04, 0x44
        /*00ba*/ 	.short	(.L_2087 - .L_2086)


	//   ....[0]....
.L_2086:
        /*00bc*/ 	.word	0x00000a00
        /*00c0*/ 	.word	0x0000fff0


	//   ....[1]....
        /*00c4*/ 	.word	0x00000ee0
        /*00c8*/ 	.word	0x0000fff0


	//----- nvinfo : EIATTR_COOP_GROUP_MASK_REGIDS
	.align		4
.L_2087:
        /*00cc*/ 	.byte	0x04, 0x29
        /*00ce*/ 	.short	(.L_2089 - .L_2088)


	//   ....[0]....
.L_2088:
        /*00d0*/ 	.word	0xffffffff


	//   ....[1]....
        /*00d4*/ 	.word	0xffffffff


	//   ....[2]....
        /*00d8*/ 	.word	0xffffffff


	//   ....[3]....
        /*00dc*/ 	.word	0xffffffff


	//   ....[4]....
        /*00e0*/ 	.word	0xffffffff


	//   ....[5]....
        /*00e4*/ 	.word	0xffffffff


	//   ....[6]....
        /*00e8*/ 	.word	0xffffffff


	//   ....[7]....
        /*00ec*/ 	.word	0xffffffff


	//   ....[8]....
        /*00f0*/ 	.word	0xffffffff


	//   ....[9]....
        /*00f4*/ 	.word	0xffffffff


	//----- nvinfo : EIATTR_COOP_GROUP_INSTR_OFFSETS
	.align		4
.L_2089:
        /*00f8*/ 	.byte	0x04, 0x28
        /*00fa*/ 	.short	(.L_2091 - .L_2090)


	//   ....[0]....
.L_2090:
        /*00fc*/ 	.word	0x00000850


	//   ....[1]....
        /*0100*/ 	.word	0x00000880


	//   ....[2]....
        /*0104*/ 	.word	0x000008f0


	//   ....[3]....
        /*0108*/ 	.word	0x00000940


	//   ....[4]....
        /*010c*/ 	.word	0x00000960


	//   ....[5]....
        /*0110*/ 	.word	0x00000cf0


	//   ....[6]....
        /*0114*/ 	.word	0x00000d40


	//   ....[7]....
        /*0118*/ 	.word	0x00000d90


	//   ....[8]....
        /*011c*/ 	.word	0x00000dd0


	//   ....[9]....
        /*0120*/ 	.word	0x00000df0


	//----- nvinfo : EIATTR_VRC_CTA_INIT_COUNT
	.align		4
.L_2091:
        /*0124*/ 	.byte	0x02, 0x4a
	.zero		1
	.zero		1


	//----- nvinfo : EIATTR_EXIT_INSTR_OFFSETS
	.align		4
        /*0128*/ 	.byte	0x04, 0x1c
        /*012a*/ 	.short	(.L_2093 - .L_2092)


	//   ....[0]....
.L_2092:
        /*012c*/ 	.word	0x00003a30


	//   ....[1]....
        /*0130*/ 	.word	0x00003f30


	//   ....[2]....
        /*0134*/ 	.word	0x000043e0


	//   ....[3]....
        /*0138*/ 	.word	0x00004890


	//   ....[4]....
        /*013c*/ 	.word	0x00004d50


	//----- nvinfo : EIATTR_CRS_STACK_SIZE
	.align		4
.L_2093:
        /*0140*/ 	.byte	0x04, 0x1e
        /*0142*/ 	.short	(.L_2095 - .L_2094)
.L_2094:
        /*0144*/ 	.word	0x00000000


	//----- nvinfo : EIATTR_CBANK_PARAM_SIZE
	.align		4
.L_2095:
        /*0148*/ 	.byte	0x03, 0x19
        /*014a*/ 	.short	0x0048


	//----- nvinfo : EIATTR_PARAM_CBANK
	.align		4
        /*014c*/ 	.byte	0x04, 0x0a
        /*014e*/ 	.short	(.L_2097 - .L_2096)
	.align		4
.L_2096:
        /*0150*/ 	.word	index@(.nv.constant0._ZN4vllm31rms_norm_per_block_quant_kernelIN3c104HalfEaLb1ELb0ELi128EEEvPT0_PfPKT_S8_PKffiiPS6_l)
        /*0154*/ 	.short	0x0380
        /*0156*/ 	.short	0x0048


	//----- nvinfo : EIATTR_SW_WAR
	.align		4
.L_2097:
        /*0158*/ 	.byte	0x04, 0x36
        /*015a*/ 	.short	(.L_2099 - .L_2098)
.L_2098:
        /*015c*/ 	.word	0x00000008
.L_2099:


//--------------------- .nv.info._ZN4vllm31rms_norm_per_block_quant_kernelIN3c104HalfENS1_13Float8_e4m3fnELb1ELb0ELi128EEEvPT0_PfPKT_S9_PKffiiPS7_l --------------------------
	.section	.nv.info._ZN4vllm31rms_norm_per_block_quant_kernelIN3c104HalfENS1_13Float8_e4m3fnELb1ELb0ELi128EEEvPT0_PfPKT_S9_PKffiiPS7_l,"",@"SHT_CUDA_INFO"
	.sectionflags	@""
	.align	4


	//----- nvinfo : EIATTR_CUDA_API_VERSION
	.align		4
        /*0000*/ 	.byte	0x04, 0x37
        /*0002*/ 	.short	(.L_2101 - .L_2100)
.L_2100:
        /*0004*/ 	.word	0x00000082


	//----- nvinfo : EIATTR_KPARAM_INFO
	.align		4
.L_2101:
        /*0008*/ 	.byte	0x04, 0x17
        /*000a*/ 	.short	(.L_2103 - .L_2102)
.L_2102:
        /*000c*/ 	.word	0x00000000
        /*0010*/ 	.short	0x0009
        /*0012*/ 	.short	0x0040
        /*0014*/ 	.byte	0x00, 0xf0, 0x21, 0x00


	//----- nvinfo : EIATTR_KPARAM_INFO
	.align		4
.L_2103:
        /*0018*/ 	.byte	0x04, 0x17
        /*001a*/ 	.short	(.L_2105 - .L_2104)
.L_2104:
        /*001c*/ 	.word	0x00000000
        /*0020*/ 	.short	0x0008
        /*0022*/ 	.short	0x0038
        /*0024*/ 	.byte	0x00, 0xf5, 0x21, 0x00


	//----- nvinfo : EIATTR_KPARAM_INFO
	.align		4
.L_2105:
        /*0028*/ 	.byte	0x04, 0x17
        /*002a*/ 	.short	(.L_2107 - .L_2106)
.L_2106:
        /*002c*/ 	.word	0x00000000
        /*0030*/ 	.short	0x0007
        /*0032*/ 	.short	0x0030
        /*0034*/ 	.byte	0x00, 0xf0, 0x11, 0x00


	//----- nvinfo : EIATTR_KPARAM_INFO
	.align		4
.L_2107:
        /*0038*/ 	.byte	0x04, 0x17
        /*003a*/ 	.short	(.L_2109 - .L_2108)
.L_2108:
        /*003c*/ 	.word	0x00000000
        /*0040*/ 	.short	0x0006
        /*0042*/ 	.short	0x002c
        /*0044*/ 	.byte	0x00, 0xf0, 0x11, 0x00


	//----- nvinfo : EIATTR_KPARAM_INFO
	.align		4
.L_2109:
        /*0048*/ 	.byte	0x04, 0x17
        /*004a*/ 	.short	(.L_2111 - .L_2110)
.L_2110:
        /*004c*/ 	.word	0x00000000
        /*0050*/ 	.short	0x0005
        /*0052*/ 	.short	0x0028
        /*0054*/ 	.byte	0x00, 0xf0, 0x11, 0x00


	//----- nvinfo : EIATTR_KPARAM_INFO
	.align		4
.L_2111:
        /*0058*/ 	.byte	0x04, 0x17
        /*005a*/ 	.short	(.L_2113 - .L_2112)
.L_2112:
        /*005c*/ 	.word	0x00000000
        /*0060*/ 	.short	0x0004
        /*0062*/ 	.short	0x0020
        /*0064*/ 	.byte	0x00, 0xf5, 0x21, 0x00


	//----- nvinfo : EIATTR_KPARAM_INFO
	.align		4
.L_2113:
        /*0068*/ 	.byte	0x04, 0x17
        /*006a*/ 	.short	(.L_2115 - .L_2114)
.L_2114:
        /*006c*/ 	.word	0x00000000
        /*0070*/ 	.short	0x0003
        /*0072*/ 	.short	0x0018
        /*0074*/ 	.byte	0x00, 0xf5, 0x21, 0x00


	//----- nvinfo : EIATTR_KPARAM_INFO
	.align		4
.L_2115:
        /*0078*/ 	.byte	0x04, 0x17
        /*007a*/ 	.short	(.L_2117 - .L_2116)
.L_2116:
        /*007c*/ 	.word	0x00000000
        /*0080*/ 	.short	0x0002
        /*0082*/ 	.short	0x0010
        /*0084*/ 	.byte	0x00, 0xf5, 0x21, 0x00


	//----- nvinfo : EIATTR_KPARAM_INFO
	.align		4
.L_2117:
        /*0088*/ 	.byte	0x04, 0x17
        /*008a*/ 	.short	(.L_2119 - .L_2118)
.L_2118:
        /*008c*/ 	.word	0x00000000
        /*0090*/ 	.short	0x0001
        /*0092*/ 	.short	0x0008
        /*0094*/ 	.byte	0x00, 0xf5, 0x21, 0x00


	//----- nvinfo : EIATTR_KPARAM_INFO
	.align		4
.L_2119:
        /*0098*/ 	.byte	0x04, 0x17
        /*009a*/ 	.short	(.L_2121 - .L_2120)
.L_2120:
        /*009c*/ 	.word	0x00000000
        /*00a0*/ 	.short	0x0000
        /*00a2*/ 	.short	0x0000
        /*00a4*/ 	.byte	0x00, 0xf5, 0x21, 0x00


	//----- nvinfo : EIATTR_SPARSE_MMA_MASK
	.align		4
.L_2121:
        /*00a8*/ 	.byte	0x03, 0x50
        /*00aa*/ 	.short	0x0000


	//----- nvinfo : EIATTR_MAXREG_COUNT
	.align		4
        /*00ac*/ 	.byte	0x03, 0x1b
        /*00ae*/ 	.short	0x00ff


	//----- nvinfo : EIATTR_NUM_BARRIERS
	.align		4
        /*00b0*/ 	.byte	0x02, 0x4c
        /*00b2*/ 	.byte	0x01
	.zero		1


	//----- nvinfo : EIATTR_MERCURY_ISA_VERSION
	.align		4
        /*00b4*/ 	.byte	0x03, 0x5f
        /*00b6*/ 	.short	0x0101


	//----- nvinfo : EIATTR_UNUSED_LOAD_BYTE_OFFSET
	.align		4
        /*00b8*/ 	.byte	0x04, 0x44
        /*00ba*/ 	.short	(.L_2123 - .L_2122)


	//   ....[0]....
.L_2122:
        /*00bc*/ 	.word	0x00000a00
        /*00c0*/ 	.word	0x0000fff0


	//   ....[1]....
        /*00c4*/ 	.word	0x00000ee0
        /*00c8*/ 	.word	0x0000fff0


	//----- nvinfo : EIATTR_COOP_GROUP_MASK_REGIDS
	.align		4
.L_2123:
        /*00cc*/ 	.byte	0x04, 0x29
        /*00ce*/ 	.short	(.L_2125 - .L_2124)


	//   ....[0]....
.L_2124:
        /*00d0*/ 	.word	0xffffffff


	//   ....[1]....
        /*00d4*/ 	.word	0xffffffff


	//   ....[2]....
        /*00d8*/ 	.word	0xffffffff


	//   ....[3]....
        /*00dc*/ 	.word	0xffffffff


	//   ....[4]....
        /*00e0*/ 	.word	0xffffffff


	//   ....[5]....
        /*00e4*/ 	.word	0xffffffff


	//   ....[6]....
        /*00e8*/ 	.word	0xffffffff


	//   ....[7]....
        /*00ec*/ 	.word	0xffffffff


	//   ....[8]....
        /*00f0*/ 	.word	0xffffffff


	//   ....[9]....
        /*00f4*/ 	.word	0xffffffff


	//----- nvinfo : EIATTR_COOP_GROUP_INSTR_OFFSETS
	.align		4
.L_2125:
        /*00f8*/ 	.byte	0x04, 0x28
        /*00fa*/ 	.short	(.L_2127 - .L_2126)


	//   ....[0]....
.L_2126:
        /*00fc*/ 	.word	0x00000850


	//   ....[1]....
        /*0100*/ 	.word	0x00000880


	//   ....[2]....
        /*0104*/ 	.word	0x000008f0


	//   ....[3]....
        /*0108*/ 	.word	0x00000940


	//   ....[4]....
        /*010c*/ 	.word	0x00000960


	//   ....[5]....
        /*0110*/ 	.word	0x00000cf0


	//   ....[6]....
        /*0114*/ 	.word	0x00000d40


	//   ....[7]....
        /*0118*/ 	.word	0x00000d90


	//   ....[8]....
        /*011c*/ 	.word	0x00000dd0


	//   ....[9]....
        /*0120*/ 	.word	0x00000df0


	//----- nvinfo : EIATTR_VRC_CTA_INIT_COUNT
	.align		4
.L_2127:
        /*0124*/ 	.byte	0x02, 0x4a
	.zero		1
	.zero		1


	//----- nvinfo : EIATTR_EXIT_INSTR_OFFSETS
	.align		4
        /*0128*/ 	.byte	0x04, 0x1c
        /*012a*/ 	.short	(.L_2129 - .L_2128)


	//   ....[0]....
.L_2128:
        /*012c*/ 	.word	0x00003a30


	//   ....[1]....
        /*0130*/ 	.word	0x000042f0


	//   ....[2]....
        /*0134*/ 	.word	0x00004b60


	//   ....[3]....
        /*0138*/ 	.word	0x000053d0


	//   ....[4]....
        /*013c*/ 	.word	0x00005c50


	//----- nvinfo : EIATTR_CRS_STACK_SIZE
	.align		4
.L_2129:
        /*0140*/ 	.byte	0x04, 0x1e
        /*0142*/ 	.short	(.L_2131 - .L_2130)
.L_2130:
        /*0144*/ 	.word	0x00000000


	//----- nvinfo : EIATTR_CBANK_PARAM_SIZE
	.align		4
.L_2131:
        /*0148*/ 	.byte	0x03, 0x19
        /*014a*/ 	.short	0x0048


	//----- nvinfo : EIATTR_PARAM_CBANK
	.align		4
        /*014c*/ 	.byte	0x04, 0x0a
        /*014e*/ 	.short	(.L_2133 - .L_2132)
	.align		4
.L_2132:
        /*0150*/ 	.word	index@(.nv.constant0._ZN4vllm31rms_norm_per_block_quant_kernelIN3c104HalfENS1_13Float8_e4m3fnELb1ELb0ELi128EEEvPT0_PfPKT_S9_PKffiiPS7_l)
        /*0154*/ 	.short	0x0380
        /*0156*/ 	.short	0x0048


	//----- nvinfo : EIATTR_SW_WAR
	.align		4
.L_2133:
        /*0158*/ 	.byte	0x04, 0x36
        /*015a*/ 	.short	(.L_2135 - .L_2134)
.L_2134:
        /*015c*/ 	.word	0x00000008
.L_2135:


//--------------------- .nv.info._ZN4vllm31rms_norm_per_block_quant_kernelIN3c104HalfEaLb1ELb1ELi128EEEvPT0_PfPKT_S8_PKffiiPS6_l --------------------------
	.section	.nv.info._ZN4vllm31rms_norm_per_block_quant_kernelIN3c104HalfEaLb1ELb1ELi128EEEvPT0_PfPKT_S8_PKffiiPS6_l,"",@"SHT_CUDA_INFO"
	.sectionflags	@""
	.align	4


	//----- nvinfo : EIATTR_CUDA_API_VERSION
	.align		4
        /*0000*/ 	.byte	0x04, 0x37
        /*0002*/ 	.short	(.L_2137 - .L_2136)
.L_2136:
        /*0004*/ 	.word	0x00000082


	//----- nvinfo : EIATTR_KPARAM_INFO
	.align		4
.L_2137:
        /*0008*/ 	.byte	0x04, 0x17
        /*000a*/ 	.short	(.L_2139 - .L_2138)
.L_2138:
        /*000c*/ 	.word	0x00000000
        /*0010*/ 	.short	0x0009
        /*0012*/ 	.short	0x0040
        /*0014*/ 	.byte	0x00, 0xf0, 0x21, 0x00


	//----- nvinfo : EIATTR_KPARAM_INFO
	.align		4
.L_2139:
        /*0018*/ 	.byte	0x04, 0x17
        /*001a*/ 	.short	(.L_2141 - .L_2140)
.L_2140:
        /*001c*/ 	.word	0x00000000
        /*0020*/ 	.short	0x0008
        /*0022*/ 	.short	0x0038
        /*0024*/ 	.byte	0x00, 0xf5, 0x21, 0x00


	//----- nvinfo : EIATTR_KPARAM_INFO
	.align		4
.L_2141:
        /*0028*/ 	.byte	0x04, 0x17
        /*002a*/ 	.short	(.L_2143 - .L_2142)
.L_2142:
        /*002c*/ 	.word	0x00000000
        /*0030*/ 	.short	0x0007
        /*0032*/ 	.short	0x0030
        /*0034*/ 	.byte	0x00, 0xf0, 0x11, 0x00


	//----- nvinfo : EIATTR_KPARAM_INFO
	.align		4
.L_2143:
        /*0038*/ 	.byte	0x04, 0x17
        /*003a*/ 	.short	(.L_2145 - .L_2144)
.L_2144:
        /*003c*/ 	.word	0x00000000
        /*0040*/ 	.short	0x0006
        /*0042*/ 	.short	0x002c
        /*0044*/ 	.byte	0x00, 0xf0, 0x11, 0x00


	//----- nvinfo : EIATTR_KPARAM_INFO
	.align		4
.L_2145:
        /*0048*/ 	.byte	0x04, 0x17
        /*004a*/ 	.short	(.L_2147 - .L_2146)
.L_2146:
        /*004c*/ 	.word	0x00000000
        /*0050*/ 	.short	0x0005
        /*0052*/ 	.short	0x0028
        /*0054*/ 	.byte	0x00, 0xf0, 0x11, 0x00


	//----- nvinfo : EIATTR_KPARAM_INFO
	.align		4
.L_2147:
        /*0058*/ 	.byte	0x04, 0x17
        /*005a*/ 	.short	(.L_2149 - .L_2148)
.L_2148:
        /*005c*/ 	.word	0x00000000
        /*0060*/ 	.short	0x0004
        /*0062*/ 	.short	0x0020
        /*0064*/ 	.byte	0x00, 0xf5, 0x21, 0x00


	//----- nvinfo : EIATTR_KPARAM_INFO
	.align		4
.L_2149:
        /*0068*/ 	.byte	0x04, 0x17
        /*006a*/ 	.short	(.L_2151 - .L_2150)
.L_2150:
        /*006c*/ 	.word	0x00000000
        /*0070*/ 	.short	0x0003
        /*0072*/ 	.short	0x0018
        /*0074*/ 	.byte	0x00, 0xf5, 0x21, 0x00


	//----- nvinfo : EIATTR_KPARAM_INFO
	.align		4
.L_2151:
        /*0078*/ 	.byte	0x04, 0x17
        /*007a*/ 	.short	(.L_2153 - .L_2152)
.L_2152:
        /*007c*/ 	.word	0x00000000
        /*0080*/ 	.short	0x0002
        /*0082*/ 	.short	0x0010
        /*0084*/ 	.byte	0x00, 0xf5, 0x21, 0x00


	//----- nvinfo : EIATTR_KPARAM_INFO
	.align		4
.L_2153:
        /*0088*/ 	.byte	0x04, 0x17
        /*008a*/ 	.short	(.L_2155 - .L_2154)
.L_2154:
        /*008c*/ 	.word	0x00000000
        /*0090*/ 	.short	0x0001
        /*0092*/ 	.short	0x0008
        /*0094*/ 	.byte	0x00, 0xf5, 0x21, 0x00


	//----- nvinfo : EIATTR_KPARAM_INFO
	.align		4
.L_2155:
        /*0098*/ 	.byte	0x04, 0x17
        /*009a*/ 	.short	(.L_2157 - .L_2156)
.L_2156:
        /*009c*/ 	.word	0x00000000
        /*00a0*/ 	.short	0x0000
        /*00a2*/ 	.short	0x0000
        /*00a4*/ 	.byte	0x00, 0xf5, 0x21, 0x00


	//----- nvinfo : EIATTR_SPARSE_MMA_MASK
	.align		4
.L_2157:
        /*00a8*/ 	.byte	0x03, 0x50
        /*00aa*/ 	.short	0x0000


	//----- nvinfo : EIATTR_MAXREG_COUNT
	.align		4
        /*00ac*/ 	.byte	0x03, 0x1b
        /*00ae*/ 	.short	0x00ff


	//----- nvinfo : EIATTR_NUM_BARRIERS
	.align		4
        /*00b0*/ 	.byte	0x02, 0x4c
        /*00b2*/ 	.byte	0x01
	.zero		1


	//----- nvinfo : EIATTR_MERCURY_ISA_VERSION
	.align		4
        /*00b4*/ 	.byte	0x03, 0x5f
        /*00b6*/ 	.short	0x0101


	//----- nvinfo : EIATTR_UNUSED_LOAD_BYTE_OFFSET
	.align		4
        /*00b8*/ 	.byte	0x04, 0x44
        /*00ba*/ 	.short	(.L_2159 - .L_2158)


	//   ....[0]....
.L_2158:
        /*00bc*/ 	.word	0x00000a00
        /*00c0*/ 	.word	0x0000fff0


	//   ....[1]....
        /*00c4*/ 	.word	0x00000ee0
        /*00c8*/ 	.word	0x0000fff0


	//----- nvinfo : EIATTR_COOP_GROUP_MASK_REGIDS
	.align		4
.L_2159:
        /*00cc*/ 	.byte	0x04, 0x29
        /*00ce*/ 	.short	(.L_2161 - .L_2160)


	//   ....[0]....
.L_2160:
        /*00d0*/ 	.word	0xffffffff


	//   ....[1]....
        /*00d4*/ 	.word	0xffffffff


	//   ....[2]....
        /*00d8*/ 	.word	0xffffffff


	//   ....[3]....
        /*00dc*/ 	.word	0xffffffff


	//   ....[4]....
        /*00e0*/ 	.word	0xffffffff


	//   ....[5]....
        /*00e4*/ 	.word	0xffffffff


	//   ....[6]....
        /*00e8*/ 	.word	0xffffffff


	//   ....[7]....
        /*00ec*/ 	.word	0xffffffff


	//   ....[8]....
        /*00f0*/ 	.word	0xffffffff


	//   ....[9]....
        /*00f4*/ 	.word	0xffffffff


	//----- nvinfo : EIATTR_COOP_GROUP_INSTR_OFFSETS
	.align		4
.L_2161:
        /*00f8*/ 	.byte	0x04, 0x28
        /*00fa*/ 	.short	(.L_2163 - .L_2162)


	//   ....[0]....
.L_2162:
        /*00fc*/ 	.word	0x00000850


	//   ....[1]....
        /*0100*/ 	.word	0x00000880


	//   ....[2]....
        /*0104*/ 	.word	0x000008f0


	//   ....[3]....
        /*0108*/ 	.word	0x00000940


	//   ....[4]....
        /*010c*/ 	.word	0x00000960


	//   ....[5]....
        /*0110*/ 	.word	0x00000cf0


	//   ....[6]....
        /*0114*/ 	.word	0x00000d40


	//   ....[7]....
        /*0118*/ 	.word	0x00000d90


	//   ....[8]....
        /*011c*/ 	.word	0x00000dd0


	//   ....[9]....
        /*0120*/ 	.word	0x00000df0


	//----- nvinfo : EIATTR_VRC_CTA_INIT_COUNT
	.align		4
.L_2163:
        /*0124*/ 	.byte	0x02, 0x4a
	.zero		1
	.zero		1


	//----- nvinfo : EIATTR_EXIT_INSTR_OFFSETS
	.align		4
        /*0128*/ 	.byte	0x04, 0x1c
        /*012a*/ 	.short	(.L_2165 - .L_2164)


	//   ....[0]....
.L_2164:
        /*012c*/ 	.word	0x00003c40


	//   ....[1]....
        /*0130*/ 	.word	0x00004360


	//   ....[2]....
        /*0134*/ 	.word	0x00004820


	//   ....[3]....
        /*0138*/ 	.word	0x00004ce0


	//   ....[4]....
        /*013c*/ 	.word	0x000051b0


	//----- nvinfo : EIATTR_CRS_STACK_SIZE
	.align		4
.L_2165:
        /*0140*/ 	.byte	0x04, 0x1e
        /*0142*/ 	.short	(.L_2167 - .L_2166)
.L_2166:
        /*0144*/ 	.word	0x00000000


	//----- nvinfo : EIATTR_CBANK_PARAM_SIZE
	.align		4
.L_2167:
        /*0148*/ 	.byte	0x03, 0x19
        /*014a*/ 	.short	0x0048


	//----- nvinfo : EIATTR_PARAM_CBANK
	.align		4
        /*014c*/ 	.byte	0x04, 0x0a
        /*014e*/ 	.short	(.L_2169 - .L_2168)
	.align		4
.L_2168:
        /*0150*/ 	.word	index@(.nv.constant0._ZN4vllm31rms_norm_per_block_quant_kernelIN3c104HalfEaLb1ELb1ELi128EEEvPT0_PfPKT_S8_PKffiiPS6_l)
        /*0154*/ 	.short	0x0380
        /*0156*/ 	.short	0x0048


	//----- nvinfo : EIATTR_SW_WAR
	.align		4
.L_2169:
        /*0158*/ 	.byte	0x04, 0x36
        /*015a*/ 	.short	(.L_2171 - .L_2170)
.L_2170:
        /*015c*/ 	.word	0x00000008
.L_2171:


//--------------------- .nv.info._ZN4vllm31rms_norm_per_block_quant_kernelIN3c104HalfENS1_13Float8_e4m3fnELb1ELb1ELi128EEEvPT0_PfPKT_S9_PKffiiPS7_l --------------------------
	.section	.nv.info._ZN4vllm31rms_norm_per_block_quant_kernelIN3c104HalfENS1_13Float8_e4m3fnELb1ELb1ELi128EEEvPT0_PfPKT_S9_PKffiiPS7_l,"",@"SHT_CUDA_INFO"
	.sectionflags	@""
	.align	4


	//----- nvinfo : EIATTR_CUDA_API_VERSION
	.align		4
        /*0000*/ 	.byte	0x04, 0x37
        /*0002*/ 	.short	(.L_2173 - .L_2172)
.L_2172:
        /*0004*/ 	.word	0x00000082


	//----- nvinfo : EIATTR_KPARAM_INFO
	.align		4
.L_2173:
        /*0008*/ 	.byte	0x04, 0x17
        /*000a*/ 	.short	(.L_2175 - .L_2174)
.L_2174:
        /*000c*/ 	.word	0x00000000
        /*0010*/ 	.short	0x0009
        /*0012*/ 	.short	0x0040
        /*0014*/ 	.byte	0x00, 0xf0, 0x21, 0x00


	//----- nvinfo : EIATTR_KPARAM_INFO
	.align		4
.L_2175:
        /*0018*/ 	.byte	0x04, 0x17
        /*001a*/ 	.short	(.L_2177 - .L_2176)
.L_2176:
        /*001c*/ 	.word	0x00000000
        /*0020*/ 	.short	0x0008
        /*0022*/ 	.short	0x0038
        /*0024*/ 	.byte	0x00, 0xf5, 0x21, 0x00


	//----- nvinfo : EIATTR_KPARAM_INFO
	.align		4
.L_2177:
        /*0028*/ 	.byte	0x04, 0x17
        /*002a*/ 	.short	(.L_2179 - .L_2178)
.L_2178:
        /*002c*/ 	.word	0x00000000
        /*0030*/ 	.short	0x0007
        /*0032*/ 	.short	0x0030
        /*0034*/ 	.byte	0x00, 0xf0, 0x11, 0x00


	//----- nvinfo : EIATTR_KPARAM_INFO
	.align		4
.L_2179:
        /*0038*/ 	.byte	0x04, 0x17
        /*003a*/ 	.short	(.L_2181 - .L_2180)
.L_2180:
        /*003c*/ 	.word	0x00000000
        /*0040*/ 	.short	0x0006
        /*0042*/ 	.short	0x002c
        /*0044*/ 	.byte	0x00, 0xf0, 0x11, 0x00


	//----- nvinfo : EIATTR_KPARAM_INFO
	.align		4
.L_2181:
        /*0048*/ 	.byte	0x04, 0x17
        /*004a*/ 	.short	(.L_2183 - .L_2182)
.L_2182:
        /*004c*/ 	.word	0x00000000
        /*0050*/ 	.short	0x0005
        /*0052*/ 	.short	0x0028
        /*0054*/ 	.byte	0x00, 0xf0, 0x11, 0x00


	//----- nvinfo : EIATTR_KPARAM_INFO
	.align		4
.L_2183:
        /*0058*/ 	.byte	0x04, 0x17
        /*005a*/ 	.short	(.L_2185 - .L_2184)
.L_2184:
        /*005c*/ 	.word	0x00000000
        /*0060*/ 	.short	0x0004
        /*0062*/ 	.short	0x0020
        /*0064*/ 	.byte	0x00, 0xf5, 0x21, 0x00


	//----- nvinfo : EIATTR_KPARAM_INFO
	.align		4
.L_2185:
        /*0068*/ 	.byte	0x04, 0x17
        /*006a*/ 	.short	(.L_2187 - .L_2186)
.L_2186:
        /*006c*/ 	.word	0x00000000
        /*0070*/ 	.short	0x0003
        /*0072*/ 	.short	0x0018
        /*0074*/ 	.byte	0x00, 0xf5, 0x21, 0x00


	//----- nvinfo : EIATTR_KPARAM_INFO
	.align		4
.L_2187:
        /*0078*/ 	.byte	0x04, 0x17
        /*007a*/ 	.short	(.L_2189 - .L_2188)
.L_2188:
        /*007c*/ 	.word	0x00000000
        /*0080*/ 	.short	0x0002
        /*0082*/ 	.short	0x0010
        /*0084*/ 	.byte	0x00, 0xf5, 0x21, 0x00


	//----- nvinfo : EIATTR_KPARAM_INFO
	.align		4
.L_2189:
        /*0088*/ 	.byte	0x04, 0x17
        /*008a*/ 	.short	(.L_2191 - .L_2190)
.L_2190:
        /*008c*/ 	.word	0x00000000
        /*0090*/ 	.short	0x0001
        /*0092*/ 	.short	0x0008
        /*0094*/ 	.byte	0x00, 0xf5, 0x21, 0x00


	//----- nvinfo : EIATTR_KPARAM_INFO
	.align		4
.L_2191:
        /*0098*/ 	.byte	0x04, 0x17
        /*009a*/ 	.short	(.L_2193 - .L_2192)
.L_2192:
        /*009c*/ 	.word	0x00000000
        /*00a0*/ 	.short	0x0000
        /*00a2*/ 	.short	0x0000
        /*00a4*/ 	.byte	0x00, 0xf5, 0x21, 0x00


	//----- nvinfo : EIATTR_SPARSE_MMA_MASK
	.align		4
.L_2193:
        /*00a8*/ 	.byte	0x03, 0x50
        /*00aa*/ 	.short	0x0000


	//----- nvinfo : EIATTR_MAXREG_COUNT
	.align		4
        /*00ac*/ 	.byte	0x03, 0x1b
        /*00ae*/ 	.short	0x00ff


	//----- nvinfo : EIATTR_NUM_BARRIERS
	.align		4
        /*00b0*/ 	.byte	0x02, 0x4c
        /*00b2*/ 	.byte	0x01
	.zero		1


	//----- nvinfo : EIATTR_MERCURY_ISA_VERSION
	.align		4
        /*00b4*/ 	.byte	0x03, 0x5f
        /*00b6*/ 	.short	0x0101


	//----- nvinfo : EIATTR_UNUSED_LOAD_BYTE_OFFSET
	.align		4
        /*00b8*/ 	.byte	0x04, 0x44
        /*00ba*/ 	.short	(.L_2195 - .L_2194)


	//   ....[0]....
.L_2194:
        /*00bc*/ 	.word	0x00000a00
        /*00c0*/ 	.word	0x0000fff0


	//   ....[1]....
        /*00c4*/ 	.word	0x00000ee0
        /*00c8*/ 	.word	0x0000fff0


	//----- nvinfo : EIATTR_COOP_GROUP_MASK_REGIDS
	.align		4
.L_2195:
        /*00cc*/ 	.byte	0x04, 0x29
        /*00ce*/ 	.short	(.L_2197 - .L_2196)


	//   ....[0]....
.L_2196:
        /*00d0*/ 	.word	0xffffffff


	//   ....[1]....
        /*00d4*/ 	.word	0xffffffff


	//   ....[2]....
        /*00d8*/ 	.word	0xffffffff


	//   ....[3]....
        /*00dc*/ 	.word	0xffffffff


	//   ....[4]....
        /*00e0*/ 	.word	0xffffffff


	//   ....[5]....
        /*00e4*/ 	.word	0xffffffff


	//   ....[6]....
        /*00e8*/ 	.word	0xffffffff


	//   ....[7]....
        /*00ec*/ 	.word	0xffffffff


	//   ....[8]....
        /*00f0*/ 	.word	0xffffffff


	//   ....[9]....
        /*00f4*/ 	.word	0xffffffff


	//----- nvinfo : EIATTR_COOP_GROUP_INSTR_OFFSETS
	.align		4
.L_2197:
        /*00f8*/ 	.byte	0x04, 0x28
        /*00fa*/ 	.short	(.L_2199 - .L_2198)


	//   ....[0]....
.L_2198:
        /*00fc*/ 	.word	0x00000850


	//   ....[1]....
        /*0100*/ 	.word	0x00000880


	//   ....[2]....
        /*0104*/ 	.word	0x000008f0


	//   ....[3]....
        /*0108*/ 	.word	0x00000940


	//   ....[4]....
        /*010c*/ 	.word	0x00000960


	//   ....[5]....
        /*0110*/ 	.word	0x00000cf0


	//   ....[6]....
        /*0114*/ 	.word	0x00000d40


	//   ....[7]....
        /*0118*/ 	.word	0x00000d90


	//   ....[8]....
        /*011c*/ 	.word	0x00000dd0


	//   ....[9]....
        /*0120*/ 	.word	0x00000df0


	//----- nvinfo : EIATTR_VRC_CTA_INIT_COUNT
	.align		4
.L_2199:
        /*0124*/ 	.byte	0x02, 0x4a
	.zero		1
	.zero		1


	//----- nvinfo : EIATTR_EXIT_INSTR_OFFSETS
	.align		4
        /*0128*/ 	.byte	0x04, 0x1c
        /*012a*/ 	.short	(.L_2201 - .L_2200)


	//   ....[0]....
.L_2200:
        /*012c*/ 	.word	0x00003c40


	//   ....[1]....
        /*0130*/ 	.word	0x00004720


	//   ....[2]....
        /*0134*/ 	.word	0x00004fa0


	//   ....[3]....
        /*0138*/ 	.word	0x00005820


	//   ....[4]....
        /*013c*/ 	.word	0x000060b0


	//----- nvinfo : EIATTR_CRS_STACK_SIZE
	.align		4
.L_2201:
        /*0140*/ 	.byte	0x04, 0x1e
        /*0142*/ 	.short	(.L_2203 - .L_2202)
.L_2202:
        /*0144*/ 	.word	0x00000000


	//----- nvinfo : EIATTR_CBANK_PARAM_SIZE
	.align		4
.L_2203:
        /*0148*/ 	.byte	0x03, 0x19
        /*014a*/ 	.short	0x0048


	//----- nvinfo : EIATTR_PARAM_CBANK
	.align		4
        /*014c*/ 	.byte	0x04, 0x0a
        /*014e*/ 	.short	(.L_2205 - .L_2204)
	.align		4
.L_2204:
        /*0150*/ 	.word	index@(.nv.constant0._ZN4vllm31rms_norm_per_block_quant_kernelIN3c104HalfENS1_13Float8_e4m3fnELb1ELb1ELi128EEEvPT0_PfPKT_S9_PKffiiPS7_l)
        /*0154*/ 	.short	0x0380
        /*0156*/ 	.short	0x0048


	//----- nvinfo : EIATTR_SW_WAR
	.align		4
.L_2205:
        /*0158*/ 	.byte	0x04, 0x36
        /*015a*/ 	.short	(.L_2207 - .L_2206)
.L_2206:
        /*015c*/ 	.word	0x00000008
.L_2207:


//--------------------- .nv.info._ZN4vllm31rms_norm_per_block_quant_kernelIfaLb0ELb0ELi64EEEvPT0_PfPKT_S6_PKffiiPS4_l --------------------------
	.section	.nv.info._ZN4vllm31rms_norm_per_block_quant_kernelIfaLb0ELb0ELi64EEEvPT0_PfPKT_S6_PKffiiPS4_l,"",@"SHT_CUDA_INFO"
	.sectionflags	@""
	.align	4


	//----- nvinfo : EIATTR_CUDA_API_VERSION
	.align		4
        /*0000*/ 	.byte	0x04, 0x37
        /*0002*/ 	.short	(.L_2209 - .L_2208)
.L_2208:
        /*0004*/ 	.word	0x00000082


	//----- nvinfo : EIATTR_KPARAM_INFO
	.align		4
.L_2209:
        /*0008*/ 	.byte	0x04, 0x17
        /*000a*/ 	.short	(.L_2211 - .L_2210)
.L_2210:
        /*000c*/ 	.word	0x00000000
        /*0010*/ 	.short	0x0009
        /*0012*/ 	.short	0x0040
        /*0014*/ 	.byte	0x00, 0xf0, 0x21, 0x00


	//----- nvinfo : EIATTR_KPARAM_INFO
	.align		4
.L_2211:
        /*0018*/ 	.byte	0x04, 0x17
        /*001a*/ 	.short	(.L_2213 - .L_2212)
.L_2212:
        /*001c*/ 	.word	0x00000000
        /*0020*/ 	.short	0x0008
        /*0022*/ 	.short	0x0038
        /*0024*/ 	.byte	0x00, 0xf5, 0x21, 0x00


	//----- nvinfo : EIATTR_KPARAM_INFO
	.align		4
.L_2213:
        /*0028*/ 	.byte	0x04, 0x17
        /*002a*/ 	.short	(.L_2215 - .L_2214)
.L_2214:
        /*002c*/ 	.word	0x00000000
        /*0030*/ 	.short	0x0007
        /*0032*/ 	.short	0x0030
        /*0034*/ 	.byte	0x00, 0xf0, 0x11, 0x00


	//----- nvinfo : EIATTR_KPARAM_INFO
	.align		4
.L_2215:
        /*0038*/ 	.byte	0x04, 0x17
        /*003a*/ 	.short	(.L_2217 - .L_2216)
.L_2216:
        /*003c*/ 	.word	0x00000000
        /*0040*/ 	.short	0x0006
        /*0042*/ 	.short	0x002c
        /*0044*/ 	.byte	0x00, 0xf0, 0x11, 0x00


	//----- nvinfo : EIATTR_KPARAM_INFO
	.align		4
.L_2217:
        /*0048*/ 	.byte	0x04, 0x17
        /*004a*/ 	.short	(.L_2219 - .L_2218)
.L_2218:
        /*004c*/ 	.word	0x00000000
        /*0050*/ 	.short	0x0005
        /*0052*/ 	.short	0x0028
        /*0054*/ 	.byte	0x00, 0xf0, 0x11, 0x00


	//----- nvinfo : EIATTR_KPARAM_INFO
	.align		4
.L_2219:
        /*0058*/ 	.byte	0x04, 0x17
        /*005a*/ 	.short	(.L_2221 - .L_2220)
.L_2220:
        /*005c*/ 	.word	0x00000000
        /*0060*/ 	.short	0x0004
        /*0062*/ 	.short	0x0020
        /*0064*/ 	.byte	0x00, 0xf5, 0x21, 0x00


	//----- nvinfo : EIATTR_KPARAM_INFO
	.align		4
.L_2221:
        /*0068*/ 	.byte	0x04, 0x17
        /*006a*/ 	.short	(.L_2223 - .L_2222)
.L_2222:
        /*006c*/ 	.word	0x00000000
        /*0070*/ 	.short	0x0003
        /*0072*/ 	.short	0x0018
        /*0074*/ 	.byte	0x00, 0xf5, 0x21, 0x00


	//----- nvinfo : EIATTR_KPARAM_INFO
	.align		4
.L_2223:
        /*0078*/ 	.byte	0x04, 0x17
        /*007a*/ 	.short	(.L_2225 - .L_2224)
.L_2224:
        /*007c*/ 	.word	0x00000000
        /*0080*/ 	.short	0x0002
        /*0082*/ 	.short	0x0010
        /*0084*/ 	.byte	0x00, 0xf5, 0x21, 0x00


	//----- nvinfo : EIATTR_KPARAM_INFO
	.align		4
.L_2225:
        /*0088*/ 	.byte	0x04, 0x17
        /*008a*/ 	.short	(.L_2227 - .L_2226)
.L_2226:
        /*008c*/ 	.word	0x00000000
        /*0090*/ 	.short	0x0001
        /*0092*/ 	.short	0x0008
        /*0094*/ 	.byte	0x00, 0xf5, 0x21, 0x00


	//----- nvinfo : EIATTR_KPARAM_INFO
	.align		4
.L_2227:
        /*0098*/ 	.byte	0x04, 0x17
        /*009a*/ 	.short	(.L_2229 - .L_2228)
.L_2228:
        /*009c*/ 	.word	0x00000000
        /*00a0*/ 	.short	0x0000
        /*00a2*/ 	.short	0x0000
        /*00a4*/ 	.byte	0x00, 0xf5, 0x21, 0x00


	//----- nvinfo : EIATTR_SPARSE_MMA_MASK
	.align		4
.L_2229:
        /*00a8*/ 	.byte	0x03, 0x50
        /*00aa*/ 	.short	0x0000


	//----- nvinfo : EIATTR_MAXREG_COUNT
	.align		4
        /*00ac*/ 	.byte	0x03, 0x1b
        /*00ae*/ 	.short	0x00ff


	//----- nvinfo : EIATTR_NUM_BARRIERS
	.align		4
        /*00b0*/ 	.byte	0x02, 0x4c
        /*00b2*/ 	.byte	0x01
	.zero		1


	//----- nvinfo : EIATTR_MERCURY_ISA_VERSION
	.align		4
        /*00b4*/ 	.byte	0x03, 0x5f
        /*00b6*/ 	.short	0x0101


	//----- nvinfo : EIATTR_UNUSED_LOAD_BYTE_OFFSET
	.align		4
        /*00b8*/ 	.byte	0x04, 0x44
        /*00ba*/ 	.short	(.L_2231 - .L_2230)


	//   ....[0]....
.L_2230:
        /*00bc*/ 	.word	0x000005d0
        /*00c0*/ 	.word	0x0000fff0


	//   ....[1]....
        /*00c4*/ 	.word	0x00000aa0
        /*00c8*/ 	.word	0x0000fff0


	//----- nvinfo : EIATTR_COOP_GROUP_MASK_REGIDS
	.align		4
.L_2231:
        /*00cc*/ 	.byte	0x04, 0x29
        /*00ce*/ 	.short	(.L_2233 - .L_2232)


	//   ....[0]....
.L_2232:
        /*00d0*/ 	.word	0xffffffff


	//   ....[1]....
        /*00d4*/ 	.word	0xffffffff


	//   ....[2]....
        /*00d8*/ 	.word	0xffffffff


	//   ....[3]....
        /*00dc*/ 	.word	0xffffffff


	//   ....[4]....
        /*00e0*/ 	.word	0xffffffff


	//   ....[5]....
        /*00e4*/ 	.word	0xffffffff


	//   ....[6]....
        /*00e8*/ 	.word	0xffffffff


	//   ....[7]....
        /*00ec*/ 	.word	0xffffffff


	//   ....[8]....
        /*00f0*/ 	.word	0xffffffff


	//   ....[9]....
        /*00f4*/ 	.word	0xffffffff


	//----- nvinfo : EIATTR_COOP_GROUP_INSTR_OFFSETS
	.align		4
.L_2233:
        /*00f8*/ 	.byte	0x04, 0x28
        /*00fa*/ 	.short	(.L_2235 - .L_2234)


	//   ....[0]....
.L_2234:
        /*00fc*/ 	.word	0x00000420


	//   ....[1]....
        /*0100*/ 	.word	0x00000450


	//   ....[2]....
        /*0104*/ 	.word	0x000004c0


	//   ....[3]....
        /*0108*/ 	.word	0x00000500


	//   ....[4]....
        /*010c*/ 	.word	0x00000530


	//   ....[5]....
        /*0110*/ 	.word	0x000008c0


	//   ....[6]....
        /*0114*/ 	.word	0x00000910


	//   ....[7]....
        /*0118*/ 	.word	0x00000960


	//   ....[8]....
        /*011c*/ 	.word	0x000009a0


	//   ....[9]....
        /*0120*/ 	.word	0x000009c0


	//----- nvinfo : EIATTR_VRC_CTA_INIT_COUNT
	.align		4
.L_2235:
        /*0124*/ 	.byte	0x02, 0x4a
	.zero		1
	.zero		1


	//----- nvinfo : EIATTR_EXIT_INSTR_OFFSETS
	.align		4
        /*0128*/ 	.byte	0x04, 0x1c
        /*012a*/ 	.short	(.L_2237 - .L_2236)


	//   ....[0]....
.L_2236:
        /*012c*/ 	.word	0x00002ad0


	//   ....[1]....
        /*0130*/ 	.word	0x00002d80


	//   ....[2]....
        /*0134*/ 	.word	0x00002fd0


	//   ....[3]....
        /*0138*/ 	.word	0x00003220


	//   ....[4]....
        /*013c*/ 	.word	0x00003480


	//----- nvinfo : EIATTR_CRS_STACK_SIZE
	.align		4
.L_2237:
        /*0140*/ 	.byte	0x04, 0x1e
        /*0142*/ 	.short	(.L_2239 - .L_2238)
.L_2238:
        /*0144*/ 	.word	0x00000000


	//----- nvinfo : EIATTR_CBANK_PARAM_SIZE
	.align		4
.L_2239:
        /*0148*/ 	.byte	0x03, 0x19
        /*014a*/ 	.short	0x0048


	//----- nvinfo : EIATTR_PARAM_CBANK
	.align		4
        /*014c*/ 	.byte	0x04, 0x0a
        /*014e*/ 	.short	(.L_2241 - .L_2240)
	.align		4
.L_2240:
        /*0150*/ 	.word	index@(.nv.constant0._ZN4vllm31rms_norm_per_block_quant_kernelIfaLb0ELb0ELi64EEEvPT0_PfPKT_S6_PKffiiPS4_l)
        /*0154*/ 	.short	0x0380
        /*0156*/ 	.short	0x0048


	//----- nvinfo : EIATTR_SW_WAR
	.align		4
.L_2241:
        /*0158*/ 	.byte	0x04, 0x36
        /*015a*/ 	.short	(.L_2243 - .L_2242)
.L_2242:
        /*015c*/ 	.word	0x00000008
.L_2243:


//--------------------- .nv.info._ZN4vllm31rms_norm_per_block_quant_kernelIfN3c1013Float8_e4m3fnELb0ELb0ELi64EEEvPT0_PfPKT_S8_PKffiiPS6_l --------------------------
	.section	.nv.info._ZN4vllm31rms_norm_per_block_quant_kernelIfN3c1013Float8_e4m3fnELb0ELb0ELi64EEEvPT0_PfPKT_S8_PKffiiPS6_l,"",@"SHT_CUDA_INFO"
	.sectionflags	@""
	.align	4


	//----- nvinfo : EIATTR_CUDA_API_VERSION
	.align		4
        /*0000*/ 	.byte	0x04, 0x37
        /*0002*/ 	.short	(.L_2245 - .L_2244)
.L_2244:
        /*0004*/ 	.word	0x00000082


	//----- nvinfo : EIATTR_KPARAM_INFO
	.align		4
.L_2245:
        /*0008*/ 	.byte	0x04, 0x17
        /*000a*/ 	.short	(.L_2247 - .L_2246)
.L_2246:
        /*000c*/ 	.word	0x00000000
        /*0010*/ 	.short	0x0009
        /*0012*/ 	.short	0x0040
        /*0014*/ 	.byte	0x00, 0xf0, 0x21, 0x00


	//----- nvinfo : EIATTR_KPARAM_INFO
	.align		4
.L_2247:
        /*0018*/ 	.byte	0x04, 0x17
        /*001a*/ 	.short	(.L_2249 - .L_2248)
.L_2248:
        /*001c*/ 	.word	0x00000000
        /*0020*/ 	.short	0x0008
        /*0022*/ 	.short	0x0038
        /*0024*/ 	.byte	0x00, 0xf5, 0x21, 0x00


	//----- nvinfo : EIATTR_KPARAM_INFO
	.align		4
.L_2249:
        /*0028*/ 	.byte	0x04, 0x17
        /*002a*/ 	.short	(.L_2251 - .L_2250)
.L_2250:
        /*002c*/ 	.word	0x00000000
        /*0030*/ 	.short	0x0007
        /*0032*/ 	.short	0x0030
        /*0034*/ 	.byte	0x00, 0xf0, 0x11, 0x00


	//----- nvinfo : EIATTR_KPARAM_INFO
	.align		4
.L_2251:
        /*0038*/ 	.byte	0x04, 0x17
        /*003a*/ 	.short	(.L_2253 - .L_2252)
.L_2252:
        /*003c*/ 	.word	0x00000000
        /*0040*/ 	.short	0x0006
        /*0042*/ 	.short	0x002c
        /*0044*/ 	.byte	0x00, 0xf0, 0x11, 0x00


	//----- nvinfo : EIATTR_KPARAM_INFO
	.align		4
.L_2253:
        /*0048*/ 	.byte	0x04, 0x17
        /*004a*/ 	.short	(.L_2255 - .L_2254)
.L_2254:
        /*004c*/ 	.word	0x00000000
        /*0050*/ 	.short	0x0005
        /*0052*/ 	.short	0x0028
        /*0054*/ 	.byte	0x00, 0xf0, 0x11, 0x00


	//----- nvinfo : EIATTR_KPARAM_INFO
	.align		4
.L_2255:
        /*0058*/ 	.byte	0x04, 0x17
        /*005a*/ 	.short	(.L_2257 - .L_2256)
.L_2256:
        /*005c*/ 	.word	0x00000000
        /*0060*/ 	.short	0x0004
        /*0062*/ 	.short	0x0020
        /*0064*/ 	.byte	0x00, 0xf5, 0x21, 0x00


	//----- nvinfo : EIATTR_KPARAM_INFO
	.align		4
.L_2257:
        /*0068*/ 	.byte	0x04, 0x17
        /*006a*/ 	.short	(.L_2259 - .L_2258)
.L_2258:
        /*006c*/ 	.word	0x00000000
        /*0070*/ 	.short	0x0003
        /*0072*/ 	.short	0x0018
        /*0074*/ 	.byte	0x00, 0xf5, 0x21, 0x00


	//----- nvinfo : EIATTR_KPARAM_INFO
	.align		4
.L_2259:
        /*0078*/ 	.byte	0x04, 0x17
        /*007a*/ 	.short	(.L_2261 - .L_2260)
.L_2260:
        /*007c*/ 	.word	0x00000000
        /*0080*/ 	.short	0x0002
        /*0082*/ 	.short	0x0010
        /*0084*/ 	.byte	0x00, 0xf5, 0x21, 0x00


	//----- nvinfo : EIATTR_KPARAM_INFO
	.align		4
.L_2261:
        /*0088*/ 	.byte	0x04, 0x17
        /*008a*/ 	.short	(.L_2263 - .L_2262)
.L_2262:
        /*008c*/ 	.word	0x00000000
        /*0090*/ 	.short	0x0001
        /*0092*/ 	.short	0x0008
        /*0094*/ 	.byte	0x00, 0xf5, 0x21, 0x00


	//----- nvinfo : EIATTR_KPARAM_INFO
	.align		4
.L_2263:
        /*0098*/ 	.byte	0x04, 0x17
        /*009a*/ 	.short	(.L_2265 - .L_2264)
.L_2264:
        /*009c*/ 	.word	0x00000000
        /*00a0*/ 	.short	0x0000
        /*00a2*/ 	.short	0x0000
        /*00a4*/ 	.byte	0x00, 0xf5, 0x21, 0x00


	//----- nvinfo : EIATTR_SPARSE_MMA_MASK
	.align		4
.L_2265:
        /*00a8*/ 	.byte	0x03, 0x50
        /*00aa*/ 	.short	0x0000


	//----- nvinfo : EIATTR_MAXREG_COUNT
	.align		4
        /*00ac*/ 	.byte	0x03, 0x1b
        /*00ae*/ 	.short	0x00ff


	//----- nvinfo : EIATTR_NUM_BARRIERS
	.align		4
        /*00b0*/ 	.byte	0x02, 0x4c
        /*00b2*/ 	.byte	0x01
	.zero		1


	//----- nvinfo : EIATTR_MERCURY_ISA_VERSION
	.align		4
        /*00b4*/ 	.byte	0x03, 0x5f
        /*00b6*/ 	.short	0x0101


	//----- nvinfo : EIATTR_UNUSED_LOAD_BYTE_OFFSET
	.align		4
        /*00b8*/ 	.byte	0x04, 0x44
        /*00ba*/ 	.short	(.L_2267 - .L_2266)


	//   ....[0]....
.L_2266:
        /*00bc*/ 	.word	0x000005b0
        /*00c0*/ 	.word	0x0000fff0


	//   ....[1]....
        /*00c4*/ 	.word	0x00000ae0
        /*00c8*/ 	.word	0x0000fff0


	//----- nvinfo : EIATTR_COOP_GROUP_MASK_REGIDS
	.align		4
.L_2267:
        /*00cc*/ 	.byte	0x04, 0x29
        /*00ce*/ 	.short	(.L_2269 - .L_2268)


	//   ....[0]....
.L_2268:
        /*00d0*/ 	.word	0xffffffff


	//   ....[1]....
        /*00d4*/ 	.word	0xffffffff


	//   ....[2]....
        /*00d8*/ 	.word	0xffffffff


	//   ....[3]....
        /*00dc*/ 	.word	0xffffffff


	//   ....[4]....
        /*00e0*/ 	.word	0xffffffff


	//   ....[5]....
        /*00e4*/ 	.word	0xffffffff


	//   ....[6]....
        /*00e8*/ 	.word	0xffffffff


	//   ....[7]....
        /*00ec*/ 	.word	0xffffffff


	//   ....[8]....
        /*00f0*/ 	.word	0xffffffff


	//   ....[9]....
        /*00f4*/ 	.word	0xffffffff


	//----- nvinfo : EIATTR_COOP_GROUP_INSTR_OFFSETS
	.align		4
.L_2269:
        /*00f8*/ 	.byte	0x04, 0x28
        /*00fa*/ 	.short	(.L_2271 - .L_2270)


	//   ....[0]....
.L_2270:
        /*00fc*/ 	.word	0x00000400


	//   ....[1]....
        /*0100*/ 	.word	0x00000430


	//   ....[2]....
        /*0104*/ 	.word	0x000004a0


	//   ....[3]....
        /*0108*/ 	.word	0x000004f0


	//   ....[4]....
        /*010c*/ 	.word	0x00000510


	//   ....[5]....
        /*0110*/ 	.word	0x000008a0


	//   ....[6]....
        /*0114*/ 	.word	0x000008f0


	//   ....[7]....
        /*0118*/ 	.word	0x00000940


	//   ....[8]....
        /*011c*/ 	.word	0x00000980


	//   ....[9]....
        /*0120*/ 	.word	0x000009a0


	//----- nvinfo : EIATTR_VRC_CTA_INIT_COUNT
	.align		4
.L_2271:
        /*0124*/ 	.byte	0x02, 0x4a
	.zero		1
	.zero		1


	//----- nvinfo : EIATTR_EXIT_INSTR_OFFSETS
	.align		4
        /*0128*/ 	.byte	0x04, 0x1c
        /*012a*/ 	.short	(.L_2273 - .L_2272)


	//   ....[0]....
.L_2272:
        /*012c*/ 	.word	0x00002ce0


	//   ....[1]....
        /*0130*/ 	.word	0x00003340


	//   ....[2]....
        /*0134*/ 	.word	0x00003940


	//   ....[3]....
        /*0138*/ 	.word	0x00003f40


	//   ....[4]....
        /*013c*/ 	.word	0x00004550


	//----- nvinfo : EIATTR_CRS_STACK_SIZE
	.align		4
.L_2273:
        /*0140*/ 	.byte	0x04, 0x1e
        /*0142*/ 	.short	(.L_2275 - .L_2274)
.L_2274:
        /*0144*/ 	.word	0x00000000


	//----- nvinfo : EIATTR_CBANK_PARAM_SIZE
	.align		4
.L_2275:
        /*0148*/ 	.byte	0x03, 0x19
        /*014a*/ 	.short	0x0048


	//----- nvinfo : EIATTR_PARAM_CBANK
	.align		4
        /*014c*/ 	.byte	0x04, 0x0a
        /*014e*/ 	.short	(.L_2277 - .L_2276)
	.align		4
.L_2276:
        /*0150*/ 	.word	index@(.nv.constant0._ZN4vllm31rms_norm_per_block_quant_kernelIfN3c1013Float8_e4m3fnELb0ELb0ELi64EEEvPT0_PfPKT_S8_PKffiiPS6_l)
        /*0154*/ 	.short	0x0380
        /*0156*/ 	.short	0x0048


	//----- nvinfo : EIATTR_SW_WAR
	.align		4
.L_2277:
        /*0158*/ 	.byte	0x04, 0x36
        /*015a*/ 	.short	(.L_2279 - .L_2278)
.L_2278:
        /*015c*/ 	.word	0x00000008
.L_2279:


//--------------------- .nv.info._ZN4vllm31rms_norm_per_block_quant_kernelIfaLb0ELb1ELi64EEEvPT0_PfPKT_S6_PKffiiPS4_l --------------------------
	.section	.nv.info._ZN4vllm31rms_norm_per_block_quant_kernelIfaLb0ELb1ELi64EEEvPT0_PfPKT_S6_PKffiiPS4_l,"",@"SHT_CUDA_INFO"
	.sectionflags	@""
	.align	4


	//----- nvinfo : EIATTR_CUDA_API_VERSION
	.align		4
        /*0000*/ 	.byte	0x04, 0x37
        /*0002*/ 	.short	(.L_2281 - .L_2280)
.L_2280:
        /*0004*/ 	.word	0x00000082


	//----- nvinfo : EIATTR_KPARAM_INFO
	.align		4
.L_2281:
        /*0008*/ 	.byte	0x04, 0x17
        /*000a*/ 	.short	(.L_2283 - .L_2282)
.L_2282:
        /*000c*/ 	.word	0x00000000
        /*0010*/ 	.short	0x0009
        /*0012*/ 	.short	0x0040
        /*0014*/ 	.byte	0x00, 0xf0, 0x21, 0x00


	//----- nvinfo : EIATTR_KPARAM_INFO
	.align		4
.L_2283:
        /*0018*/ 	.byte	0x04, 0x17
        /*001a*/ 	.short	(.L_2285 - .L_2284)
.L_2284:
        /*001c*/ 	.word	0x00000000
        /*0020*/ 	.short	0x0008
        /*0022*/ 	.short	0x0038
        /*0024*/ 	.byte	0x00, 0xf5, 0x21, 0x00


	//----- nvinfo : EIATTR_KPARAM_INFO
	.align		4
.L_2285:
        /*0028*/ 	.byte	0x04, 0x17
        /*002a*/ 	.short	(.L_2287 - .L_2286)
.L_2286:
        /*002c*/ 	.word	0x00000000
        /*0030*/ 	.short	0x0007
        /*0032*/ 	.short	0x0030
        /*0034*/ 	.byte	0x00, 0xf0, 0x11, 0x00


	//----- nvinfo : EIATTR_KPARAM_INFO
	.align		4
.L_2287:
        /*0038*/ 	.byte	0x04, 0x17
        /*003a*/ 	.short	(.L_2289 - .L_2288)
.L_2288:
        /*003c*/ 	.word	0x00000000
        /*0040*/ 	.short	0x0006
        /*0042*/ 	.short	0x002c
        /*0044*/ 	.byte	0x00, 0xf0, 0x11, 0x00


	//----- nvinfo : EIATTR_KPARAM_INFO
	.align		4
.L_2289:
        /*0048*/ 	.byte	0x04, 0x17
        /*004a*/ 	.short	(.L_2291 - .L_2290)
.L_2290:
        /*004c*/ 	.word	0x00000000
        /*0050*/ 	.short	0x0005
        /*0052*/ 	.short	0x0028
        /*0054*/ 	.byte	0x00, 0xf0, 0x11, 0x00


	//----- nvinfo : EIATTR_KPARAM_INFO
	.align		4
.L_2291:
        /*0058*/ 	.byte	0x04, 0x17
        /*005a*/ 	.short	(.L_2293 - .L_2292)
.L_2292:
        /*005c*/ 	.word	0x00000000
        /*0060*/ 	.short	0x0004
        /*0062*/ 	.short	0x0020
        /*0064*/ 	.byte	0x00, 0xf5, 0x21, 0x00


	//----- nvinfo : EIATTR_KPARAM_INFO
	.align		4
.L_2293:
        /*0068*/ 	.byte	0x04, 0x17
        /*006a*/ 	.short	(.L_2295 - .L_2294)
.L_2294:
        /*006c*/ 	.word	0x00000000
        /*0070*/ 	.short	0x0003
        /*0072*/ 	.short	0x0018
        /*0074*/ 	.byte	0x00, 0xf5, 0x21, 0x00


	//----- nvinfo : EIATTR_KPARAM_INFO
	.align		4
.L_2295:
        /*0078*/ 	.byte	0x04, 0x17
        /*007a*/ 	.short	(.L_2297 - .L_2296)
.L_2296:
        /*007c*/ 	.word	0x00000000
        /*0080*/ 	.short	0x0002
        /*0082*/ 	.short	0x0010
        /*0084*/ 	.byte	0x00, 0xf5, 0x21, 0x00


	//----- nvinfo : EIATTR_KPARAM_INFO
	.align		4
.L_2297:
        /*0088*/ 	.byte	0x04, 0x17
        /*008a*/ 	.short	(.L_2299 - .L_2298)
.L_2298:
        /*008c*/ 	.word	0x00000000
        /*0090*/ 	.short	0x0001
        /*0092*/ 	.short	0x0008
        /*0094*/ 	.byte	0x00, 0xf5, 0x21, 0x00


	//----- nvinfo : EIATTR_KPARAM_INFO
	.align		4
.L_2299:
        /*0098*/ 	.byte	0x04, 0x17
        /*009a*/ 	.short	(.L_2301 - .L_2300)
.L_2300:
        /*009c*/ 	.word	0x00000000
        /*00a0*/ 	.short	0x0000
        /*00a2*/ 	.short	0x0000
        /*00a4*/ 	.byte	0x00, 0xf5, 0x21, 0x00


	//----- nvinfo : EIATTR_SPARSE_MMA_MASK
	.align		4
.L_2301:
        /*00a8*/ 	.byte	0x03, 0x50
        /*00aa*/ 	.short	0x0000


	//----- nvinfo : EIATTR_MAXREG_COUNT
	.align		4
        /*00ac*/ 	.byte	0x03, 0x1b
        /*00ae*/ 	.short	0x00ff


	//----- nvinfo : EIATTR_NUM_BARRIERS
	.align		4
        /*00b0*/ 	.byte	0x02, 0x4c
        /*00b2*/ 	.byte	0x01
	.zero		1


	//----- nvinfo : EIATTR_MERCURY_ISA_VERSION
	.align		4
        /*00b4*/ 	.byte	0x03, 0x5f
        /*00b6*/ 	.short	0x0101


	//----- nvinfo : EIATTR_UNUSED_LOAD_BYTE_OFFSET
	.align		4
        /*00b8*/ 	.byte	0x04, 0x44
        /*00ba*/ 	.short	(.L_2303 - .L_2302)


	//   ....[0]....
.L_2302:
        /*00bc*/ 	.word	0x000005d0
        /*00c0*/ 	.word	0x0000fff0


	//   ....[1]....
        /*00c4*/ 	.word	0x00000ab0
        /*00c8*/ 	.word	0x0000fff0


	//----- nvinfo : EIATTR_COOP_GROUP_MASK_REGIDS
	.align		4
.L_2303:
        /*00cc*/ 	.byte	0x04, 0x29
        /*00ce*/ 	.short	(.L_2305 - .L_2304)


	//   ....[0]....
.L_2304:
        /*00d0*/ 	.word	0xffffffff


	//   ....[1]....
        /*00d4*/ 	.word	0xffffffff


	//   ....[2]....
        /*00d8*/ 	.word	0xffffffff


	//   ....[3]....
        /*00dc*/ 	.word	0xffffffff


	//   ....[4]....
        /*00e0*/ 	.word	0xffffffff


	//   ....[5]....
        /*00e4*/ 	.word	0xffffffff


	//   ....[6]....
        /*00e8*/ 	.word	0xffffffff


	//   ....[7]....
        /*00ec*/ 	.word	0xffffffff


	//   ....[8]....
        /*00f0*/ 	.word	0xffffffff


	//   ....[9]....
        /*00f4*/ 	.word	0xffffffff


	//----- nvinfo : EIATTR_COOP_GROUP_INSTR_OFFSETS
	.align		4
.L_2305:
        /*00f8*/ 	.byte	0x04, 0x28
        /*00fa*/ 	.short	(.L_2307 - .L_2306)


	//   ....[0]....
.L_2306:
        /*00fc*/ 	.word	0x00000420


	//   ....[1]....
        /*0100*/ 	.word	0x00000450


	//   ....[2]....
        /*0104*/ 	.word	0x000004c0


	//   ....[3]....
        /*0108*/ 	.word	0x00000510


	//   ....[4]....
        /*010c*/ 	.word	0x00000530


	//   ....[5]....
        /*0110*/ 	.word	0x000008c0


	//   ....[6]....
        /*0114*/ 	.word	0x00000920


	//   ....[7]....
        /*0118*/ 	.word	0x00000970


	//   ....[8]....
        /*011c*/ 	.word	0x000009a0


	//   ....[9]....
        /*0120*/ 	.word	0x000009c0


	//----- nvinfo : EIATTR_VRC_CTA_INIT_COUNT
	.align		4
.L_2307:
        /*0124*/ 	.byte	0x02, 0x4a
	.zero		1
	.zero		1


	//----- nvinfo : EIATTR_EXIT_INSTR_OFFSETS
	.align		4
        /*0128*/ 	.byte	0x04, 0x1c
        /*012a*/ 	.short	(.L_2309 - .L_2308)


	//   ....[0]....
.L_2308:
        /*012c*/ 	.word	0x00002da0


	//   ....[1]....
        /*0130*/ 	.word	0x00003260


	//   ....[2]....
        /*0134*/ 	.word	0x000034c0


	//   ....[3]....
        /*0138*/ 	.word	0x00003720


	//   ....[4]....
        /*013c*/ 	.word	0x00003990


	//----- nvinfo : EIATTR_CRS_STACK_SIZE
	.align		4
.L_2309:
        /*0140*/ 	.byte	0x04, 0x1e
        /*0142*/ 	.short	(.L_2311 - .L_2310)
.L_2310:
        /*0144*/ 	.word	0x00000000


	//----- nvinfo : EIATTR_CBANK_PARAM_SIZE
	.align		4
.L_2311:
        /*0148*/ 	.byte	0x03, 0x19
        /*014a*/ 	.short	0x0048


	//----- nvinfo : EIATTR_PARAM_CBANK
	.align		4
        /*014c*/ 	.byte	0x04, 0x0a
        /*014e*/ 	.short	(.L_2313 - .L_2312)
	.align		4
.L_2312:
        /*0150*/ 	.word	index@(.nv.constant0._ZN4vllm31rms_norm_per_block_quant_kernelIfaLb0ELb1ELi64EEEvPT0_PfPKT_S6_PKffiiPS4_l)
        /*0154*/ 	.short	0x0380
        /*0156*/ 	.short	0x0048


	//----- nvinfo : EIATTR_SW_WAR
	.align		4
.L_2313:
        /*0158*/ 	.byte	0x04, 0x36
        /*015a*/ 	.short	(.L_2315 - .L_2314)
.L_2314:
        /*015c*/ 	.word	0x00000008
.L_2315:


//--------------------- .nv.info._ZN4vllm31rms_norm_per_block_quant_kernelIfN3c1013Float8_e4m3fnELb0ELb1ELi64EEEvPT0_PfPKT_S8_PKffiiPS6_l --------------------------
	.section	.nv.info._ZN4vllm31rms_norm_per_block_quant_kernelIfN3c1013Float8_e4m3fnELb0ELb1ELi64EEEvPT0_PfPKT_S8_PKffiiPS6_l,"",@"SHT_CUDA_INFO"
	.sectionflags	@""
	.align	4


	//----- nvinfo : EIATTR_CUDA_API_VERSION
	.align		4
        /*0000*/ 	.byte	0x04, 0x37
        /*0002*/ 	.short	(.L_2317 - .L_2316)
.L_2316:
        /*0004*/ 	.word	0x00000082


	//----- nvinfo : EIATTR_KPARAM_INFO
	.align		4
.L_2317:
        /*0008*/ 	.byte	0x04, 0x17
        /*000a*/ 	.short	(.L_2319 - .L_2318)
.L_2318:
        /*000c*/ 	.word	0x00000000
        /*0010*/ 	.short	0x0009
        /*0012*/ 	.short	0x0040
        /*0014*/ 	.byte	0x00, 0xf0, 0x21, 0x00


	//----- nvinfo : EIATTR_KPARAM_INFO
	.align		4
.L_2319:
        /*0018*/ 	.byte	0x04, 0x17
        /*001a*/ 	.short	(.L_2321 - .L_2320)
.L_2320:
        /*001c*/ 	.word	0x00000000
        /*0020*/ 	.short	0x0008
        /*0022*/ 	.short	0x0038
        /*0024*/ 	.byte	0x00, 0xf5, 0x21, 0x00


	//----- nvinfo : EIATTR_KPARAM_INFO
	.align		4
.L_2321:
        /*0028*/ 	.byte	0x04, 0x17
        /*002a*/ 	.short	(.L_2323 - .L_2322)
.L_2322:
        /*002c*/ 	.word	0x00000000
        /*0030*/ 	.short	0x0007
        /*0032*/ 	.short	0x0030
        /*0034*/ 	.byte	0x00, 0xf0, 0x11, 0x00


	//----- nvinfo : EIATTR_KPARAM_INFO
	.align		4
.L_2323:
        /*0038*/ 	.byte	0x04, 0x17
        /*003a*/ 	.short	(.L_2325 - .L_2324)
.L_2324:
        /*003c*/ 	.word	0x00000000
        /*0040*/ 	.short	0x0006
        /*0042*/ 	.short	0x002c
        /*0044*/ 	.byte	0x00, 0xf0, 0x11, 0x00


	//----- nvinfo : EIATTR_KPARAM_INFO
	.align		4
.L_2325:
        /*0048*/ 	.byte	0x04, 0x17
        /*004a*/ 	.short	(.L_2327 - .L_2326)
.L_2326:
        /*004c*/ 	.word	0x00000000
        /*0050*/ 	.short	0x0005
        /*0052*/ 	.short	0x0028
        /*0054*/ 	.byte	0x00, 0xf0, 0x11, 0x00


	//----- nvinfo : EIATTR_KPARAM_INFO
	.align		4
.L_2327:
        /*0058*/ 	.byte	0x04, 0x17
        /*005a*/ 	.short	(.L_2329 - .L_2328)
.L_2328:
        /*005c*/ 	.word	0x00000000
        /*0060*/ 	.short	0x0004
        /*0062*/ 	.short	0x0020
        /*0064*/ 	.byte	0x00, 0xf5, 0x21, 0x00


	//----- nvinfo : EIATTR_KPARAM_INFO
	.align		4
.L_2329:
        /*0068*/ 	.byte	0x04, 0x17
        /*006a*/ 	.short	(.L_2331 - .L_2330)
.L_2330:
        /*006c*/ 	.word	0x00000000
        /*0070*/ 	.short	0x0003
        /*0072*/ 	.short	0x0018
        /*0074*/ 	.byte	0x00, 0xf5, 0x21, 0x00


	//----- nvinfo : EIATTR_KPARAM_INFO
	.align		4
.L_2331:
        /*0078*/ 	.byte	0x04, 0x17
        /*007a*/ 	.short	(.L_2333 - .L_2332)
.L_2332:
        /*007c*/ 	.word	0x00000000
        /*0080*/ 	.short	0x0002
        /*0082*/ 	.short	0x0010
        /*0084*/ 	.byte	0x00, 0xf5, 0x21, 0x00


	//----- nvinfo : EIATTR_KPARAM_INFO
	.align		4
.L_2333:
        /*0088*/ 	.byte	0x04, 0x17
        /*008a*/ 	.short	(.L_2335 - .L_2334)
.L_2334:
        /*008c*/ 	.word	0x00000000
        /*0090*/ 	.short	0x0001
        /*0092*/ 	.short	0x0008
        /*0094*/ 	.byte	0x00, 0xf5, 0x21, 0x00


	//----- nvinfo : EIATTR_KPARAM_INFO
	.align		4
.L_2335:
        /*0098*/ 	.byte	0x04, 0x17
        /*009a*/ 	.short	(.L_2337 - .L_2336)
.L_2336:
        /*009c*/ 	.word	0x00000000
        /*00a0*/ 	.short	0x0000
        /*00a2*/ 	.short	0x0000
        /*00a4*/ 	.byte	0x00, 0xf5, 0x21, 0x00


	//----- nvinfo : EIATTR_SPARSE_MMA_MASK
	.align		4
.L_2337:
        /*00a8*/ 	.byte	0x03, 0x50
        /*00aa*/ 	.short	0x0000


	//----- nvinfo : EIATTR_MAXREG_COUNT
	.align		4
        /*00ac*/ 	.byte	0x03, 0x1b
        /*00ae*/ 	.short	0x00ff


	//----- nvinfo : EIATTR_NUM_BARRIERS
	.align		4
        /*00b0*/ 	.byte	0x02, 0x4c
        /*00b2*/ 	.byte	0x01
	.zero		1


	//----- nvinfo : EIATTR_MERCURY_ISA_VERSION
	.align		4
        /*00b4*/ 	.byte	0x03, 0x5f
        /*00b6*/ 	.short	0x0101


	//----- nvinfo : EIATTR_UNUSED_LOAD_BYTE_OFFSET
	.align		4
        /*00b8*/ 	.byte	0x04, 0x44
        /*00ba*/ 	.short	(.L_2339 - .L_2338)


	//   ....[0]....
.L_2338:
        /*00bc*/ 	.word	0x000005d0
        /*00c0*/ 	.word	0x0000fff0


	//   ....[1]....
        /*00c4*/ 	.word	0x00000ab0
        /*00c8*/ 	.word	0x0000fff0


	//----- nvinfo : EIATTR_COOP_GROUP_MASK_REGIDS
	.align		4
.L_2339:
        /*00cc*/ 	.byte	0x04, 0x29
        /*00ce*/ 	.short	(.L_2341 - .L_2340)


	//   ....[0]....
.L_2340:
        /*00d0*/ 	.word	0xffffffff


	//   ....[1]....
        /*00d4*/ 	.word	0xffffffff


	//   ....[2]....
        /*00d8*/ 	.word	0xffffffff


	//   ....[3]....
        /*00dc*/ 	.word	0xffffffff


	//   ....[4]....
        /*00e0*/ 	.word	0xffffffff


	//   ....[5]....
        /*00e4*/ 	.word	0xffffffff


	//   ....[6]....
        /*00e8*/ 	.word	0xffffffff


	//   ....[7]....
        /*00ec*/ 	.word	0xffffffff


	//   ....[8]....
        /*00f0*/ 	.word	0xffffffff


	//   ....[9]....
        /*00f4*/ 	.word	0xffffffff


	//----- nvinfo : EIATTR_COOP_GROUP_INSTR_OFFSETS
	.align		4
.L_2341:
        /*00f8*/ 	.byte	0x04, 0x28
        /*00fa*/ 	.short	(.L_2343 - .L_2342)


	//   ....[0]....
.L_2342:
        /*00fc*/ 	.word	0x00000420


	//   ....[1]....
        /*0100*/ 	.word	0x00000450


	//   ....[2]....
        /*0104*/ 	.word	0x000004c0


	//   ....[3]....
        /*0108*/ 	.word	0x00000510


	//   ....[4]....
        /*010c*/ 	.word	0x00000530


	//   ....[5]....
        /*0110*/ 	.word	0x000008c0


	//   ....[6]....
        /*0114*/ 	.word	0x00000920


	//   ....[7]....
        /*0118*/ 	.word	0x00000970


	//   ....[8]....
        /*011c*/ 	.word	0x000009a0


	//   ....[9]....
        /*0120*/ 	.word	0x000009c0


	//----- nvinfo : EIATTR_VRC_CTA_INIT_COUNT
	.align		4
.L_2343:
        /*0124*/ 	.byte	0x02, 0x4a
	.zero		1
	.zero		1


	//----- nvinfo : EIATTR_EXIT_INSTR_OFFSETS
	.align		4
        /*0128*/ 	.byte	0x04, 0x1c
        /*012a*/ 	.short	(.L_2345 - .L_2344)


	//   ....[0]....
.L_2344:
        /*012c*/ 	.word	0x00002da0


	//   ....[1]....
        /*0130*/ 	.word	0x00003620


	//   ....[2]....
        /*0134*/ 	.word	0x00003c40


	//   ....[3]....
        /*0138*/ 	.word	0x00004260


	//   ....[4]....
        /*013c*/ 	.word	0x00004890


	//----- nvinfo : EIATTR_CRS_STACK_SIZE
	.align		4
.L_2345:
        /*0140*/ 	.byte	0x04, 0x1e
        /*0142*/ 	.short	(.L_2347 - .L_2346)
.L_2346:
        /*0144*/ 	.word	0x00000000


	//----- nvinfo : EIATTR_CBANK_PARAM_SIZE
	.align		4
.L_2347:
        /*0148*/ 	.byte	0x03, 0x19
        /*014a*/ 	.short	0x0048


	//----- nvinfo : EIATTR_PARAM_CBANK
	.align		4
        /*014c*/ 	.byte	0x04, 0x0a
        /*014e*/ 	.short	(.L_2349 - .L_2348)
	.align		4
.L_2348:
        /*0150*/ 	.word	index@(.nv.constant0._ZN4vllm31rms_norm_per_block_quant_kernelIfN3c1013Float8_e4m3fnELb0ELb1ELi64EEEvPT0_PfPKT_S8_PKffiiPS6_l)
        /*0154*/ 	.short	0x0380
        /*0156*/ 	.short	0x0048


	//----- nvinfo : EIATTR_SW_WAR
	.align		4
.L_2349:
        /*0158*/ 	.byte	0x04, 0x36
        /*015a*/ 	.short	(.L_2351 - .L_2350)
.L_2350:
        /*015c*/ 	.word	0x00000008
.L_2351:


//--------------------- .nv.info._ZN4vllm31rms_norm_per_block_quant_kernelIfaLb1ELb0ELi64EEEvPT0_PfPKT_S6_PKffiiPS4_l --------------------------
	.section	.nv.info._ZN4vllm31rms_norm_per_block_quant_kernelIfaLb1ELb0ELi64EEEvPT0_PfPKT_S6_PKffiiPS4_l,"",@"SHT_CUDA_INFO"
	.sectionflags	@""
	.align	4


	//----- nvinfo : EIATTR_CUDA_API_VERSION
	.align		4
        /*0000*/ 	.byte	0x04, 0x37
        /*0002*/ 	.short	(.L_2353 - .L_2352)
.L_2352:
        /*0004*/ 	.word	0x00000082


	//----- nvinfo : EIATTR_KPARAM_INFO
	.align		4
.L_2353:
        /*0008*/ 	.byte	0x04, 0x17
        /*000a*/ 	.short	(.L_2355 - .L_2354)
.L_2354:
        /*000c*/ 	.word	0x00000000
        /*0010*/ 	.short	0x0009
        /*0012*/ 	.short	0x0040
        /*0014*/ 	.byte	0x00, 0xf0, 0x21, 0x00


	//----- nvinfo : EIATTR_KPARAM_INFO
	.align		4
.L_2355:
        /*0018*/ 	.byte	0x04, 0x17
        /*001a*/ 	.short	(.L_2357 - .L_2356)
.L_2356:
        /*001c*/ 	.word	0x00000000
        /*0020*/ 	.short	0x0008
        /*0022*/ 	.short	0x0038
        /*0024*/ 	.byte	0x00, 0xf5, 0x21, 0x00


	//----- nvinfo : EIATTR_KPARAM_INFO
	.align		4
.L_2357:
        /*0028*/ 	.byte	0x04, 0x17
        /*002a*/ 	.short	(.L_2359 - .L_2358)
.L_2358:
        /*002c*/ 	.word	0x00000000
        /*0030*/ 	.short	0x0007
        /*0032*/ 	.short	0x0030
        /*0034*/ 	.byte	0x00, 0xf0, 0x11, 0x00


	//----- nvinfo : EIATTR_KPARAM_INFO
	.align		4
.L_2359:
        /*0038*/ 	.byte	0x04, 0x17
        /*003a*/ 	.short	(.L_2361 - .L_2360)
.L_2360:
        /*003c*/ 	.word	0x00000000
        /*0040*/ 	.short	0x0006
        /*0042*/ 	.short	0x002c
        /*0044*/ 	.byte	0x00, 0xf0, 0x11, 0x00


	//----- nvinfo : EIATTR_KPARAM_INFO
	.align		4
.L_2361:
        /*0048*/ 	.byte	0x04, 0x17
        /*004a*/ 	.short	(.L_2363 - .L_2362)
.L_2362:
        /*004c*/ 	.word	0x00000000
        /*0050*/ 	.short	0x0005
        /*0052*/ 	.short	0x0028
        /*0054*/ 	.byte	0x00, 0xf0, 0x11, 0x00


	//----- nvinfo : EIATTR_KPARAM_INFO
	.align		4
.L_2363:
        /*0058*/ 	.byte	0x04, 0x17
        /*005a*/ 	.short	(.L_2365 - .L_2364)
.L_2364:
        /*005c*/ 	.word	0x00000000
        /*0060*/ 	.short	0x0004
        /*0062*/ 	.short	0x0020
        /*0064*/ 	.byte	0x00, 0xf5, 0x21, 0x00


	//----- nvinfo : EIATTR_KPARAM_INFO
	.align		4
.L_2365:
        /*0068*/ 	.byte	0x04, 0x17
        /*006a*/ 	.short	(.L_2367 - .L_2366)
.L_2366:
        /*006c*/ 	.word	0x00000000
        /*0070*/ 	.short	0x0003
        /*0072*/ 	.short	0x0018
        /*0074*/ 	.byte	0x00, 0xf5, 0x21, 0x00


	//----- nvinfo : EIATTR_KPARAM_INFO
	.align		4
.L_2367:
        /*0078*/ 	.byte	0x04, 0x17
        /*007a*/ 	.short	(.L_2369 - .L_2368)
.L_2368:
        /*007c*/ 	.word	0x00000000
        /*0080*/ 	.short	0x0002
        /*0082*/ 	.short	0x0010
        /*0084*/ 	.byte	0x00, 0xf5, 0x21, 0x00


	//----- nvinfo : EIATTR_KPARAM_INFO
	.align		4
.L_2369:
        /*0088*/ 	.byte	0x04, 0x17
        /*008a*/ 	.short	(.L_2371 - .L_2370)
.L_2370:
        /*008c*/ 	.word	0x00000000
        /*0090*/ 	.short	0x0001
        /*0092*/ 	.short	0x0008
        /*0094*/ 	.byte	0x00, 0xf5, 0x21, 0x00


	//----- nvinfo : EIATTR_KPARAM_INFO
	.align		4
.L_2371:
        /*0098*/ 	.byte	0x04, 0x17
        /*009a*/ 	.short	(.L_2373 - .L_2372)
.L_2372:
        /*009c*/ 	.word	0x00000000
        /*00a0*/ 	.short	0x0000
        /*00a2*/ 	.short	0x0000
        /*00a4*/ 	.byte	0x00, 0xf5, 0x21, 0x00


	//----- nvinfo : EIATTR_SPARSE_MMA_MASK
	.align		4
.L_2373:
        /*00a8*/ 	.byte	0x03, 0x50
        /*00aa*/ 	.short	0x0000


	//----- nvinfo : EIATTR_MAXREG_COUNT
	.align		4
        /*00ac*/ 	.byte	0x03, 0x1b
        /*00ae*/ 	.short	0x00ff


	//----- nvinfo : EIATTR_NUM_BARRIERS
	.align		4
        /*00b0*/ 	.byte	0x02, 0x4c
        /*00b2*/ 	.byte	0x01
	.zero		1


	//----- nvinfo : EIATTR_MERCURY_ISA_VERSION
	.align		4
        /*00b4*/ 	.byte	0x03, 0x5f
        /*00b6*/ 	.short	0x0101


	//----- nvinfo : EIATTR_UNUSED_LOAD_BYTE_OFFSET
	.align		4
        /*00b8*/ 	.byte	0x04, 0x44
        /*00ba*/ 	.short	(.L_2375 - .L_2374)


	//   ....[0]....
.L_2374:
        /*00bc*/ 	.word	0x00000800
        /*00c0*/ 	.word	0x0000fff0


	//   ....[1]....
        /*00c4*/ 	.word	0x00000ce0
        /*00c8*/ 	.word	0x0000fff0


	//----- nvinfo : EIATTR_COOP_GROUP_MASK_REGIDS
	.align		4
.L_2375:
        /*00cc*/ 	.byte	0x04, 0x29
        /*00ce*/ 	.short	(.L_2377 - .L_2376)


	//   ....[0]....
.L_2376:
        /*00d0*/ 	.word	0xffffffff


	//   ....[1]....
        /*00d4*/ 	.word	0xffffffff


	//   ....[2]....
        /*00d8*/ 	.word	0xffffffff


	//   ....[3]....
        /*00dc*/ 	.word	0xffffffff


	//   ....[4]....
        /*00e0*/ 	.word	0xffffffff


	//   ....[5]....
        /*00e4*/ 	.word	0xffffffff


	//   ....[6]....
        /*00e8*/ 	.word	0xffffffff


	//   ....[7]....
        /*00ec*/ 	.word	0xffffffff


	//   ....[8]....
        /*00f0*/ 	.word	0xffffffff


	//   ....[9]....
        /*00f4*/ 	.word	0xffffffff


	//----- nvinfo : EIATTR_COOP_GROUP_INSTR_OFFSETS
	.align		4
.L_2377:
        /*00f8*/ 	.byte	0x04, 0x28
        /*00fa*/ 	.short	(.L_2379 - .L_2378)


	//   ....[0]....
.L_2378:
        /*00fc*/ 	.word	0x00000650


	//   ....[1]....
        /*0100*/ 	.word	0x00000680


	//   ....[2]....
        /*0104*/ 	.word	0x00000700


	//   ....[3]....
        /*0108*/ 	.word	0x00000740


	//   ....[4]....
        /*010c*/ 	.word	0x00000760


	//   ....[5]....
        /*0110*/ 	.word	0x00000af0


	//   ....[6]....
        /*0114*/ 	.word	0x00000b20


	//   ....[7]....
        /*0118*/ 	.word	0x00000b90


	//   ....[8]....
        /*011c*/ 	.word	0x00000bd0


	//   ....[9]....
        /*0120*/ 	.word	0x00000bf0


	//----- nvinfo : EIATTR_VRC_CTA_INIT_COUNT
	.align		4
.L_2379:
        /*0124*/ 	.byte	0x02, 0x4a
	.zero		1
	.zero		1


	//----- nvinfo : EIATTR_EXIT_INSTR_OFFSETS
	.align		4
        /*0128*/ 	.byte	0x04, 0x1c
        /*012a*/ 	.short	(.L_2381 - .L_2380)


	//   ....[0]....
.L_2380:
        /*012c*/ 	.word	0x00002f10


	//   ....[1]....
        /*0130*/ 	.word	0x00003230


	//   ....[2]....
        /*0134*/ 	.word	0x00003500


	//   ....[3]....
        /*0138*/ 	.word	0x000037d0


	//   ....[4]....
        /*013c*/ 	.word	0x00003ab0


	//----- nvinfo : EIATTR_CRS_STACK_SIZE
	.align		4
.L_2381:
        /*0140*/ 	.byte	0x04, 0x1e
        /*0142*/ 	.short	(.L_2383 - .L_2382)
.L_2382:
        /*0144*/ 	.word	0x00000000


	//----- nvinfo : EIATTR_CBANK_PARAM_SIZE
	.align		4
.L_2383:
        /*0148*/ 	.byte	0x03, 0x19
        /*014a*/ 	.short	0x0048


	//----- nvinfo : EIATTR_PARAM_CBANK
	.align		4
        /*014c*/ 	.byte	0x04, 0x0a
        /*014e*/ 	.short	(.L_2385 - .L_2384)
	.align		4
.L_2384:
        /*0150*/ 	.word	index@(.nv.constant0._ZN4vllm31rms_norm_per_block_quant_kernelIfaLb1ELb0ELi64EEEvPT0_PfPKT_S6_PKffiiPS4_l)
        /*0154*/ 	.short	0x0380
        /*0156*/ 	.short	0x0048


	//----- nvinfo : EIATTR_SW_WAR
	.align		4
.L_2385:
        /*0158*/ 	.byte	0x04, 0x36
        /*015a*/ 	.short	(.L_2387 - .L_2386)
.L_2386:
        /*015c*/ 	.word	0x00000008
.L_2387:


//--------------------- .nv.info._ZN4vllm31rms_norm_per_block_quant_kernelIfN3c1013Float8_e4m3fnELb1ELb0ELi64EEEvPT0_PfPKT_S8_PKffiiPS6_l --------------------------
	.section	.nv.info._ZN4vllm31rms_norm_per_block_quant_kernelIfN3c1013Float8_e4m3fnELb1ELb0ELi64EEEvPT0_PfPKT_S8_PKffiiPS6_l,"",@"SHT_CUDA_INFO"
	.sectionflags	@""
	.align	4


	//----- nvinfo : EIATTR_CUDA_API_VERSION
	.align		4
        /*0000*/ 	.byte	0x04, 0x37
        /*0002*/ 	.short	(.L_2389 - .L_2388)
.L_2388:
        /*0004*/ 	.word	0x00000082


	//----- nvinfo : EIATTR_KPARAM_INFO
	.align		4
.L_2389:
        /*0008*/ 	.byte	0x04, 0x17
        /*000a*/ 	.short	(.L_2391 - .L_2390)
.L_2390:
        /*000c*/ 	.word	0x00000000
        /*0010*/ 	.short	0x0009
        /*0012*/ 	.short	0x0040
        /*0014*/ 	.byte	0x00, 0xf0, 0x21, 0x00


	//----- nvinfo : EIATTR_KPARAM_INFO
	.align		4
.L_2391:
        /*0018*/ 	.byte	0x04, 0x17
        /*001a*/ 	.short	(.L_2393 - .L_2392)
.L_2392:
        /*001c*/ 	.word	0x00000000
        /*0020*/ 	.short	0x0008
        /*0022*/ 	.short	0x0038
        /*0024*/ 	.byte	0x00, 0xf5, 0x21, 0x00


	//----- nvinfo : EIATTR_KPARAM_INFO
	.align		4
.L_2393:
        /*0028*/ 	.byte	0x04, 0x17
        /*002a*/ 	.short	(.L_2395 - .L_2394)
.L_2394:
        /*002c*/ 	.word	0x00000000
        /*0030*/ 	.short	0x0007
        /*0032*/ 	.short	0x0030
        /*0034*/ 	.byte	0x00, 0xf0, 0x11, 0x00


	//----- nvinfo : EIATTR_KPARAM_INFO
	.align		4
.L_2395:
        /*0038*/ 	.byte	0x04, 0x17
        /*003a*/ 	.short	(.L_2397 - .L_2396)
.L_2396:
        /*003c*/ 	.word	0x00000000
        /*0040*/ 	.short	0x0006
        /*0042*/ 	.short	0x002c
        /*0044*/ 	.byte	0x00, 0xf0, 0x11, 0x00


	//----- nvinfo : EIATTR_KPARAM_INFO
	.align		4
.L_2397:
        /*0048*/ 	.byte	0x04, 0x17
        /*004a*/ 	.short	(.L_2399 - .L_2398)
.L_2398:
        /*004c*/ 	.word	0x00000000
        /*0050*/ 	.short	0x0005
        /*0052*/ 	.short	0x0028
        /*0054*/ 	.byte	0x00, 0xf0, 0x11, 0x00


	//----- nvinfo : EIATTR_KPARAM_INFO
	.align		4
.L_2399:
        /*0058*/ 	.byte	0x04, 0x17
        /*005a*/ 	.short	(.L_2401 - .L_2400)
.L_2400:
        /*005c*/ 	.word	0x00000000
        /*0060*/ 	.short	0x0004
        /*0062*/ 	.short	0x0020
        /*0064*/ 	.byte	0x00, 0xf5, 0x21, 0x00


	//----- nvinfo : EIATTR_KPARAM_INFO
	.align		4
.L_2401:
        /*0068*/ 	.byte	0x04, 0x17
        /*006a*/ 	.short	(.L_2403 - .L_2402)
.L_2402:
        /*006c*/ 	.word	0x00000000
        /*0070*/ 	.short	0x0003
        /*0072*/ 	.short	0x0018
        /*0074*/ 	.byte	0x00, 0xf5, 0x21, 0x00


	//----- nvinfo : EIATTR_KPARAM_INFO
	.align		4
.L_2403:
        /*0078*/ 	.byte	0x04, 0x17
        /*007a*/ 	.short	(.L_2405 - .L_2404)
.L_2404:
        /*007c*/ 	.word	0x00000000
        /*0080*/ 	.short	0x0002
        /*0082*/ 	.short	0x0010
        /*0084*/ 	.byte	0x00, 0xf5, 0x21, 0x00


	//----- nvinfo : EIATTR_KPARAM_INFO
	.align		4
.L_2405:
        /*0088*/ 	.byte	0x04, 0x17
        /*008a*/ 	.short	(.L_2407 - .L_2406)
.L_2406:
        /*008c*/ 	.word	0x00000000
        /*0090*/ 	.short	0x0001
        /*0092*/ 	.short	0x0008
        /*0094*/ 	.byte	0x00, 0xf5, 0x21, 0x00


	//----- nvinfo : EIATTR_KPARAM_INFO
	.align		4
.L_2407:
        /*0098*/ 	.byte	0x04, 0x17
        /*009a*/ 	.short	(.L_2409 - .L_2408)
.L_2408:
        /*009c*/ 	.word	0x00000000
        /*00a0*/ 	.short	0x0000
        /*00a2*/ 	.short	0x0000
        /*00a4*/ 	.byte	0x00, 0xf5, 0x21, 0x00


	//----- nvinfo : EIATTR_SPARSE_MMA_MASK
	.align		4
.L_2409:
        /*00a8*/ 	.byte	0x03, 0x50
        /*00aa*/ 	.short	0x0000


	//----- nvinfo : EIATTR_MAXREG_COUNT
	.align		4
        /*00ac*/ 	.byte	0x03, 0x1b
        /*00ae*/ 	.short	0x00ff


	//----- nvinfo : EIATTR_NUM_BARRIERS
	.align		4
        /*00b0*/ 	.byte	0x02, 0x4c
        /*00b2*/ 	.byte	0x01
	.zero		1


	//----- nvinfo : EIATTR_MERCURY_ISA_VERSION
	.align		4
        /*00b4*/ 	.byte	0x03, 0x5f
        /*00b6*/ 	.short	0x0101


	//----- nvinfo : EIATTR_UNUSED_LOAD_BYTE_OFFSET
	.align		4
        /*00b8*/ 	.byte	0x04, 0x44
        /*00ba*/ 	.short	(.L_2411 - .L_2410)


	//   ....[0]....
.L_2410:
        /*00bc*/ 	.word	0x00000800
        /*00c0*/ 	.word	0x0000fff0


	//   ....[1]....
        /*00c4*/ 	.word	0x00000ce0
        /*00c8*/ 	.word	0x0000fff0


	//----- nvinfo : EIATTR_COOP_GROUP_MASK_REGIDS
	.align		4
.L_2411:
        /*00cc*/ 	.byte	0x04, 0x29
        /*00ce*/ 	.short	(.L_2413 - .L_2412)


	//   ....[0]....
.L_2412:
        /*00d0*/ 	.word	0xffffffff


	//   ....[1]....
        /*00d4*/ 	.word	0xffffffff


	//   ....[2]....
        /*00d8*/ 	.word	0xffffffff


	//   ....[3]....
        /*00dc*/ 	.word	0xffffffff


	//   ....[4]....
        /*00e0*/ 	.word	0xffffffff


	//   ....[5]....
        /*00e4*/ 	.word	0xffffffff


	//   ....[6]....
        /*00e8*/ 	.word	0xffffffff


	//   ....[7]....
        /*00ec*/ 	.word	0xffffffff


	//   ....[8]....
        /*00f0*/ 	.word	0xffffffff


	//   ....[9]....
        /*00f4*/ 	.word	0xffffffff


	//----- nvinfo : EIATTR_COOP_GROUP_INSTR_OFFSETS
	.align		4
.L_2413:
        /*00f8*/ 	.byte	0x04, 0x28
        /*00fa*/ 	.short	(.L_2415 - .L_2414)


	//   ....[0]....
.L_2414:
        /*00fc*/ 	.word	0x00000650


	//   ....[1]....
        /*0100*/ 	.word	0x00000680


	//   ....[2]....
        /*0104*/ 	.word	0x00000700


	//   ....[3]....
        /*0108*/ 	.word	0x00000740


	//   ....[4]....
        /*010c*/ 	.word	0x00000760


	//   ....[5]....
        /*0110*/ 	.word	0x00000af0


	//   ....[6]....
        /*0114*/ 	.word	0x00000b20


	//   ....[7]....
        /*0118*/ 	.word	0x00000b90


	//   ....[8]....
        /*011c*/ 	.word	0x00000bd0


	//   ....[9]....
        /*0120*/ 	.word	0x00000bf0


	//----- nvinfo : EIATTR_VRC_CTA_INIT_COUNT
	.align		4
.L_2415:
        /*0124*/ 	.byte	0x02, 0x4a
	.zero		1
	.zero		1


	//----- nvinfo : EIATTR_EXIT_INSTR_OFFSETS
	.align		4
        /*0128*/ 	.byte	0x04, 0x1c
        /*012a*/ 	.short	(.L_2417 - .L_2416)


	//   ....[0]....
.L_2416:
        /*012c*/ 	.word	0x00002f10


	//   ....[1]....
        /*0130*/ 	.word	0x000035f0


	//   ....[2]....
        /*0134*/ 	.word	0x00003c80


	//   ....[3]....
        /*0138*/ 	.word	0x00004310


	//   ....[4]....
        /*013c*/ 	.word	0x000049b0


	//----- nvinfo : EIATTR_CRS_STACK_SIZE
	.align		4
.L_2417:
        /*0140*/ 	.byte	0x04, 0x1e
        /*0142*/ 	.short	(.L_2419 - .L_2418)
.L_2418:
        /*0144*/ 	.word	0x00000000


	//----- nvinfo : EIATTR_CBANK_PARAM_SIZE
	.align		4
.L_2419:
        /*0148*/ 	.byte	0x03, 0x19
        /*014a*/ 	.short	0x0048


	//----- nvinfo : EIATTR_PARAM_CBANK
	.align		4
        /*014c*/ 	.byte	0x04, 0x0a
        /*014e*/ 	.short	(.L_2421 - .L_2420)
	.align		4
.L_2420:
        /*0150*/ 	.word	index@(.nv.constant0._ZN4vllm31rms_norm_per_block_quant_kernelIfN3c1013Float8_e4m3fnELb1ELb0ELi64EEEvPT0_PfPKT_S8_PKffiiPS6_l)
        /*0154*/ 	.short	0x0380
        /*0156*/ 	.short	0x0048


	//----- nvinfo : EIATTR_SW_WAR
	.align		4
.L_2421:
        /*0158*/ 	.byte	0x04, 0x36
        /*015a*/ 	.short	(.L_2423 - .L_2422)
.L_2422:
        /*015c*/ 	.word	0x00000008
.L_2423:


//--------------------- .nv.info._ZN4vllm31rms_norm_per_block_quant_kernelIfaLb1ELb1ELi64EEEvPT0_PfPKT_S6_PKffiiPS4_l --------------------------
	.section	.nv.info._ZN4vllm31rms_norm_per_block_quant_kernelIfaLb1ELb1ELi64EEEvPT0_PfPKT_S6_PKffiiPS4_l,"",@"SHT_CUDA_INFO"
	.sectionflags	@""
	.align	4


	//----- nvinfo : EIATTR_CUDA_API_VERSION
	.align		4
        /*0000*/ 	.byte	0x04, 0x37
        /*0002*/ 	.short	(.L_2425 - .L_2424)
.L_2424:
        /*0004*/ 	.word	0x00000082


	//----- nvinfo : EIATTR_KPARAM_INFO
	.align		4
.L_2425:
        /*0008*/ 	.byte	0x04, 0x17
        /*000a*/ 	.short	(.L_2427 - .L_2426)
.L_2426:
        /*000c*/ 	.word	0x00000000
        /*0010*/ 	.short	0x0009
        /*0012*/ 	.short	0x0040
        /*0014*/ 	.byte	0x00, 0xf0, 0x21, 0x00


	//----- nvinfo : EIATTR_KPARAM_INFO
	.align		4
.L_2427:
        /*0018*/ 	.byte	0x04, 0x17
        /*001a*/ 	.short	(.L_2429 - .L_2428)
.L_2428:
        /*001c*/ 	.word	0x00000000
        /*0020*/ 	.short	0x0008
        /*0022*/ 	.short	0x0038
        /*0024*/ 	.byte	0x00, 0xf5, 0x21, 0x00


	//----- nvinfo : EIATTR_KPARAM_INFO
	.align		4
.L_2429:
        /*0028*/ 	.byte	0x04, 0x17
        /*002a*/ 	.short	(.L_2431 - .L_2430)
.L_2430:
        /*002c*/ 	.word	0x00000000
        /*0030*/ 	.short	0x0007
        /*0032*/ 	.short	0x0030
        /*0034*/ 	.byte	0x00, 0xf0, 0x11, 0x00


	//----- nvinfo : EIATTR_KPARAM_INFO
	.align		4
.L_2431:
        /*0038*/ 	.byte	0x04, 0x17
        /*003a*/ 	.short	(.L_2433 - .L_2432)
.L_2432:
        /*003c*/ 	.word	0x00000000
        /*0040*/ 	.short	0x0006
        /*0042*/ 	.short	0x002c
        /*0044*/ 	.byte	0x00, 0xf0, 0x11, 0x00


	//----- nvinfo : EIATTR_KPARAM_INFO
	.align		4
.L_2433:
        /*0048*/ 	.byte	0x04, 0x17
        /*004a*/ 	.short	(.L_2435 - .L_2434)
.L_2434:
        /*004c*/ 	.word	0x00000000
        /*0050*/ 	.short	0x0005
        /*0052*/ 	.short	0x0028
        /*0054*/ 	.byte	0x00, 0xf0, 0x11, 0x00


	//----- nvinfo : EIATTR_KPARAM_INFO
	.align		4
.L_2435:
        /*0058*/ 	.byte	0x04, 0x17
        /*005a*/ 	.short	(.L_2437 - .L_2436)
.L_2436:
        /*005c*/ 	.word	0x00000000
        /*0060*/ 	.short	0x0004
        /*0062*/ 	.short	0x0020
        /*0064*/ 	.byte	0x00, 0xf5, 0x21, 0x00


	//----- nvinfo : EIATTR_KPARAM_INFO
	.align		4
.L_2437:
        /*0068*/ 	.byte	0x04, 0x17
        /*006a*/ 	.short	(.L_2439 - .L_2438)
.L_2438:
        /*006c*/ 	.word	0x00000000
        /*0070*/ 	.short	0x0003
        /*0072*/ 	.short	0x0018
        /*0074*/ 	.byte	0x00, 0xf5, 0x21, 0x00


	//----- nvinfo : EIATTR_KPARAM_INFO
	.align		4
.L_2439:
        /*0078*/ 	.byte	0x04, 0x17
        /*007a*/ 	.short	(.L_2441 - .L_2440)
.L_2440:
        /*007c*/ 	.word	0x00000000
        /*0080*/ 	.short	0x0002
        /*0082*/ 	.short	0x0010
        /*0084*/ 	.byte	0x00, 0xf5, 0x21, 0x00


	//----- nvinfo : EIATTR_KPARAM_INFO
	.align		4
.L_2441:
        /*0088*/ 	.byte	0x04, 0x17
        /*008a*/ 	.short	(.L_2443 - .L_2442)
.L_2442:
        /*008c*/ 	.word	0x00000000
        /*0090*/ 	.short	0x0001
        /*0092*/ 	.short	0x0008
        /*0094*/ 	.byte	0x00, 0xf5, 0x21, 0x00


	//----- nvinfo : EIATTR_KPARAM_INFO
	.align		4
.L_2443:
        /*0098*/ 	.byte	0x04, 0x17
        /*009a*/ 	.short	(.L_2445 - .L_2444)
.L_2444:
        /*009c*/ 	.word	0x00000000
        /*00a0*/ 	.short	0x0000
        /*00a2*/ 	.short	0x0000
        /*00a4*/ 	.byte	0x00, 0xf5, 0x21, 0x00


	//----- nvinfo : EIATTR_SPARSE_MMA_MASK
	.align		4
.L_2445:
        /*00a8*/ 	.byte	0x03, 0x50
        /*00aa*/ 	.short	0x0000


	//----- nvinfo : EIATTR_MAXREG_COUNT
	.align		4
        /*00ac*/ 	.byte	0x03, 0x1b
        /*00ae*/ 	.short	0x00ff


	//----- nvinfo : EIATTR_NUM_BARRIERS
	.align		4
        /*00b0*/ 	.byte	0x02, 0x4c
        /*00b2*/ 	.byte	0x01
	.zero		1


	//----- nvinfo : EIATTR_MERCURY_ISA_VERSION
	.align		4
        /*00b4*/ 	.byte	0x03, 0x5f
        /*00b6*/ 	.short	0x0101


	//----- nvinfo : EIATTR_UNUSED_LOAD_BYTE_OFFSET
	.align		4
        /*00b8*/ 	.byte	0x04, 0x44
        /*00ba*/ 	.short	(.L_2447 - .L_2446)


	//   ....[0]....
.L_2446:
        /*00bc*/ 	.word	0x00000800
        /*00c0*/ 	.word	0x0000fff0


	//   ....[1]....
        /*00c4*/ 	.word	0x00000d50
        /*00c8*/ 	.word	0x0000fff0


	//----- nvinfo : EIATTR_COOP_GROUP_MASK_REGIDS
	.align		4
.L_2447:
        /*00cc*/ 	.byte	0x04, 0x29
        /*00ce*/ 	.short	(.L_2449 - .L_2448)


	//   ....[0]....
.L_2448:
        /*00d0*/ 	.word	0xffffffff


	//   ....[1]....
        /*00d4*/ 	.word	0xffffffff


	//   ....[2]....
        /*00d8*/ 	.word	0xffffffff


	//   ....[3]....
        /*00dc*/ 	.word	0xffffffff


	//   ....[4]....
        /*00e0*/ 	.word	0xffffffff


	//   ....[5]....
        /*00e4*/ 	.word	0xffffffff


	//   ....[6]....
        /*00e8*/ 	.word	0xffffffff


	//   ....[7]....
        /*00ec*/ 	.word	0xffffffff


	//   ....[8]....
        /*00f0*/ 	.word	0xffffffff


	//   ....[9]....
        /*00f4*/ 	.word	0xffffffff


	//----- nvinfo : EIATTR_COOP_GROUP_INSTR_OFFSETS
	.align		4
.L_2449:
        /*00f8*/ 	.byte	0x04, 0x28
        /*00fa*/ 	.short	(.L_2451 - .L_2450)


	//   ....[0]....
.L_2450:
        /*00fc*/ 	.word	0x00000650


	//   ....[1]....
        /*0100*/ 	.word	0x00000680


	//   ....[2]....
        /*0104*/ 	.word	0x000006f0


	//   ....[3]....
        /*0108*/ 	.word	0x00000740


	//   ....[4]....
        /*010c*/ 	.word	0x00000760


	//   ....[5]....
        /*0110*/ 	.word	0x00000af0


	//   ....[6]....
        /*0114*/ 	.word	0x00000b40


	//   ....[7]....
        /*0118*/ 	.word	0x00000b90


	//   ....[8]....
        /*011c*/ 	.word	0x00000bd0


	//   ....[9]....
        /*0120*/ 	.word	0x00000bf0


	//----- nvinfo : EIATTR_VRC_CTA_INIT_COUNT
	.align		4
.L_2451:
        /*0124*/ 	.byte	0x02, 0x4a
	.zero		1
	.zero		1


	//----- nvinfo : EIATTR_EXIT_INSTR_OFFSETS
	.align		4
        /*0128*/ 	.byte	0x04, 0x1c
        /*012a*/ 	.short	(.L_2453 - .L_2452)


	//   ....[0]....
.L_2452:
        /*012c*/ 	.word	0x00003370


	//   ....[1]....
        /*0130*/ 	.word	0x000038c0


	//   ....[2]....
        /*0134*/ 	.word	0x00003ba0


	//   ....[3]....
        /*0138*/ 	.word	0x00003e80


	//   ....[4]....
        /*013c*/ 	.word	0x00004170


	//----- nvinfo : EIATTR_CRS_STACK_SIZE
	.align		4
.L_2453:
        /*0140*/ 	.byte	0x04, 0x1e
        /*0142*/ 	.short	(.L_2455 - .L_2454)
.L_2454:
        /*0144*/ 	.word	0x00000000


	//----- nvinfo : EIATTR_CBANK_PARAM_SIZE
	.align		4
.L_2455:
        /*0148*/ 	.byte	0x03, 0x19
        /*014a*/ 	.short	0x0048


	//----- nvinfo : EIATTR_PARAM_CBANK
	.align		4
        /*014c*/ 	.byte	0x04, 0x0a
        /*014e*/ 	.short	(.L_2457 - .L_2456)
	.align		4
.L_2456:
        /*0150*/ 	.word	index@(.nv.constant0._ZN4vllm31rms_norm_per_block_quant_kernelIfaLb1ELb1ELi64EEEvPT0_PfPKT_S6_PKffiiPS4_l)
        /*0154*/ 	.short	0x0380
        /*0156*/ 	.short	0x0048


	//----- nvinfo : EIATTR_SW_WAR
	.align		4
.L_2457:
        /*0158*/ 	.byte	0x04, 0x36
        /*015a*/ 	.short	(.L_2459 - .L_2458)
.L_2458:
        /*015c*/ 	.word	0x00000008
.L_2459:


//--------------------- .nv.info._ZN4vllm31rms_norm_per_block_quant_kernelIfN3c1013Float8_e4m3fnELb1ELb1ELi64EEEvPT0_PfPKT_S8_PKffiiPS6_l --------------------------
	.section	.nv.info._ZN4vllm31rms_norm_per_block_quant_kernelIfN3c1013Float8_e4m3fnELb1ELb1ELi64EEEvPT0_PfPKT_S8_PKffiiPS6_l,"",@"SHT_CUDA_INFO"
	.sectionflags	@""
	.align	4


	//----- nvinfo : EIATTR_CUDA_API_VERSION
	.align		4
        /*0000*/ 	.byte	0x04, 0x37
        /*0002*/ 	.short	(.L_2461 - .L_2460)
.L_2460:
        /*0004*/ 	.word	0x00000082


	//----- nvinfo : EIATTR_KPARAM_INFO
	.align		4
.L_2461:
        /*0008*/ 	.byte	0x04, 0x17
        /*000a*/ 	.short	(.L_2463 - .L_2462)
.L_2462:
        /*000c*/ 	.word	0x00000000
        /*0010*/ 	.short	0x0009
        /*0012*/ 	.short	0x0040
        /*0014*/ 	.byte	0x00, 0xf0, 0x21, 0x00


	//----- nvinfo : EIATTR_KPARAM_INFO
	.align		4
.L_2463:
        /*0018*/ 	.byte	0x04, 0x17
        /*001a*/ 	.short	(.L_2465 - .L_2464)
.L_2464:
        /*001c*/ 	.word	0x00000000
        /*0020*/ 	.short	0x0008
        /*0022*/ 	.short	0x0038
        /*0024*/ 	.byte	0x00, 0xf5, 0x21, 0x00


	//----- nvinfo : EIATTR_KPARAM_INFO
	.align		4
.L_2465:
        /*0028*/ 	.byte	0x04, 0x17
        /*002a*/ 	.short	(.L_2467 - .L_2466)
.L_2466:
        /*002c*/ 	.word	0x00000000
        /*0030*/ 	.short	0x0007
        /*0032*/ 	.short	0x0030
        /*0034*/ 	.byte	0x00, 0xf0, 0x11, 0x00


	//----- nvinfo : EIATTR_KPARAM_INFO
	.align		4
.L_2467:
        /*0038*/ 	.byte	0x04, 0x17
        /*003a*/ 	.short	(.L_2469 - .L_2468)
.L_2468:
        /*003c*/ 	.word	0x00000000
        /*0040*/ 	.short	0x0006
        /*0042*/ 	.short	0x002c
        /*0044*/ 	.byte	0x00, 0xf0, 0x11, 0x00


	//----- nvinfo : EIATTR_KPARAM_INFO
	.align		4
.L_2469:
        /*0048*/ 	.byte	0x04, 0x17
        /*004a*/ 	.short	(.L_2471 - .L_2470)
.L_2470:
        /*004c*/ 	.word	0x00000000
        /*0050*/ 	.short	0x0005
        /*0052*/ 	.short	0x0028
        /*0054*/ 	.byte	0x00, 0xf0, 0x11, 0x00


	//----- nvinfo : EIATTR_KPARAM_INFO
	.align		4
.L_2471:
        /*0058*/ 	.byte	0x04, 0x17
        /*005a*/ 	.short	(.L_2473 - .L_2472)
.L_2472:
        /*005c*/ 	.word	0x00000000
        /*0060*/ 	.short	0x0004
        /*0062*/ 	.short	0x0020
        /*0064*/ 	.byte	0x00, 0xf5, 0x21, 0x00


	//----- nvinfo : EIATTR_KPARAM_INFO
	.align		4
.L_2473:
        /*0068*/ 	.byte	0x04, 0x17
        /*006a*/ 	.short	(.L_2475 - .L_2474)
.L_2474:
        /*006c*/ 	.word	0x00000000
        /*0070*/ 	.short	0x0003
        /*0072*/ 	.short	0x0018
        /*0074*/ 	.byte	0x00, 0xf5, 0x21, 0x00


	//----- nvinfo : EIATTR_KPARAM_INFO
	.align		4
.L_2475:
        /*0078*/ 	.byte	0x04, 0x17
        /*007a*/ 	.short	(.L_2477 - .L_2476)
.L_2476:
        /*007c*/ 	.word	0x00000000
        /*0080*/ 	.short	0x0002
        /*0082*/ 	.short	0x0010
        /*0084*/ 	.byte	0x00, 0xf5, 0x21, 0x00


	//----- nvinfo : EIATTR_KPARAM_INFO
	.align		4
.L_2477:
        /*0088*/ 	.byte	0x04, 0x17
        /*008a*/ 	.short	(.L_2479 - .L_2478)
.L_2478:
        /*008c*/ 	.word	0x00000000
        /*0090*/ 	.short	0x0001
        /*0092*/ 	.short	0x0008
        /*0094*/ 	.byte	0x00, 0xf5, 0x21, 0x00


	//----- nvinfo : EIATTR_KPARAM_INFO
	.align		4
.L_2479:
        /*0098*/ 	.byte	0x04, 0x17
        /*009a*/ 	.short	(.L_2481 - .L_2480)
.L_2480:
        /*009c*/ 	.word	0x00000000
        /*00a0*/ 	.short	0x0000
        /*00a2*/ 	.short	0x0000
        /*00a4*/ 	.byte	0x00, 0xf5, 0x21, 0x00


	//----- nvinfo : EIATTR_SPARSE_MMA_MASK
	.align		4
.L_2481:
        /*00a8*/ 	.byte	0x03, 0x50
        /*00aa*/ 	.short	0x0000


	//----- nvinfo : EIATTR_MAXREG_COUNT
	.align		4
        /*00ac*/ 	.byte	0x03, 0x1b
        /*00ae*/ 	.short	0x00ff


	//----- nvinfo : EIATTR_NUM_BARRIERS
	.align		4
        /*00b0*/ 	.byte	0x02, 0x4c
        /*00b2*/ 	.byte	0x01
	.zero		1


	//----- nvinfo : EIATTR_MERCURY_ISA_VERSION
	.align		4
        /*00b4*/ 	.byte	0x03, 0x5f
        /*00b6*/ 	.short	0x0101


	//----- nvinfo : EIATTR_UNUSED_LOAD_BYTE_OFFSET
	.align		4
        /*00b8*/ 	.byte	0x04, 0x44
        /*00ba*/ 	.short	(.L_2483 - .L_2482)


	//   ....[0]....
.L_2482:
        /*00bc*/ 	.word	0x00000800
        /*00c0*/ 	.word	0x0000fff0


	//   ....[1]....
        /*00c4*/ 	.word	0x00000d50
        /*00c8*/ 	.word	0x0000fff0


	//----- nvinfo : EIATTR_COOP_GROUP_MASK_REGIDS
	.align		4
.L_2483:
        /*00cc*/ 	.byte	0x04, 0x29
        /*00ce*/ 	.short	(.L_2485 - .L_2484)


	//   ....[0]....
.L_2484:
        /*00d0*/ 	.word	0xffffffff


	//   ....[1]....
        /*00d4*/ 	.word	0xffffffff


	//   ....[2]....
        /*00d8*/ 	.word	0xffffffff


	//   ....[3]....
        /*00dc*/ 	.word	0xffffffff


	//   ....[4]....
        /*00e0*/ 	.word	0xffffffff


	//   ....[5]....
        /*00e4*/ 	.word	0xffffffff


	//   ....[6]....
        /*00e8*/ 	.word	0xffffffff


	//   ....[7]....
        /*00ec*/ 	.word	0xffffffff


	//   ....[8]....
        /*00f0*/ 	.word	0xffffffff


	//   ....[9]....
        /*00f4*/ 	.word	0xffffffff


	//----- nvinfo : EIATTR_COOP_GROUP_INSTR_OFFSETS
	.align		4
.L_2485:
        /*00f8*/ 	.byte	0x04, 0x28
        /*00fa*/ 	.short	(.L_2487 - .L_2486)


	//   ....[0]....
.L_2486:
        /*00fc*/ 	.word	0x00000650


	//   ....[1]....
        /*0100*/ 	.word	0x00000680


	//   ....[2]....
        /*0104*/ 	.word	0x000006f0


	//   ....[3]....
        /*0108*/ 	.word	0x00000740


	//   ....[4]....
        /*010c*/ 	.word	0x00000760


	//   ....[5]....
        /*0110*/ 	.word	0x00000af0


	//   ....[6]....
        /*0114*/ 	.word	0x00000b40


	//   ....[7]....
        /*0118*/ 	.word	0x00000b90


	//   ....[8]....
        /*011c*/ 	.word	0x00000bd0


	//   ....[9]....
        /*0120*/ 	.word	0x00000bf0


	//----- nvinfo : EIATTR_VRC_CTA_INIT_COUNT
	.align		4
.L_2487:
        /*0124*/ 	.byte	0x02, 0x4a
	.zero		1
	.zero		1


	//----- nvinfo : EIATTR_EXIT_INSTR_OFFSETS
	.align		4
        /*0128*/ 	.byte	0x04, 0x1c
        /*012a*/ 	.short	(.L_2489 - .L_2488)


	//   ....[0]....
.L_2488:
        /*012c*/ 	.word	0x00003370


	//   ....[1]....
        /*0130*/ 	.word	0x00003c80


	//   ....[2]....
        /*0134*/ 	.word	0x00004320


	//   ....[3]....
        /*0138*/ 	.word	0x000049c0


	//   ....[4]....
        /*013c*/ 	.word	0x00005070


	//----- nvinfo : EIATTR_CRS_STACK_SIZE
	.align		4
.L_2489:
        /*0140*/ 	.byte	0x04, 0x1e
        /*0142*/ 	.short	(.L_2491 - .L_2490)
.L_2490:
        /*0144*/ 	.word	0x00000000


	//----- nvinfo : EIATTR_CBANK_PARAM_SIZE
	.align		4
.L_2491:
        /*0148*/ 	.byte	0x03, 0x19
        /*014a*/ 	.short	0x0048


	//----- nvinfo : EIATTR_PARAM_CBANK
	.align		4
        /*014c*/ 	.byte	0x04, 0x0a
        /*014e*/ 	.short	(.L_2493 - .L_2492)
	.align		4
.L_2492:
        /*0150*/ 	.word	index@(.nv.constant0._ZN4vllm31rms_norm_per_block_quant_kernelIfN3c1013Float8_e4m3fnELb1ELb1ELi64EEEvPT0_PfPKT_S8_PKffiiPS6_l)
        /*0154*/ 	.short	0x0380
        /*0156*/ 	.short	0x0048


	//----- nvinfo : EIATTR_SW_WAR
	.align		4
.L_2493:
        /*0158*/ 	.byte	0x04, 0x36
        /*015a*/ 	.short	(.L_2495 - .L_2494)
.L_2494:
        /*015c*/ 	.word	0x00000008
.L_2495:


//--------------------- .nv.info._ZN4vllm31rms_norm_per_block_quant_kernelIfaLb0ELb0ELi128EEEvPT0_PfPKT_S6_PKffiiPS4_l --------------------------
	.section	.nv.info._ZN4vllm31rms_norm_per_block_quant_kernelIfaLb0ELb0ELi128EEEvPT0_PfPKT_S6_PKffiiPS4_l,"",@"SHT_CUDA_INFO"
	.sectionflags	@""
	.align	4


	//----- nvinfo : EIATTR_CUDA_API_VERSION
	.align		4
        /*0000*/ 	.byte	0x04, 0x37
        /*0002*/ 	.short	(.L_2497 - .L_2496)
.L_2496:
        /*0004*/ 	.word	0x00000082


	//----- nvinfo : EIATTR_KPARAM_INFO
	.align		4
.L_2497:
        /*0008*/ 	.byte	0x04, 0x17
        /*000a*/ 	.short	(.L_2499 - .L_2498)
.L_2498:
        /*000c*/ 	.word	0x00000000
        /*0010*/ 	.short	0x0009
        /*0012*/ 	.short	0x0040
        /*0014*/ 	.byte	0x00, 0xf0, 0x21, 0x00


	//----- nvinfo : EIATTR_KPARAM_INFO
	.align		4
.L_2499:
        /*0018*/ 	.byte	0x04, 0x17
        /*001a*/ 	.short	(.L_2501 - .L_2500)
.L_2500:
        /*001c*/ 	.word	0x00000000
        /*0020*/ 	.short	0x0008
        /*0022*/ 	.short	0x0038
        /*0024*/ 	.byte	0x00, 0xf5, 0x21, 0x00


	//----- nvinfo : EIATTR_KPARAM_INFO
	.align		4
.L_2501:
        /*0028*/ 	.byte	0x04, 0x17
        /*002a*/ 	.short	(.L_2503 - .L_2502)
.L_2502:
        /*002c*/ 	.word	0x00000000
        /*0030*/ 	.short	0x0007
        /*0032*/ 	.short	0x0030
        /*0034*/ 	.byte	0x00, 0xf0, 0x11, 0x00


	//----- nvinfo : EIATTR_KPARAM_INFO
	.align		4
.L_2503:
        /*0038*/ 	.byte	0x04, 0x17
        /*003a*/ 	.short	(.L_2505 - .L_2504)
.L_2504:
        /*003c*/ 	.word	0x00000000
        /*0040*/ 	.short	0x0006
        /*0042*/ 	.short	0x002c
        /*0044*/ 	.byte	0x00, 0xf0, 0x11, 0x00


	//----- nvinfo : EIATTR_KPARAM_INFO
	.align		4
.L_2505:
        /*0048*/ 	.byte	0x04, 0x17
        /*004a*/ 	.short	(.L_2507 - .L_2506)
.L_2506:
        /*004c*/ 	.word	0x00000000
        /*0050*/ 	.short	0x0005
        /*0052*/ 	.short	0x0028
        /*0054*/ 	.byte	0x00, 0xf0, 0x11, 0x00


	//----- nvinfo : EIATTR_KPARAM_INFO
	.align		4
.L_2507:
        /*0058*/ 	.byte	0x04, 0x17
        /*005a*/ 	.short	(.L_2509 - .L_2508)
.L_2508:
        /*005c*/ 	.word	0x00000000
        /*0060*/ 	.short	0x0004
        /*0062*/ 	.short	0x0020
        /*0064*/ 	.byte	0x00, 0xf5, 0x21, 0x00


	//----- nvinfo : EIATTR_KPARAM_INFO
	.align		4
.L_2509:
        /*0068*/ 	.byte	0x04, 0x17
        /*006a*/ 	.short	(.L_2511 - .L_2510)
.L_2510:
        /*006c*/ 	.word	0x00000000
        /*0070*/ 	.short	0x0003
        /*0072*/ 	.short	0x0018
        /*0074*/ 	.byte	0x00, 0xf5, 0x21, 0x00


	//----- nvinfo : EIATTR_KPARAM_INFO
	.align		4
.L_2511:
        /*0078*/ 	.byte	0x04, 0x17
        /*007a*/ 	.short	(.L_2513 - .L_2512)
.L_2512:
        /*007c*/ 	.word	0x00000000
        /*0080*/ 	.short	0x0002
        /*0082*/ 	.short	0x0010
        /*0084*/ 	.byte	0x00, 0xf5, 0x21, 0x00


	//----- nvinfo : EIATTR_KPARAM_INFO
	.align		4
.L_2513:
        /*0088*/ 	.byte	0x04, 0x17
        /*008a*/ 	.short	(.L_2515 - .L_2514)
.L_2514:
        /*008c*/ 	.word	0x00000000
        /*0090*/ 	.short	0x0001
        /*0092*/ 	.short	0x0008
        /*0094*/ 	.byte	0x00, 0xf5, 0x21, 0x00


	//----- nvinfo : EIATTR_KPARAM_INFO
	.align		4
.L_2515:
        /*0098*/ 	.byte	0x04, 0x17
        /*009a*/ 	.short	(.L_2517 - .L_2516)
.L_2516:
        /*009c*/ 	.word	0x00000000
        /*00a0*/ 	.short	0x0000
        /*00a2*/ 	.short	0x0000
        /*00a4*/ 	.byte	0x00, 0xf5, 0x21, 0x00


	//----- nvinfo : EIATTR_SPARSE_MMA_MASK
	.align		4
.L_2517:
        /*00a8*/ 	.byte	0x03, 0x50
        /*00aa*/ 	.short	0x0000


	//----- nvinfo : EIATTR_MAXREG_COUNT
	.align		4
        /*00ac*/ 	.byte	0x03, 0x1b
        /*00ae*/ 	.short	0x00ff


	//----- nvinfo : EIATTR_NUM_BARRIERS
	.align		4
        /*00b0*/ 	.byte	0x02, 0x4c
        /*00b2*/ 	.byte	0x01
	.zero		1


	//----- nvinfo : EIATTR_MERCURY_ISA_VERSION
	.align		4
        /*00b4*/ 	.byte	0x03, 0x5f
        /*00b6*/ 	.short	0x0101


	//----- nvinfo : EIATTR_UNUSED_LOAD_BYTE_OFFSET
	.align		4
        /*00b8*/ 	.byte	0x04, 0x44
        /*00ba*/ 	.short	(.L_2519 - .L_2518)


	//   ....[0]....
.L_2518:
        /*00bc*/ 	.word	0x000005d0
        /*00c0*/ 	.word	0x0000fff0


	//   ....[1]....
        /*00c4*/ 	.word	0x00000aa0
        /*00c8*/ 	.word	0x0000fff0


	//----- nvinfo : EIATTR_COOP_GROUP_MASK_REGIDS
	.align		4
.L_2519:
        /*00cc*/ 	.byte	0x04, 0x29
        /*00ce*/ 	.short	(.L_2521 - .L_2520)


	//   ....[0]....
.L_2520:
        /*00d0*/ 	.word	0xffffffff


	//   ....[1]....
        /*00d4*/ 	.word	0xffffffff


	//   ....[2]....
        /*00d8*/ 	.word	0xffffffff


	//   ....[3]....
        /*00dc*/ 	.word	0xffffffff


	//   ....[4]....
        /*00e0*/ 	.word	0xffffffff


	//   ....[5]....
        /*00e4*/ 	.word	0xffffffff


	//   ....[6]....
        /*00e8*/ 	.word	0xffffffff


	//   ....[7]....
        /*00ec*/ 	.word	0xffffffff


	//   ....[8]....
        /*00f0*/ 	.word	0xffffffff


	//   ....[9]....
        /*00f4*/ 	.word	0xffffffff


	//----- nvinfo : EIATTR_COOP_GROUP_INSTR_OFFSETS
	.align		4
.L_2521:
        /*00f8*/ 	.byte	0x04, 0x28
        /*00fa*/ 	.short	(.L_2523 - .L_2522)


	//   ....[0]....
.L_2522:
        /*00fc*/ 	.word	0x00000420


	//   ....[1]....
        /*0100*/ 	.word	0x00000450


	//   ....[2]....
        /*0104*/ 	.word	0x000004c0


	//   ....[3]....
        /*0108*/ 	.word	0x00000500


	//   ....[4]....
        /*010c*/ 	.word	0x00000530


	//   ....[5]....
        /*0110*/ 	.word	0x000008c0


	//   ....[6]....
        /*0114*/ 	.word	0x00000910


	//   ....[7]....
        /*0118*/ 	.word	0x00000960


	//   ....[8]....
        /*011c*/ 	.word	0x000009a0


	//   ....[9]....
        /*0120*/ 	.word	0x000009c0


	//----- nvinfo : EIATTR_VRC_CTA_INIT_COUNT
	.align		4
.L_2523:
        /*0124*/ 	.byte	0x02, 0x4a
	.zero		1
	.zero		1


	//----- nvinfo : EIATTR_EXIT_INSTR_OFFSETS
	.align		4
        /*0128*/ 	.byte	0x04, 0x1c
        /*012a*/ 	.short	(.L_2525 - .L_2524)


	//   ....[0]....
.L_2524:
        /*012c*/ 	.word	0x00002ad0


	//   ....[1]....
        /*0130*/ 	.word	0x00002d80


	//   ....[2]....
        /*0134*/ 	.word	0x00002fd0


	//   ....[3]....
        /*0138*/ 	.word	0x00003220


	//   ....[4]....
        /*013c*/ 	.word	0x00003480


	//----- nvinfo : EIATTR_CRS_STACK_SIZE
	.align		4
.L_2525:
        /*0140*/ 	.byte	0x04, 0x1e
        /*0142*/ 	.short	(.L_2527 - .L_2526)
.L_2526:
        /*0144*/ 	.word	0x00000000


	//----- nvinfo : EIATTR_CBANK_PARAM_SIZE
	.align		4
.L_2527:
        /*0148*/ 	.byte	0x03, 0x19
        /*014a*/ 	.short	0x0048


	//----- nvinfo : EIATTR_PARAM_CBANK
	.align		4
        /*014c*/ 	.byte	0x04, 0x0a
        /*014e*/ 	.short	(.L_2529 - .L_2528)
	.align		4
.L_2528:
        /*0150*/ 	.word	index@(.nv.constant0._ZN4vllm31rms_norm_per_block_quant_kernelIfaLb0ELb0ELi128EEEvPT0_PfPKT_S6_PKffiiPS4_l)
        /*0154*/ 	.short	0x0380
        /*0156*/ 	.short	0x0048


	//----- nvinfo : EIATTR_SW_WAR
	.align		4
.L_2529:
        /*0158*/ 	.byte	0x04, 0x36
        /*015a*/ 	.short	(.L_2531 - .L_2530)
.L_2530:
        /*015c*/ 	.word	0x00000008
.L_2531:


//--------------------- .nv.info._ZN4vllm31rms_norm_per_block_quant_kernelIfN3c1013Float8_e4m3fnELb0ELb0ELi128EEEvPT0_PfPKT_S8_PKffiiPS6_l --------------------------
	.section	.nv.info._ZN4vllm31rms_norm_per_block_quant_kernelIfN3c1013Float8_e4m3fnELb0ELb0ELi128EEEvPT0_PfPKT_S8_PKffiiPS6_l,"",@"SHT_CUDA_INFO"
	.sectionflags	@""
	.align	4


	//----- nvinfo : EIATTR_CUDA_API_VERSION
	.align		4
        /*0000*/ 	.byte	0x04, 0x37
        /*0002*/ 	.short	(.L_2533 - .L_2532)
.L_2532:
        /*0004*/ 	.word	0x00000082


	//----- nvinfo : EIATTR_KPARAM_INFO
	.align		4
.L_2533:
        /*0008*/ 	.byte	0x04, 0x17
        /*000a*/ 	.short	(.L_2535 - .L_2534)
.L_2534:
        /*000c*/ 	.word	0x00000000
        /*0010*/ 	.short	0x0009
        /*0012*/ 	.short	0x0040
        /*0014*/ 	.byte	0x00, 0xf0, 0x21, 0x00


	//----- nvinfo : EIATTR_KPARAM_INFO
	.align		4
.L_2535:
        /*0018*/ 	.byte	0x04, 0x17
        /*001a*/ 	.short	(.L_2537 - .L_2536)
.L_2536:
        /*001c*/ 	.word	0x00000000
        /*0020*/ 	.short	0x0008
        /*0022*/ 	.short	0x0038
        /*0024*/ 	.byte	0x00, 0xf5, 0x21, 0x00


	//----- nvinfo : EIATTR_KPARAM_INFO
	.align		4
.L_2537:
        /*0028*/ 	.byte	0x04, 0x17
        /*002a*/ 	.short	(.L_2539 - .L_2538)
.L_2538:
        /*002c*/ 	.word	0x00000000
        /*0030*/ 	.short	0x0007
        /*0032*/ 	.short	0x0030
        /*0034*/ 	.byte	0x00, 0xf0, 0x11, 0x00


	//----- nvinfo : EIATTR_KPARAM_INFO
	.align		4
.L_2539:
        /*0038*/ 	.byte	0x04, 0x17
        /*003a*/ 	.short	(.L_2541 - .L_2540)
.L_2540:
        /*003c*/ 	.word	0x00000000
        /*0040*/ 	.short	0x0006
        /*0042*/ 	.short	0x002c
        /*0044*/ 	.byte	0x00, 0xf0, 0x11, 0x00


	//----- nvinfo : EIATTR_KPARAM_INFO
	.align		4
.L_2541:
        /*0048*/ 	.byte	0x04, 0x17
        /*004a*/ 	.short	(.L_2543 - .L_2542)
.L_2542:
        /*004c*/ 	.word	0x00000000
        /*0050*/ 	.short	0x0005
        /*0052*/ 	.short	0x0028
        /*0054*/ 	.byte	0x00, 0xf0, 0x11, 0x00


	//----- nvinfo : EIATTR_KPARAM_INFO
	.align		4
.L_2543:
        /*0058*/ 	.byte	0x04, 0x17
        /*005a*/ 	.short	(.L_2545 - .L_2544)
.L_2544:
        /*005c*/ 	.word	0x00000000
        /*0060*/ 	.short	0x0004
        /*0062*/ 	.short	0x0020
        /*0064*/ 	.byte	0x00, 0xf5, 0x21, 0x00


	//----- nvinfo : EIATTR_KPARAM_INFO
	.align		4
.L_2545:
        /*0068*/ 	.byte	0x04, 0x17
        /*006a*/ 	.short	(.L_2547 - .L_2546)
.L_2546:
        /*006c*/ 	.word	0x00000000
        /*0070*/ 	.short	0x0003
        /*0072*/ 	.short	0x0018
        /*0074*/ 	.byte	0x00, 0xf5, 0x21, 0x00


	//----- nvinfo : EIATTR_KPARAM_INFO
	.align		4
.L_2547:
        /*0078*/ 	.byte	0x04, 0x17
        /*007a*/ 	.short	(.L_2549 - .L_2548)
.L_2548:
        /*007c*/ 	.word	0x00000000
        /*0080*/ 	.short	0x0002
        /*0082*/ 	.short	0x0010
        /*0084*/ 	.byte	0x00, 0xf5, 0x21, 0x00


	//----- nvinfo : EIATTR_KPARAM_INFO
	.align		4
.L_2549:
        /*0088*/ 	.byte	0x04, 0x17
        /*008a*/ 	.short	(.L_2551 - .L_2550)
.L_2550:
        /*008c*/ 	.word	0x00000000
        /*0090*/ 	.short	0x0001
        /*0092*/ 	.short	0x0008
        /*0094*/ 	.byte	0x00, 0xf5, 0x21, 0x00


	//----- nvinfo : EIATTR_KPARAM_INFO
	.align		4
.L_2551:
        /*0098*/ 	.byte	0x04, 0x17
        /*009a*/ 	.short	(.L_2553 - .L_2552)
.L_2552:
        /*009c*/ 	.word	0x00000000
        /*00a0*/ 	.short	0x0000
        /*00a2*/ 	.short	0x0000
        /*00a4*/ 	.byte	0x00, 0xf5, 0x21, 0x00


	//----- nvinfo : EIATTR_SPARSE_MMA_MASK
	.align		4
.L_2553:
        /*00a8*/ 	.byte	0x03, 0x50
        /*00aa*/ 	.short	0x0000


	//----- nvinfo : EIATTR_MAXREG_COUNT
	.align		4
        /*00ac*/ 	.byte	0x03, 0x1b
        /*00ae*/ 	.short	0x00ff


	//----- nvinfo : EIATTR_NUM_BARRIERS
	.align		4
        /*00b0*/ 	.byte	0x02, 0x4c
        /*00b2*/ 	.byte	0x01
	.zero		1


	//----- nvinfo : EIATTR_MERCURY_ISA_VERSION
	.align		4
        /*00b4*/ 	.byte	0x03, 0x5f
        /*00b6*/ 	.short	0x0101


	//----- nvinfo : EIATTR_UNUSED_LOAD_BYTE_OFFSET
	.align		4
        /*00b8*/ 	.byte	0x04, 0x44
        /*00ba*/ 	.short	(.L_2555 - .L_2554)


	//   ....[0]....
.L_2554:
        /*00bc*/ 	.word	0x000005b0
        /*00c0*/ 	.word	0x0000fff0


	//   ....[1]....
        /*00c4*/ 	.word	0x00000ae0
        /*00c8*/ 	.word	0x0000fff0


	//----- nvinfo : EIATTR_COOP_GROUP_MASK_REGIDS
	.align		4
.L_2555:
        /*00cc*/ 	.byte	0x04, 0x29
        /*00ce*/ 	.short	(.L_2557 - .L_2556)


	//   ....[0]....
.L_2556:
        /*00d0*/ 	.word	0xffffffff


	//   ....[1]....
        /*00d4*/ 	.word	0xffffffff


	//   ....[2]....
        /*00d8*/ 	.word	0xffffffff


	//   ....[3]....
        /*00dc*/ 	.word	0xffffffff


	//   ....[4]....
        /*00e0*/ 	.word	0xffffffff


	//   ....[5]....
        /*00e4*/ 	.word	0xffffffff


	//   ....[6]....
        /*00e8*/ 	.word	0xffffffff


	//   ....[7]....
        /*00ec*/ 	.word	0xffffffff


	//   ....[8]....
        /*00f0*/ 	.word	0xffffffff


	//   ....[9]....
        /*00f4*/ 	.word	0xffffffff


	//----- nvinfo : EIATTR_COOP_GROUP_INSTR_OFFSETS
	.align		4
.L_2557:
        /*00f8*/ 	.byte	0x04, 0x28
        /*00fa*/ 	.short	(.L_2559 - .L_2558)


	//   ....[0]....
.L_2558:
        /*00fc*/ 	.word	0x00000400


	//   ....[1]....
        /*0100*/ 	.word	0x00000430


	//   ....[2]....
        /*0104*/ 	.word	0x000004a0


	//   ....[3]....
        /*0108*/ 	.word	0x000004f0


	//   ....[4]....
        /*010c*/ 	.word	0x00000510


	//   ....[5]....
        /*0110*/ 	.word	0x000008a0


	//   ....[6]....
        /*0114*/ 	.word	0x000008f0


	//   ....[7]....
        /*0118*/ 	.word	0x00000940


	//   ....[8]....
        /*011c*/ 	.word	0x00000980


	//   ....[9]....
        /*0120*/ 	.word	0x000009a0


	//----- nvinfo : EIATTR_VRC_CTA_INIT_COUNT
	.align		4
.L_2559:
        /*0124*/ 	.byte	0x02, 0x4a
	.zero		1
	.zero		1


	//----- nvinfo : EIATTR_EXIT_INSTR_OFFSETS
	.align		4
        /*0128*/ 	.byte	0x04, 0x1c
        /*012a*/ 	.short	(.L_2561 - .L_2560)


	//   ....[0]....
.L_2560:
        /*012c*/ 	.word	0x00002ce0


	//   ....[1]....
        /*0130*/ 	.word	0x00003340


	//   ....[2]....
        /*0134*/ 	.word	0x00003940


	//   ....[3]....
        /*0138*/ 	.word	0x00003f40


	//   ....[4]....
        /*013c*/ 	.word	0x00004550


	//----- nvinfo : EIATTR_CRS_STACK_SIZE
	.align		4
.L_2561:
        /*0140*/ 	.byte	0x04, 0x1e
        /*0142*/ 	.short	(.L_2563 - .L_2562)
.L_2562:
        /*0144*/ 	.word	0x00000000


	//----- nvinfo : EIATTR_CBANK_PARAM_SIZE
	.align		4
.L_2563:
        /*0148*/ 	.byte	0x03, 0x19
        /*014a*/ 	.short	0x0048


	//----- nvinfo : EIATTR_PARAM_CBANK
	.align		4
        /*014c*/ 	.byte	0x04, 0x0a
        /*014e*/ 	.short	(.L_2565 - .L_2564)
	.align		4
.L_2564:
        /*0150*/ 	.word	index@(.nv.constant0._ZN4vllm31rms_norm_per_block_quant_kernelIfN3c1013Float8_e4m3fnELb0ELb0ELi128EEEvPT0_PfPKT_S8_PKffiiPS6_l)
        /*0154*/ 	.short	0x0380
        /*0156*/ 	.short	0x0048


	//----- nvinfo : EIATTR_SW_WAR
	.align		4
.L_2565:
        /*0158*/ 	.byte	0x04, 0x36
        /*015a*/ 	.short	(.L_2567 - .L_2566)
.L_2566:
        /*015c*/ 	.word	0x00000008
.L_2567:


//--------------------- .nv.info._ZN4vllm31rms_norm_per_block_quant_kernelIfaLb0ELb1ELi128EEEvPT0_PfPKT_S6_PKffiiPS4_l --------------------------
	.section	.nv.info._ZN4vllm31rms_norm_per_block_quant_kernelIfaLb0ELb1ELi128EEEvPT0_PfPKT_S6_PKffiiPS4_l,"",@"SHT_CUDA_INFO"
	.sectionflags	@""
	.align	4


	//----- nvinfo : EIATTR_CUDA_API_VERSION
	.align		4
        /*0000*/ 	.byte	0x04, 0x37
        /*0002*/ 	.short	(.L_2569 - .L_2568)
.L_2568:
        /*0004*/ 	.word	0x00000082


	//----- nvinfo : EIATTR_KPARAM_INFO
	.align		4
.L_2569:
        /*0008*/ 	.byte	0x04, 0x17
        /*000a*/ 	.short	(.L_2571 - .L_2570)
.L_2570:
        /*000c*/ 	.word	0x00000000
        /*0010*/ 	.short	0x0009
        /*0012*/ 	.short	0x0040
        /*0014*/ 	.byte	0x00, 0xf0, 0x21, 0x00


	//----- nvinfo : EIATTR_KPARAM_INFO
	.align		4
.L_2571:
        /*0018*/ 	.byte	0x04, 0x17
        /*001a*/ 	.short	(.L_2573 - .L_2572)
.L_2572:
        /*001c*/ 	.word	0x00000000
        /*0020*/ 	.short	0x0008
        /*0022*/ 	.short	0x0038
        /*0024*/ 	.byte	0x00, 0xf5, 0x21, 0x00


	//----- nvinfo : EIATTR_KPARAM_INFO
	.align		4
.L_2573:
        /*0028*/ 	.byte	0x04, 0x17
        /*002a*/ 	.short	(.L_2575 - .L_2574)
.L_2574:
        /*002c*/ 	.word	0x00000000
        /*0030*/ 	.short	0x0007
        /*0032*/ 	.short	0x0030
        /*0034*/ 	.byte	0x00, 0xf0, 0x11, 0x00


	//----- nvinfo : EIATTR_KPARAM_INFO
	.align		4
.L_2575:
        /*0038*/ 	.byte	0x04, 0x17
        /*003a*/ 	.short	(.L_2577 - .L_2576)
.L_2576:
        /*003c*/ 	.word	0x00000000
        /*0040*/ 	.short	0x0006
        /*0042*/ 	.short	0x002c
        /*0044*/ 	.byte	0x00, 0xf0, 0x11, 0x00


	//----- nvinfo : EIATTR_KPARAM_INFO
	.align		4
.L_2577:
        /*0048*/ 	.byte	0x04, 0x17
        /*004a*/ 	.short	(.L_2579 - .L_2578)
.L_2578:
        /*004c*/ 	.word	0x00000000
        /*0050*/ 	.short	0x0005
        /*0052*/ 	.short	0x0028
        /*0054*/ 	.byte	0x00, 0xf0, 0x11, 0x00


	//----- nvinfo : EIATTR_KPARAM_INFO
	.align		4
.L_2579:
        /*0058*/ 	.byte	0x04, 0x17
        /*005a*/ 	.short	(.L_2581 - .L_2580)
.L_2580:
        /*005c*/ 	.word	0x00000000
        /*0060*/ 	.short	0x0004
        /*0062*/ 	.short	0x0020
        /*0064*/ 	.byte	0x00, 0xf5, 0x21, 0x00


	//----- nvinfo : EIATTR_KPARAM_INFO
	.align		4
.L_2581:
        /*0068*/ 	.byte	0x04, 0x17
        /*006a*/ 	.short	(.L_2583 - .L_2582)
.L_2582:
        /*006c*/ 	.word	0x00000000
        /*0070*/ 	.short	0x0003
        /*0072*/ 	.short	0x0018
        /*0074*/ 	.byte	0x00, 0xf5, 0x21, 0x00


	//----- nvinfo : EIATTR_KPARAM_INFO
	.align		4
.L_2583:
        /*0078*/ 	.byte	0x04, 0x17
        /*007a*/ 	.short	(.L_2585 - .L_2584)
.L_2584:
        /*007c*/ 	.word	0x00000000
        /*0080*/ 	.short	0x0002
        /*0082*/ 	.short	0x0010
        /*0084*/ 	.byte	0x00, 0xf5, 0x21, 0x00


	//----- nvinfo : EIATTR_KPARAM_INFO
	.align		4
.L_2585:
        /*0088*/ 	.byte	0x04, 0x17
        /*008a*/ 	.short	(.L_2587 - .L_2586)
.L_2586:
        /*008c*/ 	.word	0x00000000
        /*0090*/ 	.short	0x0001
        /*0092*/ 	.short	0x0008
        /*0094*/ 	.byte	0x00, 0xf5, 0x21, 0x00


	//----- nvinfo : EIATTR_KPARAM_INFO
	.align		4
.L_2587:
        /*0098*/ 	.byte	0x04, 0x17
        /*009a*/ 	.short	(.L_2589 - .L_2588)
.L_2588:
        /*009c*/ 	.word	0x00000000
        /*00a0*/ 	.short	0x0000
        /*00a2*/ 	.short	0x0000
        /*00a4*/ 	.byte	0x00, 0xf5, 0x21, 0x00


	//----- nvinfo : EIATTR_SPARSE_MMA_MASK
	.align		4
.L_2589:
        /*00a8*/ 	.byte	0x03, 0x50
        /*00aa*/ 	.short	0x0000


	//----- nvinfo : EIATTR_MAXREG_COUNT
	.align		4
        /*00ac*/ 	.byte	0x03, 0x1b
        /*00ae*/ 	.short	0x00ff


	//----- nvinfo : EIATTR_NUM_BARRIERS
	.align		4
        /*00b0*/ 	.byte	0x02, 0x4c
        /*00b2*/ 	.byte	0x01
	.zero		1


	//----- nvinfo : EIATTR_MERCURY_ISA_VERSION
	.align		4
        /*00b4*/ 	.byte	0x03, 0x5f
        /*00b6*/ 	.short	0x0101


	//----- nvinfo : EIATTR_UNUSED_LOAD_BYTE_OFFSET
	.align		4
        /*00b8*/ 	.byte	0x04, 0x44
        /*00ba*/ 	.short	(.L_2591 - .L_2590)


	//   ....[0]....
.L_2590:
        /*00bc*/ 	.word	0x000005d0
        /*00c0*/ 	.word	0x0000fff0


	//   ....[1]....
        /*00c4*/ 	.word	0x00000ab0
        /*00c8*/ 	.word	0x0000fff0


	//----- nvinfo : EIATTR_COOP_GROUP_MASK_REGIDS
	.align		4
.L_2591:
        /*00cc*/ 	.byte	0x04, 0x29
        /*00ce*/ 	.short	(.L_2593 - .L_2592)


	//   ....[0]....
.L_2592:
        /*00d0*/ 	.word	0xffffffff


	//   ....[1]....
        /*00d4*/ 	.word	0xffffffff


	//   ....[2]....
        /*00d8*/ 	.word	0xffffffff


	//   ....[3]....
        /*00dc*/ 	.word	0xffffffff


	//   ....[4]....
        /*00e0*/ 	.word	0xffffffff


	//   ....[5]....
        /*00e4*/ 	.word	0xffffffff


	//   ....[6]....
        /*00e8*/ 	.word	0xffffffff


	//   ....[7]....
        /*00ec*/ 	.word	0xffffffff


	//   ....[8]....
        /*00f0*/ 	.word	0xffffffff


	//   ....[9]....
        /*00f4*/ 	.word	0xffffffff


	//----- nvinfo : EIATTR_COOP_GROUP_INSTR_OFFSETS
	.align		4
.L_2593:
        /*00f8*/ 	.byte	0x04, 0x28
        /*00fa*/ 	.short	(.L_2595 - .L_2594)


	//   ....[0]....
.L_2594:
        /*00fc*/ 	.word	0x00000420


	//   ....[1]....
        /*0100*/ 	.word	0x00000450


	//   ....[2]....
        /*0104*/ 	.word	0x000004c0


	//   ....[3]....
        /*0108*/ 	.word	0x00000510


	//   ....[4]....
        /*010c*/ 	.word	0x00000530


	//   ....[5]....
        /*0110*/ 	.word	0x000008c0


	//   ....[6]....
        /*0114*/ 	.word	0x00000920


	//   ....[7]....
        /*0118*/ 	.word	0x00000970


	//   ....[8]....
        /*011c*/ 	.word	0x000009a0


	//   ....[9]....
        /*0120*/ 	.word	0x000009c0


	//----- nvinfo : EIATTR_VRC_CTA_INIT_COUNT
	.align		4
.L_2595:
        /*0124*/ 	.byte	0x02, 0x4a
	.zero		1
	.zero		1


	//----- nvinfo : EIATTR_EXIT_INSTR_OFFSETS
	.align		4
        /*0128*/ 	.byte	0x04, 0x1c
        /*012a*/ 	.short	(.L_2597 - .L_2596)


	//   ....[0]....
.L_2596:
        /*012c*/ 	.word	0x00002da0


	//   ....[1]....
        /*0130*/ 	.word	0x00003260


	//   ....[2]....
        /*0134*/ 	.word	0x000034c0


	//   ....[3]....
        /*0138*/ 	.word	0x00003720


	//   ....[4]....
        /*013c*/ 	.word	0x00003990


	//----- nvinfo : EIATTR_CRS_STACK_SIZE
	.align		4
.L_2597:
        /*0140*/ 	.byte	0x04, 0x1e
        /*0142*/ 	.short	(.L_2599 - .L_2598)
.L_2598:
        /*0144*/ 	.word	0x00000000


	//----- nvinfo : EIATTR_CBANK_PARAM_SIZE
	.align		4
.L_2599:
        /*0148*/ 	.byte	0x03, 0x19
        /*014a*/ 	.short	0x0048


	//----- nvinfo : EIATTR_PARAM_CBANK
	.align		4
        /*014c*/ 	.byte	0x04, 0x0a
        /*014e*/ 	.short	(.L_2601 - .L_2600)
	.align		4
.L_2600:
        /*0150*/ 	.word	index@(.nv.constant0._ZN4vllm31rms_norm_per_block_quant_kernelIfaLb0ELb1ELi128EEEvPT0_PfPKT_S6_PKffiiPS4_l)
        /*0154*/ 	.short	0x0380
        /*0156*/ 	.short	0x0048


	//----- nvinfo : EIATTR_SW_WAR
	.align		4
.L_2601:
        /*0158*/ 	.byte	0x04, 0x36
        /*015a*/ 	.short	(.L_2603 - .L_2602)
.L_2602:
        /*015c*/ 	.word	0x00000008
.L_2603:


//--------------------- .nv.info._ZN4vllm31rms_norm_per_block_quant_kernelIfN3c1013Float8_e4m3fnELb0ELb1ELi128EEEvPT0_PfPKT_S8_PKffiiPS6_l --------------------------
	.section	.nv.info._ZN4vllm31rms_norm_per_block_quant_kernelIfN3c1013Float8_e4m3fnELb0ELb1ELi128EEEvPT0_PfPKT_S8_PKffiiPS6_l,"",@"SHT_CUDA_INFO"
	.sectionflags	@""
	.align	4


	//----- nvinfo : EIATTR_CUDA_API_VERSION
	.align		4
        /*0000*/ 	.byte	0x04, 0x37
        /*0002*/ 	.short	(.L_2605 - .L_2604)
.L_2604:
        /*0004*/ 	.word	0x00000082


	//----- nvinfo : EIATTR_KPARAM_INFO
	.align		4
.L_2605:
        /*0008*/ 	.byte	0x04, 0x17
        /*000a*/ 	.short	(.L_2607 - .L_2606)
.L_2606:
        /*000c*/ 	.word	0x00000000
        /*0010*/ 	.short	0x0009
        /*0012*/ 	.short	0x0040
        /*0014*/ 	.byte	0x00, 0xf0, 0x21, 0x00


	//----- nvinfo : EIATTR_KPARAM_INFO
	.align		4
.L_2607:
        /*0018*/ 	.byte	0x04, 0x17
        /*001a*/ 	.short	(.L_2609 - .L_2608)
.L_2608:
        /*001c*/ 	.word	0x00000000
        /*0020*/ 	.short	0x0008
        /*0022*/ 	.short	0x0038
        /*0024*/ 	.byte	0x00, 0xf5, 0x21, 0x00


	//----- nvinfo : EIATTR_KPARAM_INFO
	.align		4
.L_2609:
        /*0028*/ 	.byte	0x04, 0x17
        /*002a*/ 	.short	(.L_2611 - .L_2610)
.L_2610:
        /*002c*/ 	.word	0x00000000
        /*0030*/ 	.short	0x0007
        /*0032*/ 	.short	0x0030
        /*0034*/ 	.byte	0x00, 0xf0, 0x11, 0x00


	//----- nvinfo : EIATTR_KPARAM_INFO
	.align		4
.L_2611:
        /*0038*/ 	.byte	0x04, 0x17
        /*003a*/ 	.short	(.L_2613 - .L_2612)
.L_2612:
        /*003c*/ 	.word	0x00000000
        /*0040*/ 	.short	0x0006
        /*0042*/ 	.short	0x002c
        /*0044*/ 	.byte	0x00, 0xf0, 0x11, 0x00


	//----- nvinfo : EIATTR_KPARAM_INFO
	.align		4
.L_2613:
        /*0048*/ 	.byte	0x04, 0x17
        /*004a*/ 	.short	(.L_2615 - .L_2614)
.L_2614:
        /*004c*/ 	.word	0x00000000
        /*0050*/ 	.short	0x0005
        /*0052*/ 	.short	0x0028
        /*0054*/ 	.byte	0x00, 0xf0, 0x11, 0x00


	//----- nvinfo : EIATTR_KPARAM_INFO
	.align		4
.L_2615:
        /*0058*/ 	.byte	0x04, 0x17
        /*005a*/ 	.short	(.L_2617 - .L_2616)
.L_2616:
        /*005c*/ 	.word	0x00000000
        /*0060*/ 	.short	0x0004
        /*0062*/ 	.short	0x0020
        /*0064*/ 	.byte	0x00, 0xf5, 0x21, 0x00


	//----- nvinfo : EIATTR_KPARAM_INFO
	.align		4
.L_2617:
        /*0068*/ 	.byte	0x04, 0x17
        /*006a*/ 	.short	(.L_2619 - .L_2618)
.L_2618:
        /*006c*/ 	.word	0x00000000
        /*0070*/ 	.short	0x0003
        /*0072*/ 	.short	0x0018
        /*0074*/ 	.byte	0x00, 0xf5, 0x21, 0x00


	//----- nvinfo : EIATTR_KPARAM_INFO
	.align		4
.L_2619:
        /*0078*/ 	.byte	0x04, 0x17
        /*007a*/ 	.short	(.L_2621 - .L_2620)
.L_2620:
        /*007c*/ 	.word	0x00000000
        /*0080*/ 	.short	0x0002
        /*0082*/ 	.short	0x0010
        /*0084*/ 	.byte	0x00, 0xf5, 0x21, 0x00


	//----- nvinfo : EIATTR_KPARAM_INFO
	.align		4
.L_2621:
        /*0088*/ 	.byte	0x04, 0x17
        /*008a*/ 	.short	(.L_2623 - .L_2622)
.L_2622:
        /*008c*/ 	.word	0x00000000
        /*0090*/ 	.short	0x0001
        /*0092*/ 	.short	0x0008
        /*0094*/ 	.byte	0x00, 0xf5, 0x21, 0x00


	//----- nvinfo : EIATTR_KPARAM_INFO
	.align		4
.L_2623:
        /*0098*/ 	.byte	0x04, 0x17
        /*009a*/ 	.short	(.L_2625 - .L_2624)
.L_2624:
        /*009c*/ 	.word	0x00000000
        /*00a0*/ 	.short	0x0000
        /*00a2*/ 	.short	0x0000
        /*00a4*/ 	.byte	0x00, 0xf5, 0x21, 0x00


	//----- nvinfo : EIATTR_SPARSE_MMA_MASK
	.align		4
.L_2625:
        /*00a8*/ 	.byte	0x03, 0x50
        /*00aa*/ 	.short	0x0000


	//----- nvinfo : EIATTR_MAXREG_COUNT
	.align		4
        /*00ac*/ 	.byte	0x03, 0x1b
        /*00ae*/ 	.short	0x00ff


	//----- nvinfo : EIATTR_NUM_BARRIERS
	.align		4
        /*00b0*/ 	.byte	0x02, 0x4c
        /*00b2*/ 	.byte	0x01
	.zero		1


	//----- nvinfo : EIATTR_MERCURY_ISA_VERSION
	.align		4
        /*00b4*/ 	.byte	0x03, 0x5f
        /*00b6*/ 	.short	0x0101


	//----- nvinfo : EIATTR_UNUSED_LOAD_BYTE_OFFSET
	.align		4
        /*00b8*/ 	.byte	0x04, 0x44
        /*00ba*/ 	.short	(.L_2627 - .L_2626)


	//   ....[0]....
.L_2626:
        /*00bc*/ 	.word	0x000005d0
        /*00c0*/ 	.word	0x0000fff0


	//   ....[1]....
        /*00c4*/ 	.word	0x00000ab0
        /*00c8*/ 	.word	0x0000fff0


	//----- nvinfo : EIATTR_COOP_GROUP_MASK_REGIDS
	.align		4
.L_2627:
        /*00cc*/ 	.byte	0x04, 0x29
        /*00ce*/ 	.short	(.L_2629 - .L_2628)


	//   ....[0]....
.L_2628:
        /*00d0*/ 	.word	0xffffffff


	//   ....[1]....
        /*00d4*/ 	.word	0xffffffff


	//   ....[2]....
        /*00d8*/ 	.word	0xffffffff


	//   ....[3]....
        /*00dc*/ 	.word	0xffffffff


	//   ....[4]....
        /*00e0*/ 	.word	0xffffffff


	//   ....[5]....
        /*00e4*/ 	.word	0xffffffff


	//   ....[6]....
        /*00e8*/ 	.word	0xffffffff


	//   ....[7]....
        /*00ec*/ 	.word	0xffffffff


	//   ....[8]....
        /*00f0*/ 	.word	0xffffffff


	//   ....[9]....
        /*00f4*/ 	.word	0xffffffff


	//----- nvinfo : EIATTR_COOP_GROUP_INSTR_OFFSETS
	.align		4
.L_2629:
        /*00f8*/ 	.byte	0x04, 0x28
        /*00fa*/ 	.short	(.L_2631 - .L_2630)


	//   ....[0]....
.L_2630:
        /*00fc*/ 	.word	0x00000420


	//   ....[1]....
        /*0100*/ 	.word	0x00000450


	//   ....[2]....
        /*0104*/ 	.word	0x000004c0


	//   ....[3]....
        /*0108*/ 	.word	0x00000510


	//   ....[4]....
        /*010c*/ 	.word	0x00000530


	//   ....[5]....
        /*0110*/ 	.word	0x000008c0


	//   ....[6]....
        /*0114*/ 	.word	0x00000920


	//   ....[7]....
        /*0118*/ 	.word	0x00000970


	//   ....[8]....
        /*011c*/ 	.word	0x000009a0


	//   ....[9]....
        /*0120*/ 	.word	0x000009c0


	//----- nvinfo : EIATTR_VRC_CTA_INIT_COUNT
	.align		4
.L_2631:
        /*0124*/ 	.byte	0x02, 0x4a
	.zero		1
	.zero		1


	//----- nvinfo : EIATTR_EXIT_INSTR_OFFSETS
	.align		4
        /*0128*/ 	.byte	0x04, 0x1c
        /*012a*/ 	.short	(.L_2633 - .L_2632)


	//   ....[0]....
.L_2632:
        /*012c*/ 	.word	0x00002da0


	//   ....[1]....
        /*0130*/ 	.word	0x00003620


	//   ....[2]....
        /*0134*/ 	.word	0x00003c40


	//   ....[3]....
        /*0138*/ 	.word	0x00004260


	//   ....[4]....
        /*013c*/ 	.word	0x00004890


	//----- nvinfo : EIATTR_CRS_STACK_SIZE
	.align		4
.L_2633:
        /*0140*/ 	.byte	0x04, 0x1e
        /*0142*/ 	.short	(.L_2635 - .L_2634)
.L_2634:
        /*0144*/ 	.word	0x00000000


	//----- nvinfo : EIATTR_CBANK_PARAM_SIZE
	.align		4
.L_2635:
        /*0148*/ 	.byte	0x03, 0x19
        /*014a*/ 	.short	0x0048


	//----- nvinfo : EIATTR_PARAM_CBANK
	.align		4
        /*014c*/ 	.byte	0x04, 0x0a
        /*014e*/ 	.short	(.L_2637 - .L_2636)
	.align		4
.L_2636:
        /*0150*/ 	.word	index@(.nv.constant0._ZN4vllm31rms_norm_per_block_quant_kernelIfN3c1013Float8_e4m3fnELb0ELb1ELi128EEEvPT0_PfPKT_S8_PKffiiPS6_l)
        /*0154*/ 	.short	0x0380
        /*0156*/ 	.short	0x0048


	//----- nvinfo : EIATTR_SW_WAR
	.align		4
.L_2637:
        /*0158*/ 	.byte	0x04, 0x36
        /*015a*/ 	.short	(.L_2639 - .L_2638)
.L_2638:
        /*015c*/ 	.word	0x00000008
.L_2639:


//--------------------- .nv.info._ZN4vllm31rms_norm_per_block_quant_kernelIfaLb1ELb0ELi128EEEvPT0_PfPKT_S6_PKffiiPS4_l --------------------------
	.section	.nv.info._ZN4vllm31rms_norm_per_block_quant_kernelIfaLb1ELb0ELi128EEEvPT0_PfPKT_S6_PKffiiPS4_l,"",@"SHT_CUDA_INFO"
	.sectionflags	@""
	.align	4


	//----- nvinfo : EIATTR_CUDA_API_VERSION
	.align		4
        /*0000*/ 	.byte	0x04, 0x37
        /*0002*/ 	.short	(.L_2641 - .L_2640)
.L_2640:
        /*0004*/ 	.word	0x00000082


	//----- nvinfo : EIATTR_KPARAM_INFO
	.align		4
.L_2641:
        /*0008*/ 	.byte	0x04, 0x17
        /*000a*/ 	.short	(.L_2643 - .L_2642)
.L_2642:
        /*000c*/ 	.word	0x00000000
        /*0010*/ 	.short	0x0009
        /*0012*/ 	.short	0x0040
        /*0014*/ 	.byte	0x00, 0xf0, 0x21, 0x00


	//----- nvinfo : EIATTR_KPARAM_INFO
	.align		4
.L_2643:
        /*0018*/ 	.byte	0x04, 0x17
        /*001a*/ 	.short	(.L_2645 - .L_2644)
.L_2644:
        /*001c*/ 	.word	0x00000000
        /*0020*/ 	.short	0x0008
        /*0022*/ 	.short	0x0038
        /*0024*/ 	.byte	0x00, 0xf5, 0x21, 0x00


	//----- nvinfo : EIATTR_KPARAM_INFO
	.align		4
.L_2645:
        /*0028*/ 	.byte	0x04, 0x17
        /*002a*/ 	.short	(.L_2647 - .L_2646)
.L_2646:
        /*002c*/ 	.word	0x00000000
        /*0030*/ 	.short	0x0007
        /*0032*/ 	.short	0x0030
        /*0034*/ 	.byte	0x00, 0xf0, 0x11, 0x00


	//----- nvinfo : EIATTR_KPARAM_INFO
	.align		4
.L_2647:
        /*0038*/ 	.byte	0x04, 0x17
        /*003a*/ 	.short	(.L_2649 - .L_2648)
.L_2648:
        /*003c*/ 	.word	0x00000000
        /*0040*/ 	.short	0x0006
        /*0042*/ 	.short	0x002c
        /*0044*/ 	.byte	0x00, 0xf0, 0x11, 0x00


	//----- nvinfo : EIATTR_KPARAM_INFO
	.align		4
.L_2649:
        /*0048*/ 	.byte	0x04, 0x17
        /*004a*/ 	.short	(.L_2651 - .L_2650)
.L_2650:
        /*004c*/ 	.word	0x00000000
        /*0050*/ 	.short	0x0005
        /*0052*/ 	.short	0x0028
        /*0054*/ 	.byte	0x00, 0xf0, 0x11, 0x00


	//----- nvinfo : EIATTR_KPARAM_INFO
	.align		4
.L_2651:
        /*0058*/ 	.byte	0x04, 0x17
        /*005a*/ 	.short	(.L_2653 - .L_2652)
.L_2652:
        /*005c*/ 	.word	0x00000000
        /*0060*/ 	.short	0x0004
        /*0062*/ 	.short	0x0020
        /*0064*/ 	.byte	0x00, 0xf5, 0x21, 0x00


	//----- nvinfo : EIATTR_KPARAM_INFO
	.align		4
.L_2653:
        /*0068*/ 	.byte	0x04, 0x17
        /*006a*/ 	.short	(.L_2655 - .L_2654)
.L_2654:
        /*006c*/ 	.word	0x00000000
        /*0070*/ 	.short	0x0003
        /*0072*/ 	.short	0x0018
        /*0074*/ 	.byte	0x00, 0xf5, 0x21, 0x00


	//----- nvinfo : EIATTR_KPARAM_INFO
	.align		4
.L_2655:
        /*0078*/ 	.byte	0x04, 0x17
        /*007a*/ 	.short	(.L_2657 - .L_2656)
.L_2656:
        /*007c*/ 	.word	0x00000000
        /*0080*/ 	.short	0x0002
        /*0082*/ 	.short	0x0010
        /*0084*/ 	.byte	0x00, 0xf5, 0x21, 0x00


	//----- nvinfo : EIATTR_KPARAM_INFO
	.align		4
.L_2657:
        /*0088*/ 	.byte	0x04, 0x17
        /*008a*/ 	.short	(.L_2659 - .L_2658)
.L_2658:
        /*008c*/ 	.word	0x00000000
        /*0090*/ 	.short	0x0001
        /*0092*/ 	.short	0x0008
        /*0094*/ 	.byte	0x00, 0xf5, 0x21, 0x00


	//----- nvinfo : EIATTR_KPARAM_INFO
	.align		4
.L_2659:
        /*0098*/ 	.byte	0x04, 0x17
        /*009a*/ 	.short	(.L_2661 - .L_2660)
.L_2660:
        /*009c*/ 	.word	0x00000000
        /*00a0*/ 	.short	0x0000
        /*00a2*/ 	.short	0x0000
        /*00a4*/ 	.byte	0x00, 0xf5, 0x21, 0x00


	//----- nvinfo : EIATTR_SPARSE_MMA_MASK
	.align		4
.L_2661:
        /*00a8*/ 	.byte	0x03, 0x50
        /*00aa*/ 	.short	0x0000


	//----- nvinfo : EIATTR_MAXREG_COUNT
	.align		4
        /*00ac*/ 	.byte	0x03, 0x1b
        /*00ae*/ 	.short	0x00ff


	//----- nvinfo : EIATTR_NUM_BARRIERS
	.align		4
        /*00b0*/ 	.byte	0x02, 0x4c
        /*00b2*/ 	.byte	0x01
	.zero		1


	//----- nvinfo : EIATTR_MERCURY_ISA_VERSION
	.align		4
        /*00b4*/ 	.byte	0x03, 0x5f
        /*00b6*/ 	.short	0x0101


	//----- nvinfo : EIATTR_UNUSED_LOAD_BYTE_OFFSET
	.align		4
        /*00b8*/ 	.byte	0x04, 0x44
        /*00ba*/ 	.short	(.L_2663 - .L_2662)


	//   ....[0]....
.L_2662:
        /*00bc*/ 	.word	0x00000800
        /*00c0*/ 	.word	0x0000fff0


	//   ....[1]....
        /*00c4*/ 	.word	0x00000ce0
        /*00c8*/ 	.word	0x0000fff0


	//----- nvinfo : EIATTR_COOP_GROUP_MASK_REGIDS
	.align		4
.L_2663:
        /*00cc*/ 	.byte	0x04, 0x29
        /*00ce*/ 	.short	(.L_2665 - .L_2664)


	//   ....[0]....
.L_2664:
        /*00d0*/ 	.word	0xffffffff


	//   ....[1]....
        /*00d4*/ 	.word	0xffffffff


	//   ....[2]....
        /*00d8*/ 	.word	0xffffffff


	//   ....[3]....
        /*00dc*/ 	.word	0xffffffff


	//   ....[4]....
        /*00e0*/ 	.word	0xffffffff


	//   ....[5]....
        /*00e4*/ 	.word	0xffffffff


	//   ....[6]....
        /*00e8*/ 	.word	0xffffffff


	//   ....[7]....
        /*00ec*/ 	.word	0xffffffff


	//   ....[8]....
        /*00f0*/ 	.word	0xffffffff


	//   ....[9]....
        /*00f4*/ 	.word	0xffffffff


	//----- nvinfo : EIATTR_COOP_GROUP_INSTR_OFFSETS
	.align		4
.L_2665:
        /*00f8*/ 	.byte	0x04, 0x28
        /*00fa*/ 	.short	(.L_2667 - .L_2666)


	//   ....[0]....
.L_2666:
        /*00fc*/ 	.word	0x00000650


	//   ....[1]....
        /*0100*/ 	.word	0x00000680


	//   ....[2]....
        /*0104*/ 	.word	0x00000700


	//   ....[3]....
        /*0108*/ 	.word	0x00000740


	//   ....[4]....
        /*010c*/ 	.word	0x00000760


	//   ....[5]....
        /*0110*/ 	.word	0x00000af0


	//   ....[6]....
        /*0114*/ 	.word	0x00000b20


	//   ....[7]....
        /*0118*/ 	.word	0x00000b90


	//   ....[8]....
        /*011c*/ 	.word	0x00000bd0


	//   ....[9]....
        /*0120*/ 	.word	0x00000bf0


	//----- nvinfo : EIATTR_VRC_CTA_INIT_COUNT
	.align		4
.L_2667:
        /*0124*/ 	.byte	0x02, 0x4a
	.zero		1
	.zero		1


	//----- nvinfo : EIATTR_EXIT_INSTR_OFFSETS
	.align		4
        /*0128*/ 	.byte	0x04, 0x1c
        /*012a*/ 	.short	(.L_2669 - .L_2668)


	//   ....[0]....
.L_2668:
        /*012c*/ 	.word	0x00002f10


	//   ....[1]....
        /*0130*/ 	.word	0x00003230


	//   ....[2]....
        /*0134*/ 	.word	0x00003500


	//   ....[3]....
        /*0138*/ 	.word	0x000037d0


	//   ....[4]....
        /*013c*/ 	.word	0x00003ab0


	//----- nvinfo : EIATTR_CRS_STACK_SIZE
	.align		4
.L_2669:
        /*0140*/ 	.byte	0x04, 0x1e
        /*0142*/ 	.short	(.L_2671 - .L_2670)
.L_2670:
        /*0144*/ 	.word	0x00000000


	//----- nvinfo : EIATTR_CBANK_PARAM_SIZE
	.align		4
.L_2671:
        /*0148*/ 	.byte	0x03, 0x19
        /*014a*/ 	.short	0x0048


	//----- nvinfo : EIATTR_PARAM_CBANK
	.align		4
        /*014c*/ 	.byte	0x04, 0x0a
        /*014e*/ 	.short	(.L_2673 - .L_2672)
	.align		4
.L_2672:
        /*0150*/ 	.word	index@(.nv.constant0._ZN4vllm31rms_norm_per_block_quant_kernelIfaLb1ELb0ELi128EEEvPT0_PfPKT_S6_PKffiiPS4_l)
        /*0154*/ 	.short	0x0380
        /*0156*/ 	.short	0x0048


	//----- nvinfo : EIATTR_SW_WAR
	.align		4
.L_2673:
        /*0158*/ 	.byte	0x04, 0x36
        /*015a*/ 	.short	(.L_2675 - .L_2674)
.L_2674:
        /*015c*/ 	.word	0x00000008
.L_2675:


//--------------------- .nv.info._ZN4vllm31rms_norm_per_block_quant_kernelIfN3c1013Float8_e4m3fnELb1ELb0ELi128EEEvPT0_PfPKT_S8_PKffiiPS6_l --------------------------
	.section	.nv.info._ZN4vllm31rms_norm_per_block_quant_kernelIfN3c1013Float8_e4m3fnELb1ELb0ELi128EEEvPT0_PfPKT_S8_PKffiiPS6_l,"",@"SHT_CUDA_INFO"
	.sectionflags	@""
	.align	4


	//----- nvinfo : EIATTR_CUDA_API_VERSION
	.align		4
        /*0000*/ 	.byte	0x04, 0x37
        /*0002*/ 	.short	(.L_2677 - .L_2676)
.L_2676:
        /*0004*/ 	.word	0x00000082


	//----- nvinfo : EIATTR_KPARAM_INFO
	.align		4
.L_2677:
        /*0008*/ 	.byte	0x04, 0x17
        /*000a*/ 	.short	(.L_2679 - .L_2678)
.L_2678:
        /*000c*/ 	.word	0x00000000
        /*0010*/ 	.short	0x0009
        /*0012*/ 	.short	0x0040
        /*0014*/ 	.byte	0x00, 0xf0, 0x21, 0x00


	//----- nvinfo : EIATTR_KPARAM_INFO
	.align		4
.L_2679:
        /*0018*/ 	.byte	0x04, 0x17
        /*001a*/ 	.short	(.L_2681 - .L_2680)
.L_2680:
        /*001c*/ 	.word	0x00000000
        /*0020*/ 	.short	0x0008
        /*0022*/ 	.short	0x0038
        /*0024*/ 	.byte	0x00, 0xf5, 0x21, 0x00


	//----- nvinfo : EIATTR_KPARAM_INFO
	.align		4
.L_2681:
        /*0028*/ 	.byte	0x04, 0x17
        /*002a*/ 	.short	(.L_2683 - .L_2682)
.L_2682:
        /*002c*/ 	.word	0x00000000
        /*0030*/ 	.short	0x0007
        /*0032*/ 	.short	0x0030
        /*0034*/ 	.byte	0x00, 0xf0, 0x11, 0x00


	//----- nvinfo : EIATTR_KPARAM_INFO
	.align		4
.L_2683:
        /*0038*/ 	.byte	0x04, 0x17
        /*003a*/ 	.short	(.L_2685 - .L_2684)
.L_2684:
        /*003c*/ 	.word	0x00000000
        /*0040*/ 	.short	0x0006
        /*0042*/ 	.short	0x002c
        /*0044*/ 	.byte	0x00, 0xf0, 0x11, 0x00


	//----- nvinfo : EIATTR_KPARAM_INFO
	.align		4
.L_2685:
        /*0048*/ 	.byte	0x04, 0x17
        /*004a*/ 	.short	(.L_2687 - .L_2686)
.L_2686:
        /*004c*/ 	.word	0x00000000
        /*0050*/ 	.short	0x0005
        /*0052*/ 	.short	0x0028
        /*0054*/ 	.byte	0x00, 0xf0, 0x11, 0x00


	//----- nvinfo : EIATTR_KPARAM_INFO
	.align		4
.L_2687:
        /*0058*/ 	.byte	0x04, 0x17
        /*005a*/ 	.short	(.L_2689 - .L_2688)
.L_2688:
        /*005c*/ 	.word	0x00000000
        /*0060*/ 	.short	0x0004
        /*0062*/ 	.short	0x0020
        /*0064*/ 	.byte	0x00, 0xf5, 0x21, 0x00


	//----- nvinfo : EIATTR_KPARAM_INFO
	.align		4
.L_2689:
        /*0068*/ 	.byte	0x04, 0x17
        /*006a*/ 	.short	(.L_2691 - .L_2690)
.L_2690:
        /*006c*/ 	.word	0x00000000
        /*0070*/ 	.short	0x0003
        /*0072*/ 	.short	0x0018
        /*0074*/ 	.byte	0x00, 0xf5, 0x21, 0x00


	//----- nvinfo : EIATTR_KPARAM_INFO
	.align		4
.L_2691:
        /*0078*/ 	.byte	0x04, 0x17
        /*007a*/ 	.short	(.L_2693 - .L_2692)
.L_2692:
        /*007c*/ 	.word	0x00000000
        /*0080*/ 	.short	0x0002
        /*0082*/ 	.short	0x0010
        /*0084*/ 	.byte	0x00, 0xf5, 0x21, 0x00


	//----- nvinfo : EIATTR_KPARAM_INFO
	.align		4
.L_2693:
        /*0088*/ 	.byte	0x04, 0x17
        /*008a*/ 	.short	(.L_2695 - .L_2694)
.L_2694:
        /*008c*/ 	.word	0x00000000
        /*0090*/ 	.short	0x0001
        /*0092*/ 	.short	0x0008
        /*0094*/ 	.byte	0x00, 0xf5, 0x21, 0x00


	//----- nvinfo : EIATTR_KPARAM_INFO
	.align		4
.L_2695:
        /*0098*/ 	.byte	0x04, 0x17
        /*009a*/ 	.short	(.L_2697 - .L_2696)
.L_2696:
        /*009c*/ 	.word	0x00000000
        /*00a0*/ 	.short	0x0000
        /*00a2*/ 	.short	0x0000
        /*00a4*/ 	.byte	0x00, 0xf5, 0x21, 0x00


	//----- nvinfo : EIATTR_SPARSE_MMA_MASK
	.align		4
.L_2697:
        /*00a8*/ 	.byte	0x03, 0x50
        /*00aa*/ 	.short	0x0000


	//----- nvinfo : EIATTR_MAXREG_COUNT
	.align		4
        /*00ac*/ 	.byte	0x03, 0x1b
        /*00ae*/ 	.short	0x00ff


	//----- nvinfo : EIATTR_NUM_BARRIERS
	.align		4
        /*00b0*/ 	.byte	0x02, 0x4c
        /*00b2*/ 	.byte	0x01
	.zero		1


	//----- nvinfo : EIATTR_MERCURY_ISA_VERSION
	.align		4
        /*00b4*/ 	.byte	0x03, 0x5f
        /*00b6*/ 	.short	0x0101


	//----- nvinfo : EIATTR_UNUSED_LOAD_BYTE_OFFSET
	.align		4
        /*00b8*/ 	.byte	0x04, 0x44
        /*00ba*/ 	.short	(.L_2699 - .L_2698)


	//   ....[0]....
.L_2698:
        /*00bc*/ 	.word	0x00000800
        /*00c0*/ 	.word	0x0000fff0


	//   ....[1]....
        /*00c4*/ 	.word	0x00000ce0
        /*00c8*/ 	.word	0x0000fff0


	//----- nvinfo : EIATTR_COOP_GROUP_MASK_REGIDS
	.align		4
.L_2699:
        /*00cc*/ 	.byte	0x04, 0x29
        /*00ce*/ 	.short	(.L_2701 - .L_2700)


	//   ....[0]....
.L_2700:
        /*00d0*/ 	.word	0xffffffff


	//   ....[1]....
        /*00d4*/ 	.word	0xffffffff


	//   ....[2]....
        /*00d8*/ 	.word	0xffffffff


	//   ....[3]....
        /*00dc*/ 	.word	0xffffffff


	//   ....[4]....
        /*00e0*/ 	.word	0xffffffff


	//   ....[5]....
        /*00e4*/ 	.word	0xffffffff


	//   ....[6]....
        /*00e8*/ 	.word	0xffffffff


	//   ....[7]....
        /*00ec*/ 	.word	0xffffffff


	//   ....[8]....
        /*00f0*/ 	.word	0xffffffff


	//   ....[9]....
        /*00f4*/ 	.word	0xffffffff


	//----- nvinfo : EIATTR_COOP_GROUP_INSTR_OFFSETS
	.align		4
.L_2701:
        /*00f8*/ 	.byte	0x04, 0x28
        /*00fa*/ 	.short	(.L_2703 - .L_2702)


	//   ....[0]....
.L_2702:
        /*00fc*/ 	.word	0x00000650


	//   ....[1]....
        /*0100*/ 	.word	0x00000680


	//   ....[2]....
        /*0104*/ 	.word	0x00000700


	//   ....[3]....
        /*0108*/ 	.word	0x00000740


	//   ....[4]....
        /*010c*/ 	.word	0x00000760


	//   ....[5]....
        /*0110*/ 	.word	0x00000af0


	//   ....[6]....
        /*0114*/ 	.word	0x00000b20


	//   ....[7]....
        /*0118*/ 	.word	0x00000b90


	//   ....[8]....
        /*011c*/ 	.word	0x00000bd0


	//   ....[9]....
        /*0120*/ 	.word	0x00000bf0


	//----- nvinfo : EIATTR_VRC_CTA_INIT_COUNT
	.align		4
.L_2703:
        /*0124*/ 	.byte	0x02, 0x4a
	.zero		1
	.zero		1


	//----- nvinfo : EIATTR_EXIT_INSTR_OFFSETS
	.align		4
        /*0128*/ 	.byte	0x04, 0x1c
        /*012a*/ 	.short	(.L_2705 - .L_2704)


	//   ....[0]....
.L_2704:
        /*012c*/ 	.word	0x00002f10


	//   ....[1]....
        /*0130*/ 	.word	0x000035f0


	//   ....[2]....
        /*0134*/ 	.word	0x00003c80


	//   ....[3]....
        /*0138*/ 	.word	0x00004310


	//   ....[4]....
        /*013c*/ 	.word	0x000049b0


	//----- nvinfo : EIATTR_CRS_STACK_SIZE
	.align		4
.L_2705:
        /*0140*/ 	.byte	0x04, 0x1e
        /*0142*/ 	.short	(.L_2707 - .L_2706)
.L_2706:
        /*0144*/ 	.word	0x00000000


	//----- nvinfo : EIATTR_CBANK_PARAM_SIZE
	.align		4
.L_2707:
        /*0148*/ 	.byte	0x03, 0x19
        /*014a*/ 	.short	0x0048


	//----- nvinfo : EIATTR_PARAM_CBANK
	.align		4
        /*014c*/ 	.byte	0x04, 0x0a
        /*014e*/ 	.short	(.L_2709 - .L_2708)
	.align		4
.L_2708:
        /*0150*/ 	.word	index@(.nv.constant0._ZN4vllm31rms_norm_per_block_quant_kernelIfN3c1013Float8_e4m3fnELb1ELb0ELi128EEEvPT0_PfPKT_S8_PKffiiPS6_l)
        /*0154*/ 	.short	0x0380
        /*0156*/ 	.short	0x0048


	//----- nvinfo : EIATTR_SW_WAR
	.align		4
.L_2709:
        /*0158*/ 	.byte	0x04, 0x36
        /*015a*/ 	.short	(.L_2711 - .L_2710)
.L_2710:
        /*015c*/ 	.word	0x00000008
.L_2711:


//--------------------- .nv.info._ZN4vllm31rms_norm_per_block_quant_kernelIfaLb1ELb1ELi128EEEvPT0_PfPKT_S6_PKffiiPS4_l --------------------------
	.section	.nv.info._ZN4vllm31rms_norm_per_block_quant_kernelIfaLb1ELb1ELi128EEEvPT0_PfPKT_S6_PKffiiPS4_l,"",@"SHT_CUDA_INFO"
	.sectionflags	@""
	.align	4


	//----- nvinfo : EIATTR_CUDA_API_VERSION
	.align		4
        /*0000*/ 	.byte	0x04, 0x37
        /*0002*/ 	.short	(.L_2713 - .L_2712)
.L_2712:
        /*0004*/ 	.word	0x00000082


	//----- nvinfo : EIATTR_KPARAM_INFO
	.align		4
.L_2713:
        /*0008*/ 	.byte	0x04, 0x17
        /*000a*/ 	.short	(.L_2715 - .L_2714)
.L_2714:
        /*000c*/ 	.word	0x00000000
        /*0010*/ 	.short	0x0009
        /*0012*/ 	.short	0x0040
        /*0014*/ 	.byte	0x00, 0xf0, 0x21, 0x00


	//----- nvinfo : EIATTR_KPARAM_INFO
	.align		4
.L_2715:
        /*0018*/ 	.byte	0x04, 0x17
        /*001a*/ 	.short	(.L_2717 - .L_2716)
.L_2716:
        /*001c*/ 	.word	0x00000000
        /*0020*/ 	.short	0x0008
        /*0022*/ 	.short	0x0038
        /*0024*/ 	.byte	0x00, 0xf5, 0x21, 0x00


	//----- nvinfo : EIATTR_KPARAM_INFO
	.align		4
.L_2717:
        /*0028*/ 	.byte	0x04, 0x17
        /*002a*/ 	.short	(.L_2719 - .L_2718)
.L_2718:
        /*002c*/ 	.word	0x00000000
        /*0030*/ 	.short	0x0007
        /*0032*/ 	.short	0x0030
        /*0034*/ 	.byte	0x00, 0xf0, 0x11, 0x00


	//----- nvinfo : EIATTR_KPARAM_INFO
	.align		4
.L_2719:
        /*0038*/ 	.byte	0x04, 0x17
        /*003a*/ 	.short	(.L_2721 - .L_2720)
.L_2720:
        /*003c*/ 	.word	0x00000000
        /*0040*/ 	.short	0x0006
        /*0042*/ 	.short	0x002c
        /*0044*/ 	.byte	0x00, 0xf0, 0x11, 0x00


	//----- nvinfo : EIATTR_KPARAM_INFO
	.align		4
.L_2721:
        /*0048*/ 	.byte	0x04, 0x17
        /*004a*/ 	.short	(.L_2723 - .L_2722)
.L_2722:
        /*004c*/ 	.word	0x00000000
        /*0050*/ 	.short	0x0005
        /*0052*/ 	.short	0x0028
        /*0054*/ 	.byte	0x00, 0xf0, 0x11, 0x00


	//----- nvinfo : EIATTR_KPARAM_INFO
	.align		4
.L_2723:
        /*0058*/ 	.byte	0x04, 0x17
        /*005a*/ 	.short	(.L_2725 - .L_2724)
.L_2724:
        /*005c*/ 	.word	0x00000000
        /*0060*/ 	.short	0x0004
        /*0062*/ 	.short	0x0020
        /*0064*/ 	.byte	0x00, 0xf5, 0x21, 0x00


	//----- nvinfo : EIATTR_KPARAM_INFO
	.align		4
.L_2725:
        /*0068*/ 	.byte	0x04, 0x17
        /*006a*/ 	.short	(.L_2727 - .L_2726)
.L_2726:
        /*006c*/ 	.word	0x00000000
        /*0070*/ 	.short	0x0003
        /*0072*/ 	.short	0x0018
        /*0074*/ 	.byte	0x00, 0xf5, 0x21, 0x00


	//----- nvinfo : EIATTR_KPARAM_INFO
	.align		4
.L_2727:
        /*0078*/ 	.byte	0x04, 0x17
        /*007a*/ 	.short	(.L_2729 - .L_2728)
.L_2728:
        /*007c*/ 	.word	0x00000000
        /*0080*/ 	.short	0x0002
        /*0082*/ 	.short	0x0010
        /*0084*/ 	.byte	0x00, 0xf5, 0x21, 0x00


	//----- nvinfo : EIATTR_KPARAM_INFO
	.align		4
.L_2729:
        /*0088*/ 	.byte	0x04, 0x17
        /*008a*/ 	.short	(.L_2731 - .L_2730)
.L_2730:
        /*008c*/ 	.word	0x00000000
        /*0090*/ 	.short	0x0001
        /*0092*/ 	.short	0x0008
        /*0094*/ 	.byte	0x00, 0xf5, 0x21, 0x00


	//----- nvinfo : EIATTR_KPARAM_INFO
	.align		4
.L_2731:
        /*0098*/ 	.byte	0x04, 0x17
        /*009a*/ 	.short	(.L_2733 - .L_2732)
.L_2732:
        /*009c*/ 	.word	0x00000000
        /*00a0*/ 	.short	0x0000
        /*00a2*/ 	.short	0x0000
        /*00a4*/ 	.byte	0x00, 0xf5, 0x21, 0x00


	//----- nvinfo : EIATTR_SPARSE_MMA_MASK
	.align		4
.L_2733:
        /*00a8*/ 	.byte	0x03, 0x50
        /*00aa*/ 	.short	0x0000


	//----- nvinfo : EIATTR_MAXREG_COUNT
	.align		4
        /*00ac*/ 	.byte	0x03, 0x1b
        /*00ae*/ 	.short	0x00ff


	//----- nvinfo : EIATTR_NUM_BARRIERS
	.align		4
        /*00b0*/ 	.byte	0x02, 0x4c
        /*00b2*/ 	.byte	0x01
	.zero		1


	//----- nvinfo : EIATTR_MERCURY_ISA_VERSION
	.align		4
        /*00b4*/ 	.byte	0x03, 0x5f
        /*00b6*/ 	.short	0x0101


	//----- nvinfo : EIATTR_UNUSED_LOAD_BYTE_OFFSET
	.align		4
        /*00b8*/ 	.byte	0x04, 0x44
        /*00ba*/ 	.short	(.L_2735 - .L_2734)


	//   ....[0]....
.L_2734:
        /*00bc*/ 	.word	0x00000800
        /*00c0*/ 	.word	0x0000fff0


	//   ....[1]....
        /*00c4*/ 	.word	0x00000d50
        /*00c8*/ 	.word	0x0000fff0


	//----- nvinfo : EIATTR_COOP_GROUP_MASK_REGIDS
	.align		4
.L_2735:
        /*00cc*/ 	.byte	0x04, 0x29
        /*00ce*/ 	.short	(.L_2737 - .L_2736)


	//   ....[0]....
.L_2736:
        /*00d0*/ 	.word	0xffffffff


	//   ....[1]....
        /*00d4*/ 	.word	0xffffffff


	//   ....[2]....
        /*00d8*/ 	.word	0xffffffff


	//   ....[3]....
        /*00dc*/ 	.word	0xffffffff


	//   ....[4]....
        /*00e0*/ 	.word	0xffffffff


	//   ....[5]....
        /*00e4*/ 	.word	0xffffffff


	//   ....[6]....
        /*00e8*/ 	.word	0xffffffff


	//   ....[7]....
        /*00ec*/ 	.word	0xffffffff


	//   ....[8]....
        /*00f0*/ 	.word	0xffffffff


	//   ....[9]....
        /*00f4*/ 	.word	0xffffffff


	//----- nvinfo : EIATTR_COOP_GROUP_INSTR_OFFSETS
	.align		4
.L_2737:
        /*00f8*/ 	.byte	0x04, 0x28
        /*00fa*/ 	.short	(.L_2739 - .L_2738)


	//   ....[0]....
.L_2738:
        /*00fc*/ 	.word	0x00000650


	//   ....[1]....
        /*0100*/ 	.word	0x00000680


	//   ....[2]....
        /*0104*/ 	.word	0x000006f0


	//   ....[3]....
        /*0108*/ 	.word	0x00000740


	//   ....[4]....
        /*010c*/ 	.word	0x00000760


	//   ....[5]....
        /*0110*/ 	.word	0x00000af0


	//   ....[6]....
        /*0114*/ 	.word	0x00000b40


	//   ....[7]....
        /*0118*/ 	.word	0x00000b90


	//   ....[8]....
        /*011c*/ 	.word	0x00000bd0


	//   ....[9]....
        /*0120*/ 	.word	0x00000bf0


	//----- nvinfo : EIATTR_VRC_CTA_INIT_COUNT
	.align		4
.L_2739:
        /*0124*/ 	.byte	0x02, 0x4a
	.zero		1
	.zero		1


	//----- nvinfo : EIATTR_EXIT_INSTR_OFFSETS
	.align		4
        /*0128*/ 	.byte	0x04, 0x1c
        /*012a*/ 	.short	(.L_2741 - .L_2740)


	//   ....[0]....
.L_2740:
        /*012c*/ 	.word	0x00003370


	//   ....[1]....
        /*0130*/ 	.word	0x000038c0


	//   ....[2]....
        /*0134*/ 	.word	0x00003ba0


	//   ....[3]....
        /*0138*/ 	.word	0x00003e80


	//   ....[4]....
        /*013c*/ 	.word	0x00004170


	//----- nvinfo : EIATTR_CRS_STACK_SIZE
	.align		4
.L_2741:
        /*0140*/ 	.byte	0x04, 0x1e
        /*0142*/ 	.short	(.L_2743 - .L_2742)
.L_2742:
        /*0144*/ 	.word	0x00000000


	//----- nvinfo : EIATTR_CBANK_PARAM_SIZE
	.align		4
.L_2743:
        /*0148*/ 	.byte	0x03, 0x19
        /*014a*/ 	.short	0x0048


	//----- nvinfo : EIATTR_PARAM_CBANK
	.align		4
        /*014c*/ 	.byte	0x04, 0x0a
        /*014e*/ 	.short	(.L_2745 - .L_2744)
	.align		4
.L_2744:
        /*0150*/ 	.word	index@(.nv.constant0._ZN4vllm31rms_norm_per_block_quant_kernelIfaLb1ELb1ELi128EEEvPT0_PfPKT_S6_PKffiiPS4_l)
        /*0154*/ 	.short	0x0380
        /*0156*/ 	.short	0x0048


	//----- nvinfo : EIATTR_SW_WAR
	.align		4
.L_2745:
        /*0158*/ 	.byte	0x04, 0x36
        /*015a*/ 	.short	(.L_2747 - .L_2746)
.L_2746:
        /*015c*/ 	.word	0x00000008
.L_2747:


//--------------------- .nv.info._ZN4vllm31rms_norm_per_block_quant_kernelIfN3c1013Float8_e4m3fnELb1ELb1ELi128EEEvPT0_PfPKT_S8_PKffiiPS6_l --------------------------
	.section	.nv.info._ZN4vllm31rms_norm_per_block_quant_kernelIfN3c1013Float8_e4m3fnELb1ELb1ELi128EEEvPT0_PfPKT_S8_PKffiiPS6_l,"",@"SHT_CUDA_INFO"
	.sectionflags	@""
	.align	4


	//----- nvinfo : EIATTR_CUDA_API_VERSION
	.align		4
        /*0000*/ 	.byte	0x04, 0x37
        /*0002*/ 	.short	(.L_2749 - .L_2748)
.L_2748:
        /*0004*/ 	.word	0x00000082


	//----- nvinfo : EIATTR_KPARAM_INFO
	.align		4
.L_2749:
        /*0008*/ 	.byte	0x04, 0x17
        /*000a*/ 	.short	(.L_2751 - .L_2750)
.L_2750:
        /*000c*/ 	.word	0x00000000
        /*0010*/ 	.short	0x0009
        /*0012*/ 	.short	0x0040
        /*0014*/ 	.byte	0x00, 0xf0, 0x21, 0x00


	//----- nvinfo : EIATTR_KPARAM_INFO
	.align		4
.L_2751:
        /*0018*/ 	.byte	0x04, 0x17
        /*001a*/ 	.short	(.L_2753 - .L_2752)
.L_2752:
        /*001c*/ 	.word	0x00000000
        /*0020*/ 	.short	0x0008
        /*0022*/ 	.short	0x0038
        /*0024*/ 	.byte	0x00, 0xf5, 0x21, 0x00


	//----- nvinfo : EIATTR_KPARAM_INFO
	.align		4
.L_2753:
        /*0028*/ 	.byte	0x04, 0x17
        /*002a*/ 	.short	(.L_2755 - .L_2754)
.L_2754:
        /*002c*/ 	.word	0x00000000
        /*0030*/ 	.short	0x0007
        /*0032*/ 	.short	0x0030
        /*0034*/ 	.byte	0x00, 0xf0, 0x11, 0x00


	//----- nvinfo : EIATTR_KPARAM_INFO
	.align		4
.L_2755:
        /*0038*/ 	.byte	0x04, 0x17
        /*003a*/ 	.short	(.L_2757 - .L_2756)
.L_2756:
        /*003c*/ 	.word	0x00000000
        /*0040*/ 	.short	0x0006
        /*0042*/ 	.short	0x002c
        /*0044*/ 	.byte	0x00, 0xf0, 0x11, 0x00


	//----- nvinfo : EIATTR_KPARAM_INFO
	.align		4
.L_2757:
        /*0048*/ 	.byte	0x04, 0x17
        /*004a*/ 	.short	(.L_2759 - .L_2758)
.L_2758:
        /*004c*/ 	.word	0x00000000
        /*0050*/ 	.short	0x0005
        /*0052*/ 	.short	0x0028
        /*0054*/ 	.byte	0x00, 0xf0, 0x11, 0x00


	//----- nvinfo : EIATTR_KPARAM_INFO
	.align		4
.L_2759:
        /*0058*/ 	.byte	0x04, 0x17
        /*005a*/ 	.short	(.L_2761 - .L_2760)
.L_2760:
        /*005c*/ 	.word	0x00000000
        /*0060*/ 	.short	0x0004
        /*0062*/ 	.short	0x0020
        /*0064*/ 	.byte	0x00, 0xf5, 0x21, 0x00


	//----- nvinfo : EIATTR_KPARAM_INFO
	.align		4
.L_2761:
        /*0068*/ 	.byte	0x04, 0x17
        /*006a*/ 	.short	(.L_2763 - .L_2762)
.L_2762:
        /*006c*/ 	.word	0x00000000
        /*0070*/ 	.short	0x0003
        /*0072*/ 	.short	0x0018
        /*0074*/ 	.byte	0x00, 0xf5, 0x21, 0x00


	//----- nvinfo : EIATTR_KPARAM_INFO
	.align		4
.L_2763:
        /*0078*/ 	.byte	0x04, 0x17
        /*007a*/ 	.short	(.L_2765 - .L_2764)
.L_2764:
        /*007c*/ 	.word	0x00000000
        /*0080*/ 	.short	0x0002
        /*0082*/ 	.short	0x0010
        /*0084*/ 	.byte	0x00, 0xf5, 0x21, 0x00


	//----- nvinfo : EIATTR_KPARAM_INFO
	.align		4
.L_2765:
        /*0088*/ 	.byte	0x04, 0x17
        /*008a*/ 	.short	(.L_2767 - .L_2766)
.L_2766:
        /*008c*/ 	.word	0x00000000
        /*0090*/ 	.short	0x0001
        /*0092*/ 	.short	0x0008
        /*0094*/ 	.byte	0x00, 0xf5, 0x21, 0x00


	//----- nvinfo : EIATTR_KPARAM_INFO
	.align		4
.L_2767:
        /*0098*/ 	.byte	0x04, 0x17
        /*009a*/ 	.short	(.L_2769 - .L_2768)
.L_2768:
        /*009c*/ 	.word	0x00000000
        /*00a0*/ 	.short	0x0000
        /*00a2*/ 	.short	0x0000
        /*00a4*/ 	.byte	0x00, 0xf5, 0x21, 0x00


	//----- nvinfo : EIATTR_SPARSE_MMA_MASK
	.align		4
.L_2769:
        /*00a8*/ 	.byte	0x03, 0x50
        /*00aa*/ 	.short	0x0000


	//----- nvinfo : EIATTR_MAXREG_COUNT
	.align		4
        /*00ac*/ 	.byte	0x03, 0x1b
        /*00ae*/ 	.short	0x00ff


	//----- nvinfo : EIATTR_NUM_BARRIERS
	.align		4
        /*00b0*/ 	.byte	0x02, 0x4c
        /*00b2*/ 	.byte	0x01
	.zero		1


	//----- nvinfo : EIATTR_MERCURY_ISA_VERSION
	.align		4
        /*00b4*/ 	.byte	0x03, 0x5f
        /*00b6*/ 	.short	0x0101


	//----- nvinfo : EIATTR_UNUSED_LOAD_BYTE_OFFSET
	.align		4
        /*00b8*/ 	.byte	0x04, 0x44
        /*00ba*/ 	.short	(.L_2771 - .L_2770)


	//   ....[0]....
.L_2770:
        /*00bc*/ 	.word	0x00000800
        /*00c0*/ 	.word	0x0000fff0


	//   ....[1]....
        /*00c4*/ 	.word	0x00000d50
        /*00c8*/ 	.word	0x0000fff0


	//----- nvinfo : EIATTR_COOP_GROUP_MASK_REGIDS
	.align		4
.L_2771:
        /*00cc*/ 	.byte	0x04, 0x29
        /*00ce*/ 	.short	(.L_2773 - .L_2772)


	//   ....[0]....
.L_2772:
        /*00d0*/ 	.word	0xffffffff


	//   ....[1]....
        /*00d4*/ 	.word	0xffffffff


	//   ....[2]....
        /*00d8*/ 	.word	0xffffffff


	//   ....[3]....
        /*00dc*/ 	.word	0xffffffff


	//   ....[4]....
        /*00e0*/ 	.word	0xffffffff


	//   ....[5]....
        /*00e4*/ 	.word	0xffffffff


	//   ....[6]....
        /*00e8*/ 	.word	0xffffffff


	//   ....[7]....
        /*00ec*/ 	.word	0xffffffff


	//   ....[8]....
        /*00f0*/ 	.word	0xffffffff


	//   ....[9]....
        /*00f4*/ 	.word	0xffffffff


	//----- nvinfo : EIATTR_COOP_GROUP_INSTR_OFFSETS
	.align		4
.L_2773:
        /*00f8*/ 	.byte	0x04, 0x28
        /*00fa*/ 	.short	(.L_2775 - .L_2774)


	//   ....[0]....
.L_2774:
        /*00fc*/ 	.word	0x00000650


	//   ....[1]....
        /*0100*/ 	.word	0x00000680


	//   ....[2]....
        /*0104*/ 	.word	0x000006f0


	//   ....[3]....
        /*0108*/ 	.word	0x00000740


	//   ....[4]....
        /*010c*/ 	.word	0x00000760


	//   ....[5]....
        /*0110*/ 	.word	0x00000af0


	//   ....[6]....
        /*0114*/ 	.word	0x00000b40


	//   ....[7]....
        /*0118*/ 	.word	0x00000b90


	//   ....[8]....
        /*011c*/ 	.word	0x00000bd0


	//   ....[9]....
        /*0120*/ 	.word	0x00000bf0


	//----- nvinfo : EIATTR_VRC_CTA_INIT_COUNT
	.align		4
.L_2775:
        /*0124*/ 	.byte	0x02, 0x4a
	.zero		1
	.zero		1


	//----- nvinfo : EIATTR_EXIT_INSTR_OFFSETS
	.align		4
        /*0128*/ 	.byte	0x04, 0x1c
        /*012a*/ 	.short	(.L_2777 - .L_2776)


	//   ....[0]....
.L_2776:
        /*012c*/ 	.word	0x00003370


	//   ....[1]....
        /*0130*/ 	.word	0x00003c80


	//   ....[2]....
        /*0134*/ 	.word	0x00004320


	//   ....[3]....
        /*0138*/ 	.word	0x000049c0


	//   ....[4]....
        /*013c*/ 	.word	0x00005070


	//----- nvinfo : EIATTR_CRS_STACK_SIZE
	.align		4
.L_2777:
        /*0140*/ 	.byte	0x04, 0x1e
        /*0142*/ 	.short	(.L_2779 - .L_2778)
.L_2778:
        /*0144*/ 	.word	0x00000000


	//----- nvinfo : EIATTR_CBANK_PARAM_SIZE
	.align		4
.L_2779:
        /*0148*/ 	.byte	0x03, 0x19
        /*014a*/ 	.short	0x0048


	//----- nvinfo : EIATTR_PARAM_CBANK
	.align		4
        /*014c*/ 	.byte	0x04, 0x0a
        /*014e*/ 	.short	(.L_2781 - .L_2780)
	.align		4
.L_2780:
        /*0150*/ 	.word	index@(.nv.constant0._ZN4vllm31rms_norm_per_block_quant_kernelIfN3c1013Float8_e4m3fnELb1ELb1ELi128EEEvPT0_PfPKT_S8_PKffiiPS6_l)
        /*0154*/ 	.short	0x0380
        /*0156*/ 	.short	0x0048


	//----- nvinfo : EIATTR_SW_WAR
	.align		4
.L_2781:
        /*0158*/ 	.byte	0x04, 0x36
        /*015a*/ 	.short	(.L_2783 - .L_2782)
.L_2782:
        /*015c*/ 	.word	0x00000008
.L_2783:


//--------------------- .nv.info._ZN3cub18CUB_300001_SM_10306detail11EmptyKernelIvEEvv --------------------------
	.section	.nv.info._ZN3cub18CUB_300001_SM_10306detail11EmptyKernelIvEEvv,"",@"SHT_CUDA_INFO"
	.sectionflags	@""
	.align	4


	//----- nvinfo : EIATTR_CUDA_API_VERSION
	.align		4
        /*0000*/ 	.byte	0x04, 0x37
        /*0002*/ 	.short	(.L_2785 - .L_2784)
.L_2784:
        /*0004*/ 	.word	0x00000082


	//----- nvinfo : EIATTR_SPARSE_MMA_MASK
	.align		4
.L_2785:
        /*0008*/ 	.byte	0x03, 0x50
        /*000a*/ 	.short	0x0000


	//----- nvinfo : EIATTR_MAXREG_COUNT
	.align		4
        /*000c*/ 	.byte	0x03, 0x1b
        /*000e*/ 	.short	0x00ff


	//----- nvinfo : EIATTR_MERCURY_ISA_VERSION
	.align		4
        /*0010*/ 	.byte	0x03, 0x5f
        /*0012*/ 	.short	0x0101


	//----- nvinfo : EIATTR_VRC_CTA_INIT_COUNT
	.align		4
        /*0014*/ 	.byte	0x02, 0x4a
	.zero		1
	.zero		1


	//----- nvinfo : EIATTR_EXIT_INSTR_OFFSETS
	.align		4
        /*0018*/ 	.byte	0x04, 0x1c
        /*001a*/ 	.short	(.L_2787 - .L_2786)


	//   ....[0]....
.L_2786:
        /*001c*/ 	.word	0x00000010


	//----- nvinfo : EIATTR_SW_WAR
	.align		4
.L_2787:
        /*0020*/ 	.byte	0x04, 0x36
        /*0022*/ 	.short	(.L_2789 - .L_2788)
.L_2788:
        /*0024*/ 	.word	0x00000008
.L_2789:


//--------------------- .nv.callgraph             --------------------------
	.section	.nv.callgraph,"",@"SHT_CUDA_CALLGRAPH"
	.align	4
	.sectionentsize	8
	.align		4
        /*0000*/ 	.word	0x00000000
	.align		4
        /*0004*/ 	.word	0xffffffff
	.align		4
        /*0008*/ 	.word	0x00000000
	.align		4
        /*000c*/ 	.word	0xfffffffe
	.align		4
        /*0010*/ 	.word	0x00000000
	.align		4
        /*0014*/ 	.word	0xfffffffd
	.align		4
        /*0018*/ 	.word	0x00000000
	.align		4
        /*001c*/ 	.word	0xfffffffc


//--------------------- .nv.constant4             --------------------------
	.section	.nv.constant4,"a",@progbits
	.align	8
	.align		8
.nv.constant4:
        /*0000*/ 	.dword	_ZN73_INTERNAL_a3be5c4a_42_fused_layernorm_dynamic_per_token_quant_cu_4ee193d716quant_type_max_vIN3c1013Float8_e4m3fnEEE
	.align		8
        /*0008*/ 	.dword	_ZN73_INTERNAL_a3be5c4a_42_fused_layernorm_dynamic_per_token_quant_cu_4ee193d716quant_type_max_vIaEE
	.align		8
        /*0010*/ 	.dword	_ZN73_INTERNAL_a3be5c4a_42_fused_layernorm_dynamic_per_token_quant_cu_4ee193d74cuda3std3__45__cpo5beginE
	.align		8
        /*0018*/ 	.dword	_ZN73_INTERNAL_a3be5c4a_42_fused_layernorm_dynamic_per_token_quant_cu_4ee193d74cuda3std3__45__cpo3endE
	.align		8
        /*0020*/ 	.dword	_ZN73_INTERNAL_a3be5c4a_42_fused_layernorm_dynamic_per_token_quant_cu_4ee193d74cuda3std3__45__cpo6cbeginE
	.align		8
        /*0028*/ 	.dword	_ZN73_INTERNAL_a3be5c4a_42_fused_layernorm_dynamic_per_token_quant_cu_4ee193d74cuda3std3__45__cpo4cendE
	.align		8
        /*0030*/ 	.dword	_ZN73_INTERNAL_a3be5c4a_42_fused_layernorm_dynamic_per_token_quant_cu_4ee193d74cuda3std3__45__cpo6rbeginE
	.align		8
        /*0038*/ 	.dword	_ZN73_INTERNAL_a3be5c4a_42_fused_layernorm_dynamic_per_token_quant_cu_4ee193d74cuda3std3__45__cpo4rendE
	.align		8
        /*0040*/ 	.dword	_ZN73_INTERNAL_a3be5c4a_42_fused_layernorm_dynamic_per_token_quant_cu_4ee193d74cuda3std3__45__cpo7crbeginE
	.align		8
        /*0048*/ 	.dword	_ZN73_INTERNAL_a3be5c4a_42_fused_layernorm_dynamic_per_token_quant_cu_4ee193d74cuda3std3__45__cpo5crendE
	.align		8
        /*0050*/ 	.dword	_ZN73_INTERNAL_a3be5c4a_42_fused_layernorm_dynamic_per_token_quant_cu_4ee193d74cuda3std3__475_GLOBAL__N__a3be5c4a_42_fused_layernorm_dynamic_per_token_quant_cu_4ee193d76ignoreE
	.align		8
        /*0058*/ 	.dword	_ZN73_INTERNAL_a3be5c4a_42_fused_layernorm_dynamic_per_token_quant_cu_4ee193d74cuda3std3__419piecewise_constructE
	.align		8
        /*0060*/ 	.dword	_ZN73_INTERNAL_a3be5c4a_42_fused_layernorm_dynamic_per_token_quant_cu_4ee193d74cuda3std3__48in_placeE
	.align		8
        /*0068*/ 	.dword	_ZN73_INTERNAL_a3be5c4a_42_fused_layernorm_dynamic_per_token_quant_cu_4ee193d74cuda3std3__420unreachable_sentinelE
	.align		8
        /*0070*/ 	.dword	_ZN73_INTERNAL_a3be5c4a_42_fused_layernorm_dynamic_per_token_quant_cu_4ee193d74cuda3std3__47nulloptE
	.align		8
        /*0078*/ 	.dword	_ZN73_INTERNAL_a3be5c4a_42_fused_layernorm_dynamic_per_token_quant_cu_4ee193d74cuda3std3__48unexpectE
	.align		8
        /*0080*/ 	.dword	_ZN73_INTERNAL_a3be5c4a_42_fused_layernorm_dynamic_per_token_quant_cu_4ee193d74cuda3std6ranges3__45__cpo4swapE
	.align		8
        /*0088*/ 	.dword	_ZN73_INTERNAL_a3be5c4a_42_fused_layernorm_dynamic_per_token_quant_cu_4ee193d74cuda3std6ranges3__45__cpo9iter_moveE
	.align		8
        /*0090*/ 	.dword	_ZN73_INTERNAL_a3be5c4a_42_fused_layernorm_dynamic_per_token_quant_cu_4ee193d74cuda3std6ranges3__45__cpo5beginE
	.align		8
        /*0098*/ 	.dword	_ZN73_INTERNAL_a3be5c4a_42_fused_layernorm_dynamic_per_token_quant_cu_4ee193d74cuda3std6ranges3__45__cpo3endE
	.align		8
        /*00a0*/ 	.dword	_ZN73_INTERNAL_a3be5c4a_42_fused_layernorm_dynamic_per_token_quant_cu_4ee193d74cuda3std6ranges3__45__cpo6cbeginE
	.align		8
        /*00a8*/ 	.dword	_ZN73_INTERNAL_a3be5c4a_42_fused_layernorm_dynamic_per_token_quant_cu_4ee193d74cuda3std6ranges3__45__cpo4cendE
	.align		8
        /*00b0*/ 	.dword	_ZN73_INTERNAL_a3be5c4a_42_fused_layernorm_dynamic_per_token_quant_cu_4ee193d74cuda3std6ranges3__45__cpo7advanceE
	.align		8
        /*00b8*/ 	.dword	_ZN73_INTERNAL_a3be5c4a_42_fused_layernorm_dynamic_per_token_quant_cu_4ee193d74cuda3std6ranges3__45__cpo9iter_swapE
	.align		8
        /*00c0*/ 	.dword	_ZN73_INTERNAL_a3be5c4a_42_fused_layernorm_dynamic_per_token_quant_cu_4ee193d74cuda3std6ranges3__45__cpo4nextE
	.align		8
        /*00c8*/ 	.dword	_ZN73_INTERNAL_a3be5c4a_42_fused_layernorm_dynamic_per_token_quant_cu_4ee193d74cuda3std6ranges3__45__cpo4prevE
	.align		8
        /*00d0*/ 	.dword	_ZN73_INTERNAL_a3be5c4a_42_fused_layernorm_dynamic_per_token_quant_cu_4ee193d74cuda3std6ranges3__45__cpo4dataE
	.align		8
        /*00d8*/ 	.dword	_ZN73_INTERNAL_a3be5c4a_42_fused_layernorm_dynamic_per_token_quant_cu_4ee193d74cuda3std6ranges3__45__cpo5cdataE
	.align		8
        /*00e0*/ 	.dword	_ZN73_INTERNAL_a3be5c4a_42_fused_layernorm_dynamic_per_token_quant_cu_4ee193d74cuda3std6ranges3__45__cpo4sizeE
	.align		8
        /*00e8*/ 	.dword	_ZN73_INTERNAL_a3be5c4a_42_fused_layernorm_dynamic_per_token_quant_cu_4ee193d74cuda3std6ranges3__45__cpo5ssizeE
	.align		8
        /*00f0*/ 	.dword	_ZN73_INTERNAL_a3be5c4a_42_fused_layernorm_dynamic_per_token_quant_cu_4ee193d74cuda3std6ranges3__45__cpo8distanceE
	.align		8
        /*00f8*/ 	.dword	_ZN73_INTERNAL_a3be5c4a_42_fused_layernorm_dynamic_per_token_quant_cu_4ee193d76thrust24THRUST_300001_SM_1030_NS6system6detail10sequential3seqE
	.align		8
        /*0100*/ 	.dword	_ZN73_INTERNAL_a3be5c4a_42_fused_layernorm_dynamic_per_token_quant_cu_4ee193d76thrust24THRUST_300001_SM_1030_NS12placeholders2_1E
	.align		8
        /*0108*/ 	.dword	_ZN73_INTERNAL_a3be5c4a_42_fused_layernorm_dynamic_per_token_quant_cu_4ee193d76thrust24THRUST_300001_SM_1030_NS12placeholders2_2E
	.align		8
        /*0110*/ 	.dword	_ZN73_INTERNAL_a3be5c4a_42_fused_layernorm_dynamic_per_token_quant_cu_4ee193d76thrust24THRUST_300001_SM_1030_NS12placeholders2_3E
	.align		8
        /*0118*/ 	.dword	_ZN73_INTERNAL_a3be5c4a_42_fused_layernorm_dynamic_per_token_quant_cu_4ee193d76thrust24THRUST_300001_SM_1030_NS12placeholders2_4E
	.align		8
        /*0120*/ 	.dword	_ZN73_INTERNAL_a3be5c4a_42_fused_layernorm_dynamic_per_token_quant_cu_4ee193d76thrust24THRUST_300001_SM_1030_NS12placeholders2_5E
	.align		8
        /*0128*/ 	.dword	_ZN73_INTERNAL_a3be5c4a_42_fused_layernorm_dynamic_per_token_quant_cu_4ee193d76thrust24THRUST_300001_SM_1030_NS12placeholders2_6E
	.align		8
        /*0130*/ 	.dword	_ZN73_INTERNAL_a3be5c4a_42_fused_layernorm_dynamic_per_token_quant_cu_4ee193d76thrust24THRUST_300001_SM_1030_NS12placeholders2_7E
	.align		8
        /*0138*/ 	.dword	_ZN73_INTERNAL_a3be5c4a_42_fused_layernorm_dynamic_per_token_quant_cu_4ee193d76thrust24THRUST_300001_SM_1030_NS12placeholders2_8E
	.align		8
        /*0140*/ 	.dword	_ZN73_INTERNAL_a3be5c4a_42_fused_layernorm_dynamic_per_token_quant_cu_4ee193d76thrust24THRUST_300001_SM_1030_NS12placeholders2_9E
	.align		8
        /*0148*/ 	.dword	_ZN73_INTERNAL_a3be5c4a_42_fused_layernorm_dynamic_per_token_quant_cu_4ee193d76thrust24THRUST_300001_SM_1030_NS12placeholders3_10E


//--------------------- .text._ZN4vllm39rms_norm_dynamic_per_token_quant_kernelIN3c108BFloat16EaLb0EEEvPT0_PfPKT_S8_PKffiiPS6_ --------------------------
	.section	.text._ZN4vllm39rms_norm_dynamic_per_token_quant_kernelIN3c108BFloat16EaLb0EEEvPT0_PfPKT_S8_PKffiiPS6_,"ax",@progbits
	.align	128
        .global         _ZN4vllm39rms_norm_dynamic_per_token_quant_kernelIN3c108BFloat16EaLb0EEEvPT0_PfPKT_S8_PKffiiPS6_
        .type           _ZN4vllm39rms_norm_dynamic_per_token_quant_kernelIN3c108BFloat16EaLb0EEEvPT0_PfPKT_S8_PKffiiPS6_,@function
        .size           _ZN4vllm39rms_norm_dynamic_per_token_quant_kernelIN3c108BFloat16EaLb0EEEvPT0_PfPKT_S8_PKffiiPS6_,(.L_x_2971 - _ZN4vllm39rms_norm_dynamic_per_token_quant_kernelIN3c108BFloat16EaLb0EEEvPT0_PfPKT_S8_PKffiiPS6_)
        .other          _ZN4vllm39rms_norm_dynamic_per_token_quant_kernelIN3c108BFloat16EaLb0EEEvPT0_PfPKT_S8_PKffiiPS6_,@"STO_CUDA_ENTRY STV_DEFAULT"
_ZN4vllm39rms_norm_dynamic_per_token_quant_kernelIN3c108BFloat16EaLb0EEEvPT0_PfPKT_S8_PKffiiPS6_:
.text._ZN4vllm39rms_norm_dynamic_per_token_quant_kernelIN3c108BFloat16EaLb0EEEvPT0_PfPKT_S8_PKffiiPS6_:
[----:B------:R-:W-:Y:S01]  /*0000*/  LDC R1, c[0x0][0x37c] ;  /* 0x0000df00ff017b82 */ /* 0x000fe20000000800 */
[----:B------:R-:W0:Y:S01]  /*0010*/  LDCU UR4, c[0x0][0x3b0] ;  /* 0x00007600ff0477ac */ /* 0x000e220008000800 */
[----:B------:R-:W0:Y:S01]  /*0020*/  LDCU UR8, c[0x0][0x3ac] ;  /* 0x00007580ff0877ac */ /* 0x000e220008000800 */
[----:B------:R-:W1:Y:S01]  /*0030*/  LDCU.64 UR12, c[0x0][0x358] ;  /* 0x00006b00ff0c77ac */ /* 0x000e620008000a00 */
[----:B0-----:R-:W-:-:S09]  /*0040*/  ULOP3.LUT UP0, URZ, UR4, 0x3, UR8, 0xc8, !UPT ;  /* 0x0000000304ff7892 */ /* 0x001fd2000f80c808 */
[----:B-1----:R-:W-:Y:S05]  /*0050*/  BRA.U UP0, `(.L_x_0) ;  /* 0x0000003d003c7547 */ /* 0x002fea000b800000 */
[----:B------:R-:W0:Y:S01]  /*0060*/  S2UR UR14, SR_CTAID.X ;  /* 0x00000000000e79c3 */ /* 0x000e220000002500 */
[----:B------:R-:W1:Y:S01]  /*0070*/  S2R R17, SR_TID.X ;  /* 0x0000000000117919 */ /* 0x000e620000002100 */
[----:B------:R-:W2:Y:S01]  /*0080*/  LDCU.64 UR10, c[0x0][0x390] ;  /* 0x00007200ff0a77ac */ /* 0x000ea20008000a00 */
[----:B------:R-:W-:Y:S01]  /*0090*/  BSSY.RECONVERGENT B0, `(.L_x_1) ;  /* 0x000004c000007945 */ /* 0x000fe20003800200 */
[----:B------:R-:W-:Y:S01]  /*00a0*/  IMAD.MOV.U32 R2, RZ, RZ, RZ ;  /* 0x000000ffff027224 */ /* 0x000fe200078e00ff */
[----:B------:R-:W-:Y:S02]  /*00b0*/  USHF.R.S32.HI UR6, URZ, 0x1f, UR4 ;  /* 0x0000001fff067899 */ /* 0x000fe40008011404 */
[----:B0-----:R-:W-:Y:S02]  /*00c0*/  UIMAD.WIDE.U32 UR4, UR14, UR4, URZ ;  /* 0x000000040e0472a5 */ /* 0x001fe4000f8e00ff */
[----:B------:R-:W-:Y:S02]  /*00d0*/  UIMAD UR6, UR6, UR14, URZ ;  /* 0x0000000e060672a4 */ /* 0x000fe4000f8e02ff */
[----:B--2---:R-:W-:-:S02]  /*00e0*/  ULEA UR7, UP0, UR4, UR10, 0x1 ;  /* 0x0000000a04077291 */ /* 0x004fc4000f8008ff */
[----:B------:R-:W-:Y:S02]  /*00f0*/  UIADD3 UR5, UPT, UPT, UR5, UR6, URZ ;  /* 0x0000000605057290 */ /* 0x000fe4000fffe0ff */
[----:B------:R-:W-:Y:S02]  /*0100*/  USHF.R.S32.HI UR6, URZ, 0x2, UR8 ;  /* 0x00000002ff067899 */ /* 0x000fe40008011408 */
[----:B------:R-:W-:Y:S01]  /*0110*/  ULEA.HI.X UR5, UR4, UR11, UR5, 0x1, UP0 ;  /* 0x0000000b04057291 */ /* 0x000fe200080f0c05 */
[----:B------:R-:W-:-:S03]  /*0120*/  IMAD.U32 R18, RZ, RZ, UR7 ;  /* 0x00000007ff127e24 */ /* 0x000fc6000f8e00ff */
[----:B-1----:R-:W-:Y:S02]  /*0130*/  ISETP.GE.U32.AND P0, PT, R17, UR6, PT ;  /* 0x0000000611007c0c */ /* 0x002fe4000bf06070 */
[----:B------:R-:W-:-:S11]  /*0140*/  IMAD.U32 R19, RZ, RZ, UR5 ;  /* 0x00000005ff137e24 */ /* 0x000fd6000f8e00ff */
[----:B------:R-:W-:Y:S05]  /*0150*/  @P0 BRA `(.L_x_2) ;  /* 0x0000000000fc0947 */ /* 0x000fea0003800000 */
[----:B------:R-:W0:Y:S01]  /*0160*/  LDC R0, c[0x0][0x360] ;  /* 0x0000d800ff007b82 */ /* 0x000e220000000800 */
[----:B------:R-:W-:Y:S02]  /*0170*/  IMAD.MOV.U32 R2, RZ, RZ, RZ ;  /* 0x000000ffff027224 */ /* 0x000fe400078e00ff */
[----:B------:R-:W-:-:S07]  /*0180*/  IMAD.MOV.U32 R3, RZ, RZ, R17 ;  /* 0x000000ffff037224 */ /* 0x000fce00078e0011 */
.L_x_3:
[----:B------:R-:W-:-:S06]  /*0190*/  IMAD.WIDE.U32 R4, R3, 0x8, R18 ;  /* 0x0000000803047825 */ /* 0x000fcc00078e0012 */
[----:B------:R-:W2:Y:S01]  /*01a0*/  LDG.E.64.CONSTANT R4, desc[UR12][R4.64] ;  /* 0x0000000c04047981 */ /* 0x000ea2000c1e9b00 */
[----:B0-----:R-:W-:-:S05]  /*01b0*/  IMAD.IADD R9, R0, 0x1, R3 ;  /* 0x0000000100097824 */ /* 0x001fca00078e0203 */
[----:B------:R-:W-:Y:S02]  /*01c0*/  ISETP.GE.U32.AND P0, PT, R9, UR6, PT ;  /* 0x0000000609007c0c */ /* 0x000fe4000bf06070 */
[C---:B--2---:R-:W-:Y:S01]  /*01d0*/  PRMT R6, R4.reuse, 0x7632, R6 ;  /* 0x0000763204067816 */ /* 0x044fe20000000006 */
[----:B------:R-:W-:Y:S02]  /*01e0*/  IMAD.U32 R7, R4, 0x10000, RZ ;  /* 0x0001000004077824 */ /* 0x000fe400078e00ff */
[----:B------:R-:W-:Y:S02]  /*01f0*/  IMAD.U32 R3, R5, 0x10000, RZ ;  /* 0x0001000005037824 */ /* 0x000fe400078e00ff */
[----:B------:R-:W-:Y:S02]  /*0200*/  IMAD.U32 R6, R6, 0x10000, RZ ;  /* 0x0001000006067824 */ /* 0x000fe400078e00ff */
[--C-:B------:R-:W-:Y:S01]  /*0210*/  FFMA.FTZ R7, R7, R7, R2.reuse ;  /* 0x0000000707077223 */ /* 0x100fe20000010002 */
[----:B------:R-:W-:-:S03]  /*0220*/  PRMT R2, R5, 0x7632, R2 ;  /* 0x0000763205027816 */ /* 0x000fc60000000002 */
[----:B------:R-:W-:Y:S02]  /*0230*/  FFMA.FTZ R6, R6, R6, R7 ;  /* 0x0000000606067223 */ /* 0x000fe40000010007 */
[----:B------:R-:W-:Y:S02]  /*0240*/  IMAD.U32 R2, R2, 0x10000, RZ ;  /* 0x0001000002027824 */ /* 0x000fe400078e00ff */
[----:B------:R-:W-:-:S04]  /*0250*/  FFMA.FTZ R3, R3, R3, R6 ;  /* 0x0000000303037223 */ /* 0x000fc80000010006 */
[----:B------:R-:W-:Y:S01]  /*0260*/  FFMA.FTZ R2, R2, R2, R3 ;  /* 0x0000000202027223 */ /* 0x000fe20000010003 */
[----:B------:R-:W-:Y:S06]  /*0270*/  @P0 BRA `(.L_x_2) ;  /* 0x0000000000b40947 */ /* 0x000fec0003800000 */
[----:B------:R-:W-:-:S06]  /*0280*/  IMAD.WIDE.U32 R4, R9, 0x8, R18 ;  /* 0x0000000809047825 */ /* 0x000fcc00078e0012 */
[----:B------:R-:W2:Y:S01]  /*0290*/  LDG.E.64.CONSTANT R4, desc[UR12][R4.64] ;  /* 0x0000000c04047981 */ /* 0x000ea2000c1e9b00 */
[----:B------:R-:W-:-:S05]  /*02a0*/  IMAD.IADD R9, R9, 0x1, R0 ;  /* 0x0000000109097824 */ /* 0x000fca00078e0200 */
        /* <DEDUP_REMOVED lines=28> */
[----:B------:R-:W2:Y:S02]  /*0470*/  LDG.E.64.CONSTANT R4, desc[UR12][R4.64] ;  /* 0x0000000c04047981 */ /* 0x000ea4000c1e9b00 */
[C---:B--2---:R-:W-:Y:S01]  /*0480*/  PRMT R3, R4.reuse, 0x7632, R3 ;  /* 0x0000763204037816 */ /* 0x044fe20000000003 */
[----:B------:R-:W-:-:S04]  /*0490*/  IMAD.U32 R7, R4, 0x10000, RZ ;  /* 0x0001000004077824 */ /* 0x000fc800078e00ff */
[----:B------:R-:W-:Y:S02]  /*04a0*/  IMAD.U32 R6, R3, 0x10000, RZ ;  /* 0x0001000003067824 */ /* 0x000fe400078e00ff */
[----:B------:R-:W-:Y:S01]  /*04b0*/  FFMA.FTZ R9, R7, R7, R2 ;  /* 0x0000000707097223 */ /* 0x000fe20000010002 */
[----:B------:R-:W-:Y:S01]  /*04c0*/  IMAD.IADD R3, R11, 0x1, R0 ;  /* 0x000000010b037824 */ /* 0x000fe200078e0200 */
[C---:B------:R-:W-:Y:S01]  /*04d0*/  PRMT R2, R5.reuse, 0x7632, R2 ;  /* 0x0000763205027816 */ /* 0x040fe20000000002 */
[----:B------:R-:W-:Y:S02]  /*04e0*/  IMAD.U32 R7, R5, 0x10000, RZ ;  /* 0x0001000005077824 */ /* 0x000fe400078e00ff */
[----:B------:R-:W-:Y:S01]  /*04f0*/  FFMA.FTZ R6, R6, R6, R9 ;  /* 0x0000000606067223 */ /* 0x000fe20000010009 */
[----:B------:R-:W-:Y:S01]  /*0500*/  ISETP.GE.U32.AND P0, PT, R3, UR6, PT ;  /* 0x0000000603007c0c */ /* 0x000fe2000bf06070 */
[----:B------:R-:W-:Y:S02]  /*0510*/  IMAD.U32 R2, R2, 0x10000, RZ ;  /* 0x0001000002027824 */ /* 0x000fe400078e00ff */
[----:B------:R-:W-:-:S04]  /*0520*/  FFMA.FTZ R7, R7, R7, R6 ;  /* 0x0000000707077223 */ /* 0x000fc80000010006 */
[----:B------:R-:W-:-:S06]  /*0530*/  FFMA.FTZ R2, R2, R2, R7 ;  /* 0x0000000202027223 */ /* 0x000fcc0000010007 */
[----:B------:R-:W-:Y:S05]  /*0540*/  @!P0 BRA `(.L_x_3) ;  /* 0xfffffffc00108947 */ /* 0x000fea000383ffff */
.L_x_2:
[----:B------:R-:W-:Y:S05]  /*0550*/  BSYNC.RECONVERGENT B0 ;  /* 0x0000000000007941 */ /* 0x000fea0003800200 */
.L_x_1:
[----:B------:R-:W0:Y:S01]  /*0560*/  LDC R0, c[0x0][0x360] ;  /* 0x0000d800ff007b82 */ /* 0x000e220000000800 */
[----:B------:R-:W-:Y:S01]  /*0570*/  BSSY.RECONVERGENT B0, `(.L_x_4) ;  /* 0x00000b6000007945 */ /* 0x000fe20003800200 */
[----:B0-----:R-:W-:-:S13]  /*0580*/  ISETP.GE.U32.AND P0, PT, R0, 0x400, PT ;  /* 0x000004000000780c */ /* 0x001fda0003f06070 */
[----:B------:R-:W-:Y:S05]  /*0590*/  @!P0 BRA `(.L_x_5) ;  /* 0x0000000400108947 */ /* 0x000fea0003800000 */
[----:B------:R-:W0:Y:S01]  /*05a0*/  SHFL.DOWN P0, R3, R2, 0x1, 0x1f ;  /* 0x08201f0002037f89 */ /* 0x000e220000000000 */
[----:B------:R-:W1:Y:S01]  /*05b0*/  S2R R7, SR_LANEID ;  /* 0x0000000000077919 */ /* 0x000e620000000000 */
[----:B0-----:R-:W-:-:S05]  /*05c0*/  @P0 FADD R3, R3, R2 ;  /* 0x0000000203030221 */ /* 0x001fca0000000000 */
[----:B------:R-:W0:Y:S01]  /*05d0*/  SHFL.DOWN P0, R4, R3, 0x2, 0x1f ;  /* 0x08401f0003047f89 */ /* 0x000e220000000000 */
[----:B-1----:R-:W-:-:S13]  /*05e0*/  ISETP.NE.AND P1, PT, R7, RZ, PT ;  /* 0x000000ff0700720c */ /* 0x002fda0003f25270 */
[----:B------:R-:W1:Y:S01]  /*05f0*/  @!P1 S2R R8, SR_CgaCtaId ;  /* 0x0000000000089919 */ /* 0x000e620000008800 */
[----:B------:R-:W-:Y:S02]  /*0600*/  @!P1 MOV R7, 0x400 ;  /* 0x0000040000079802 */ /* 0x000fe40000000f00 */
[----:B------:R-:W-:Y:S01]  /*0610*/  @!P1 SHF.R.U32.HI R2, RZ, 0x3, R17 ;  /* 0x00000003ff029819 */ /* 0x000fe20000011611 */
[----:B0-----:R-:W-:Y:S02]  /*0620*/  @P0 FADD R4, R3, R4 ;  /* 0x0000000403040221 */ /* 0x001fe40000000000 */
[----:B------:R-:W-:Y:S01]  /*0630*/  @!P1 VIADD R7, R7, 0x150 ;  /* 0x0000015007079836 */ /* 0x000fe20000000000 */
[----:B------:R-:W-:Y:S02]  /*0640*/  @!P1 LOP3.LUT R2, R2, 0x7c, RZ, 0xc0, !PT ;  /* 0x0000007c02029812 */ /* 0x000fe400078ec0ff */
[----:B------:R-:W0:Y:S02]  /*0650*/  SHFL.DOWN P0, R5, R4, 0x4, 0x1f ;  /* 0x08801f0004057f89 */ /* 0x000e240000000000 */
[----:B-1----:R-:W-:Y:S01]  /*0660*/  @!P1 LEA R7, R8, R7, 0x18 ;  /* 0x0000000708079211 */ /* 0x002fe200078ec0ff */
[----:B0-----:R-:W-:-:S04]  /*0670*/  @P0 FADD R5, R4, R5 ;  /* 0x0000000504050221 */ /* 0x001fc80000000000 */
[----:B------:R-:W-:Y:S01]  /*0680*/  @!P1 IMAD.IADD R7, R2, 0x1, R7 ;  /* 0x0000000102079824 */ /* 0x000fe200078e0207 */
[----:B------:R-:W0:Y:S02]  /*0690*/  SHFL.DOWN P0, R6, R5, 0x8, 0x1f ;  /* 0x09001f0005067f89 */ /* 0x000e240000000000 */
[----:B0-----:R-:W-:-:S05]  /*06a0*/  @P0 FADD R6, R5, R6 ;  /* 0x0000000605060221 */ /* 0x001fca0000000000 */
[----:B------:R-:W0:Y:S02]  /*06b0*/  SHFL.DOWN P0, R12, R6, 0x10, 0x1f ;  /* 0x0a001f00060c7f89 */ /* 0x000e240000000000 */
[----:B0-----:R-:W-:Y:S01]  /*06c0*/  @P0 FADD R12, R6, R12 ;  /* 0x0000000c060c0221 */ /* 0x001fe20000000000 */
[----:B------:R-:W-:-:S04]  /*06d0*/  PLOP3.LUT P0, PT, PT, PT, PT, 0x8, 0x80 ;  /* 0x000000000080781c */ /* 0x000fc80003f0e170 */
[----:B------:R0:W-:Y:S01]  /*06e0*/  @!P1 STS [R7+0x20], R12 ;  /* 0x0000200c07009388 */ /* 0x0001e20000000800 */
[----:B------:R-:W-:Y:S01]  /*06f0*/  BAR.SYNC.DEFER_BLOCKING 0x0 ;  /* 0x0000000000007b1d */ /* 0x000fe20000010000 */
[----:B------:R-:W-:-:S13]  /*0700*/  ISETP.NE.AND P1, PT, R17, RZ, PT ;  /* 0x000000ff1100720c */ /* 0x000fda0003f25270 */
[----:B0-----:R-:W-:Y:S05]  /*0710*/  @P1 BRA `(.L_x_6) ;  /* 0x00000008006c1947 */ /* 0x001fea0003800000 */
[----:B------:R-:W0:Y:S01]  /*0720*/  S2UR UR5, SR_CgaCtaId ;  /* 0x00000000000579c3 */ /* 0x000e220000008800 */
[----:B------:R-:W-:Y:S02]  /*0730*/  UMOV UR4, 0x400 ;  /* 0x0000040000047882 */ /* 0x000fe40000000000 */
[----:B0-----:R-:W-:-:S06]  /*0740*/  ULEA UR4, UR5, UR4, 0x18 ;  /* 0x0000000405047291 */ /* 0x001fcc000f8ec0ff */
[----:B------:R-:W-:-:S05]  /*0750*/  IMAD.U32 R2, RZ, RZ, UR4 ;  /* 0x00000004ff027e24 */ /* 0x000fca000f8e00ff */
[----:B------:R-:W0:Y:S04]  /*0760*/  LDS.128 R4, [R2+0x170] ;  /* 0x0001700002047984 */ /* 0x000e280000000c00 */
[----:B------:R-:W1:Y:S04]  /*0770*/  LDS.128 R20, [R2+0x180] ;  /* 0x0001800002147984 */ /* 0x000e680000000c00 */
[----:B------:R-:W2:Y:S01]  /*0780*/  LDS.128 R8, [R2+0x190] ;  /* 0x0001900002087984 */ /* 0x000ea20000000c00 */
[----:B0-----:R-:W-:-:S03]  /*0790*/  FADD.FTZ R5, R12, R5 ;  /* 0x000000050c057221 */ /* 0x001fc60000010000 */
[----:B------:R-:W0:Y:S01]  /*07a0*/  LDS.128 R12, [R2+0x1a0] ;  /* 0x0001a000020c7984 */ /* 0x000e220000000c00 */
[----:B------:R-:W-:-:S04]  /*07b0*/  FADD.FTZ R6, R5, R6 ;  /* 0x0000000605067221 */ /* 0x000fc80000010000 */
[----:B------:R-:W-:-:S04]  /*07c0*/  FADD.FTZ R7, R6, R7 ;  /* 0x0000000706077221 */ /* 0x000fc80000010000 */
[----:B-1----:R-:W-:Y:S02]  /*07d0*/  FADD.FTZ R20, R7, R20 ;  /* 0x0000001407147221 */ /* 0x002fe40000010000 */
[----:B------:R-:W1:Y:S02]  /*07e0*/  LDS.128 R4, [R2+0x1b0] ;  /* 0x0001b00002047984 */ /* 0x000e640000000c00 */
[----:B------:R-:W-:-:S04]  /*07f0*/  FADD.FTZ R21, R20, R21 ;  /* 0x0000001514157221 */ /* 0x000fc80000010000 */
[----:B------:R-:W-:-:S04]  /*0800*/  FADD.FTZ R22, R21, R22 ;  /* 0x0000001615167221 */ /* 0x000fc80000010000 */
[----:B------:R-:W-:-:S04]  /*0810*/  FADD.FTZ R23, R22, R23 ;  /* 0x0000001716177221 */ /* 0x000fc80000010000 */
[----:B--2---:R-:W-:Y:S02]  /*0820*/  FADD.FTZ R8, R23, R8 ;  /* 0x0000000817087221 */ /* 0x004fe40000010000 */
[----:B------:R-:W2:Y:S02]  /*0830*/  LDS.128 R20, [R2+0x1c0] ;  /* 0x0001c00002147984 */ /* 0x000ea40000000c00 */
[----:B------:R-:W-:-:S04]  /*0840*/  FADD.FTZ R9, R8, R9 ;  /* 0x0000000908097221 */ /* 0x000fc80000010000 */
[----:B------:R-:W-:-:S04]  /*0850*/  FADD.FTZ R10, R9, R10 ;  /* 0x0000000a090a7221 */ /* 0x000fc80000010000 */
[----:B------:R-:W-:-:S04]  /*0860*/  FADD.FTZ R11, R10, R11 ;  /* 0x0000000b0a0b7221 */ /* 0x000fc80000010000 */
[----:B0-----:R-:W-:Y:S02]  /*0870*/  FADD.FTZ R12, R11, R12 ;  /* 0x0000000c0b0c7221 */ /* 0x001fe40000010000 */
[----:B------:R-:W0:Y:S02]  /*0880*/  LDS.128 R8, [R2+0x1d0] ;  /* 0x0001d00002087984 */ /* 0x000e240000000c00 */
[----:B------:R-:W-:-:S04]  /*0890*/  FADD.FTZ R13, R12, R13 ;  /* 0x0000000d0c0d7221 */ /* 0x000fc80000010000 */
[----:B------:R-:W-:-:S04]  /*08a0*/  FADD.FTZ R14, R13, R14 ;  /* 0x0000000e0d0e7221 */ /* 0x000fc80000010000 */
[----:B------:R-:W-:-:S04]  /*08b0*/  FADD.FTZ R15, R14, R15 ;  /* 0x0000000f0e0f7221 */ /* 0x000fc80000010000 */
[----:B-1----:R-:W-:Y:S02]  /*08c0*/  FADD.FTZ R4, R15, R4 ;  /* 0x000000040f047221 */ /* 0x002fe40000010000 */
[----:B------:R-:W1:Y:S02]  /*08d0*/  LDS.128 R12, [R2+0x1e0] ;  /* 0x0001e000020c7984 */ /* 0x000e640000000c00 */
[----:B------:R-:W-:-:S04]  /*08e0*/  FADD.FTZ R5, R4, R5 ;  /* 0x0000000504057221 */ /* 0x000fc80000010000 */
[----:B------:R-:W-:-:S04]  /*08f0*/  FADD.FTZ R6, R5, R6 ;  /* 0x0000000605067221 */ /* 0x000fc80000010000 */
[----:B------:R-:W-:-:S04]  /*0900*/  FADD.FTZ R7, R6, R7 ;  /* 0x0000000706077221 */ /* 0x000fc80000010000 */
[----:B--2---:R-:W-:-:S04]  /*0910*/  FADD.FTZ R20, R7, R20 ;  /* 0x0000001407147221 */ /* 0x004fc80000010000 */
[----:B------:R-:W-:-:S04]  /*0920*/  FADD.FTZ R21, R20, R21 ;  /* 0x0000001514157221 */ /* 0x000fc80000010000 */
[----:B------:R-:W-:-:S04]  /*0930*/  FADD.FTZ R22, R21, R22 ;  /* 0x0000001615167221 */ /* 0x000fc80000010000 */
[----:B------:R-:W-:-:S04]  /*0940*/  FADD.FTZ R23, R22, R23 ;  /* 0x0000001716177221 */ /* 0x000fc80000010000 */
[----:B0-----:R-:W-:-:S04]  /*0950*/  FADD.FTZ R8, R23, R8 ;  /* 0x0000000817087221 */ /* 0x001fc80000010000 */
[----:B------:R-:W-:-:S04]  /*0960*/  FADD.FTZ R9, R8, R9 ;  /* 0x0000000908097221 */ /* 0x000fc80000010000 */
[----:B------:R-:W-:-:S04]  /*0970*/  FADD.FTZ R10, R9, R10 ;  /* 0x0000000a090a7221 */ /* 0x000fc80000010000 */
[----:B------:R-:W-:-:S04]  /*0980*/  FADD.FTZ R11, R10, R11 ;  /* 0x0000000b0a0b7221 */ /* 0x000fc80000010000 */
[----:B-1----:R-:W-:-:S04]  /*0990*/  FADD.FTZ R12, R11, R12 ;  /* 0x0000000c0b0c7221 */ /* 0x002fc80000010000 */
[----:B------:R-:W-:-:S04]  /*09a0*/  FADD.FTZ R13, R12, R13 ;  /* 0x0000000d0c0d7221 */ /* 0x000fc80000010000 */
[----:B------:R-:W-:-:S04]  /*09b0*/  FADD.FTZ R14, R13, R14 ;  /* 0x0000000e0d0e7221 */ /* 0x000fc80000010000 */
[----:B------:R-:W-:Y:S01]  /*09c0*/  FADD.FTZ R16, R14, R15 ;  /* 0x0000000f0e107221 */ /* 0x000fe20000010000 */
[----:B------:R-:W-:Y:S06]  /*09d0*/  BRA `(.L_x_7) ;  /* 0x0000000400a07947 */ /* 0x000fec0003800000 */
.L_x_5:
[----:B------:R-:W-:Y:S01]  /*09e0*/  LOP3.LUT R3, R17, 0x3e0, RZ, 0xc0, !PT ;  /* 0x000003e011037812 */ /* 0x000fe200078ec0ff */
[----:B------:R-:W0:Y:S04]  /*09f0*/  S2R R8, SR_LANEID ;  /* 0x0000000000087919 */ /* 0x000e280000000000 */
[----:B------:R-:W-:Y:S01]  /*0a00*/  VIADD R5, R3, 0x20 ;  /* 0x0000002003057836 */ /* 0x000fe20000000000 */
[----:B------:R-:W-:-:S04]  /*0a10*/  LOP3.LUT R3, RZ, R3, RZ, 0x33, !PT ;  /* 0x00000003ff037212 */ /* 0x000fc800078e33ff */
[----:B------:R-:W-:Y:S01]  /*0a20*/  ISETP.GT.U32.AND P0, PT, R5, R0, PT ;  /* 0x000000000500720c */ /* 0x000fe20003f04070 */
[----:B------:R-:W-:-:S05]  /*0a30*/  IMAD.IADD R3, R3, 0x1, R0 ;  /* 0x0000000103037824 */ /* 0x000fca00078e0200 */
[----:B------:R-:W-:-:S06]  /*0a40*/  SEL R3, R3, 0x1f, P0 ;  /* 0x0000001f03037807 */ /* 0x000fcc0000000000 */
[----:B------:R-:W1:Y:S01]  /*0a50*/  SHFL.DOWN P0, R4, R2, 0x1, R3 ;  /* 0x0820000002047989 */ /* 0x000e620000000003 */
[----:B0-----:R-:W-:Y:S01]  /*0a60*/  ISETP.NE.AND P1, PT, R8, RZ, PT ;  /* 0x000000ff0800720c */ /* 0x001fe20003f25270 */
[----:B-1----:R-:W-:-:S12]  /*0a70*/  @P0 FADD R4, R4, R2 ;  /* 0x0000000204040221 */ /* 0x002fd80000000000 */
[----:B------:R-:W0:Y:S01]  /*0a80*/  @!P1 S2R R9, SR_CgaCtaId ;  /* 0x0000000000099919 */ /* 0x000e220000008800 */
[----:B------:R-:W-:Y:S02]  /*0a90*/  @!P1 MOV R8, 0x400 ;  /* 0x0000040000089802 */ /* 0x000fe40000000f00 */
[----:B------:R-:W-:Y:S01]  /*0aa0*/  @!P1 SHF.R.U32.HI R2, RZ, 0x3, R17 ;  /* 0x00000003ff029819 */ /* 0x000fe20000011611 */
[----:B------:R-:W1:Y:S02]  /*0ab0*/  SHFL.DOWN P0, R5, R4, 0x2, R3 ;  /* 0x0840000004057989 */ /* 0x000e640000000003 */
[----:B------:R-:W-:Y:S01]  /*0ac0*/  @!P1 VIADD R8, R8, 0x150 ;  /* 0x0000015008089836 */ /* 0x000fe20000000000 */
[----:B------:R-:W-:Y:S01]  /*0ad0*/  @!P1 LOP3.LUT R2, R2, 0x7c, RZ, 0xc0, !PT ;  /* 0x0000007c02029812 */ /* 0x000fe200078ec0ff */
[----:B-1----:R-:W-:-:S03]  /*0ae0*/  @P0 FADD R5, R4, R5 ;  /* 0x0000000504050221 */ /* 0x002fc60000000000 */
[----:B0-----:R-:W-:Y:S02]  /*0af0*/  @!P1 LEA R9, R9, R8, 0x18 ;  /* 0x0000000809099211 */ /* 0x001fe400078ec0ff */
[----:B------:R-:W0:Y:S03]  /*0b00*/  SHFL.DOWN P0, R6, R5, 0x4, R3 ;  /* 0x0880000005067989 */ /* 0x000e260000000003 */
[----:B------:R-:W-:Y:S02]  /*0b10*/  @!P1 IMAD.IADD R9, R2, 0x1, R9 ;  /* 0x0000000102099824 */ /* 0x000fe400078e0209 */
[----:B0-----:R-:W-:-:S05]  /*0b20*/  @P0 FADD R6, R5, R6 ;  /* 0x0000000605060221 */ /* 0x001fca0000000000 */
[----:B------:R-:W0:Y:S02]  /*0b30*/  SHFL.DOWN P0, R7, R6, 0x8, R3 ;  /* 0x0900000006077989 */ /* 0x000e240000000003 */
[----:B0-----:R-:W-:-:S05]  /*0b40*/  @P0 FADD R7, R6, R7 ;  /* 0x0000000706070221 */ /* 0x001fca0000000000 */
[----:B------:R-:W0:Y:S02]  /*0b50*/  SHFL.DOWN P0, R16, R7, 0x10, R3 ;  /* 0x0a00000007107989 */ /* 0x000e240000000003 */
[----:B0-----:R-:W-:Y:S01]  /*0b60*/  @P0 FADD R16, R7, R16 ;  /* 0x0000001007100221 */ /* 0x001fe20000000000 */
[----:B------:R-:W-:-:S04]  /*0b70*/  PLOP3.LUT P0, PT, PT, PT, PT, 0x8, 0x80 ;  /* 0x000000000080781c */ /* 0x000fc80003f0e170 */
[----:B------:R0:W-:Y:S01]  /*0b80*/  @!P1 STS [R9+0x20], R16 ;  /* 0x0000201009009388 */ /* 0x0001e20000000800 */
[----:B------:R-:W-:Y:S01]  /*0b90*/  BAR.SYNC.DEFER_BLOCKING 0x0 ;  /* 0x0000000000007b1d */ /* 0x000fe20000010000 */
[----:B------:R-:W-:-:S13]  /*0ba0*/  ISETP.NE.AND P1, PT, R17, RZ, PT ;  /* 0x000000ff1100720c */ /* 0x000fda0003f25270 */
[----:B0-----:R-:W-:Y:S05]  /*0bb0*/  @P1 BRA `(.L_x_6) ;  /* 0x0000000400441947 */ /* 0x001fea0003800000 */
[----:B------:R-:W0:Y:S01]  /*0bc0*/  S2UR UR5, SR_CgaCtaId ;  /* 0x00000000000579c3 */ /* 0x000e220000008800 */
[----:B------:R-:W-:Y:S01]  /*0bd0*/  UMOV UR4, 0x400 ;  /* 0x0000040000047882 */ /* 0x000fe20000000000 */
[C---:B------:R-:W-:Y:S02]  /*0be0*/  ISETP.GT.U32.AND P0, PT, R0.reuse, 0x20, PT ;  /* 0x000000200000780c */ /* 0x040fe40003f04070 */
[C---:B------:R-:W-:Y:S02]  /*0bf0*/  ISETP.GT.U32.AND P1, PT, R0.reuse, 0x40, PT ;  /* 0x000000400000780c */ /* 0x040fe40003f24070 */
[C---:B------:R-:W-:Y:S02]  /*0c00*/  ISETP.GT.U32.AND P2, PT, R0.reuse, 0x60, PT ;  /* 0x000000600000780c */ /* 0x040fe40003f44070 */
[C---:B------:R-:W-:Y:S02]  /*0c10*/  ISETP.GT.U32.AND P3, PT, R0.reuse, 0x80, PT ;  /* 0x000000800000780c */ /* 0x040fe40003f64070 */
[----:B------:R-:W-:Y:S01]  /*0c20*/  ISETP.GT.U32.AND P4, PT, R0, 0x120, PT ;  /* 0x000001200000780c */ /* 0x000fe20003f84070 */
[----:B0-----:R-:W-:-:S06]  /*0c30*/  ULEA UR4, UR5, UR4, 0x18 ;  /* 0x0000000405047291 */ /* 0x001fcc000f8ec0ff */
[----:B------:R-:W-:-:S05]  /*0c40*/  IMAD.U32 R2, RZ, RZ, UR4 ;  /* 0x00000004ff027e24 */ /* 0x000fca000f8e00ff */
[----:B------:R-:W0:Y:S04]  /*0c50*/  LDS.128 R4, [R2+0x170] ;  /* 0x0001700002047984 */ /* 0x000e280000000c00 */
[----:B------:R-:W1:Y:S04]  /*0c60*/  LDS.128 R20, [R2+0x180] ;  /* 0x0001800002147984 */ /* 0x000e680000000c00 */
[----:B------:R-:W2:Y:S04]  /*0c70*/  LDS.128 R8, [R2+0x190] ;  /* 0x0001900002087984 */ /* 0x000ea80000000c00 */
[----:B------:R-:W3:Y:S01]  /*0c80*/  LDS.128 R12, [R2+0x1a0] ;  /* 0x0001a000020c7984 */ /* 0x000ee20000000c00 */
[----:B0-----:R-:W-:Y:S01]  /*0c90*/  @P0 FADD.FTZ R16, R16, R5 ;  /* 0x0000000510100221 */ /* 0x001fe20000010000 */
[----:B------:R-:W-:-:S03]  /*0ca0*/  ISETP.GT.U32.AND P0, PT, R0, 0xa0, PT ;  /* 0x000000a00000780c */ /* 0x000fc60003f04070 */
[----:B------:R-:W-:Y:S01]  /*0cb0*/  @P1 FADD.FTZ R16, R16, R6 ;  /* 0x0000000610101221 */ /* 0x000fe20000010000 */
[----:B------:R-:W-:-:S03]  /*0cc0*/  ISETP.GT.U32.AND P1, PT, R0, 0xc0, PT ;  /* 0x000000c00000780c */ /* 0x000fc60003f24070 */
[----:B------:R-:W-:Y:S01]  /*0cd0*/  @P2 FADD.FTZ R16, R16, R7 ;  /* 0x0000000710102221 */ /* 0x000fe20000010000 */
[----:B------:R-:W-:Y:S01]  /*0ce0*/  ISETP.GT.U32.AND P2, PT, R0, 0xe0, PT ;  /* 0x000000e00000780c */ /* 0x000fe20003f44070 */
[----:B------:R-:W0:Y:S02]  /*0cf0*/  LDS.128 R4, [R2+0x1b0] ;  /* 0x0001b00002047984 */ /* 0x000e240000000c00 */
[----:B-1----:R-:W-:Y:S01]  /*0d00*/  @P3 FADD.FTZ R16, R16, R20 ;  /* 0x0000001410103221 */ /* 0x002fe20000010000 */
[----:B------:R-:W-:-:S03]  /*0d10*/  ISETP.GT.U32.AND P3, PT, R0, 0x100, PT ;  /* 0x000001000000780c */ /* 0x000fc60003f64070 */
[----:B------:R-:W-:Y:S01]  /*0d20*/  @P0 FADD.FTZ R16, R16, R21 ;  /* 0x0000001510100221 */ /* 0x000fe20000010000 */
[----:B------:R-:W-:-:S03]  /*0d30*/  ISETP.GT.U32.AND P0, PT, R0, 0x140, PT ;  /* 0x000001400000780c */ /* 0x000fc60003f04070 */
[----:B------:R-:W-:Y:S01]  /*0d40*/  @P1 FADD.FTZ R16, R16, R22 ;  /* 0x0000001610101221 */ /* 0x000fe20000010000 */
[----:B------:R-:W-:-:S03]  /*0d50*/  ISETP.GT.U32.AND P1, PT, R0, 0x160, PT ;  /* 0x000001600000780c */ /* 0x000fc60003f24070 */
[----:B------:R-:W-:Y:S01]  /*0d60*/  @P2 FADD.FTZ R16, R16, R23 ;  /* 0x0000001710102221 */ /* 0x000fe20000010000 */
[----:B------:R-:W-:Y:S01]  /*0d70*/  ISETP.GT.U32.AND P2, PT, R0, 0x180, PT ;  /* 0x000001800000780c */ /* 0x000fe20003f44070 */
[----:B------:R-:W1:Y:S02]  /*0d80*/  LDS.128 R20, [R2+0x1c0] ;  /* 0x0001c00002147984 */ /* 0x000e640000000c00 */
[----:B--2---:R-:W-:Y:S01]  /*0d90*/  @P3 FADD.FTZ R16, R16, R8 ;  /* 0x0000000810103221 */ /* 0x004fe20000010000 */
[----:B------:R-:W-:-:S03]  /*0da0*/  ISETP.GT.U32.AND P3, PT, R0, 0x1a0, PT ;  /* 0x000001a00000780c */ /* 0x000fc60003f64070 */
[----:B------:R-:W-:-:S04]  /*0db0*/  @P4 FADD.FTZ R16, R16, R9 ;  /* 0x0000000910104221 */ /* 0x000fc80000010000 */
[----:B------:R-:W-:Y:S01]  /*0dc0*/  @P0 FADD.FTZ R16, R16, R10 ;  /* 0x0000000a10100221 */ /* 0x000fe20000010000 */
[----:B------:R-:W-:-:S03]  /*0dd0*/  ISETP.GT.U32.AND P0, PT, R0, 0x1c0, PT ;  /* 0x000001c00000780c */ /* 0x000fc60003f04070 */
[----:B------:R-:W-:Y:S01]  /*0de0*/  @P1 FADD.FTZ R16, R16, R11 ;  /* 0x0000000b10101221 */ /* 0x000fe20000010000 */
[----:B------:R-:W-:Y:S01]  /*0df0*/  ISETP.GT.U32.AND P1, PT, R0, 0x1e0, PT ;  /* 0x000001e00000780c */ /* 0x000fe20003f24070 */
[----:B------:R-:W2:Y:S02]  /*0e00*/  LDS.128 R8, [R2+0x1d0] ;  /* 0x0001d00002087984 */ /* 0x000ea40000000c00 */
[----:B---3--:R-:W-:Y:S01]  /*0e10*/  @P2 FADD.FTZ R16, R16, R12 ;  /* 0x0000000c10102221 */ /* 0x008fe20000010000 */
[----:B------:R-:W-:-:S03]  /*0e20*/  ISETP.GT.U32.AND P2, PT, R0, 0x200, PT ;  /* 0x000002000000780c */ /* 0x000fc60003f44070 */
[----:B------:R-:W-:Y:S01]  /*0e30*/  @P3 FADD.FTZ R16, R16, R13 ;  /* 0x0000000d10103221 */ /* 0x000fe20000010000 */
[----:B------:R-:W-:-:S03]  /*0e40*/  ISETP.GT.U32.AND P3, PT, R0, 0x220, PT ;  /* 0x000002200000780c */ /* 0x000fc60003f64070 */
[----:B------:R-:W-:Y:S01]  /*0e50*/  @P0 FADD.FTZ R16, R16, R14 ;  /* 0x0000000e10100221 */ /* 0x000fe20000010000 */
[----:B------:R-:W-:-:S03]  /*0e60*/  ISETP.GT.U32.AND P0, PT, R0, 0x240, PT ;  /* 0x000002400000780c */ /* 0x000fc60003f04070 */
[----:B------:R-:W-:Y:S01]  /*0e70*/  @P1 FADD.FTZ R16, R16, R15 ;  /* 0x0000000f10101221 */ /* 0x000fe20000010000 */
[----:B------:R-:W-:Y:S01]  /*0e80*/  ISETP.GT.U32.AND P1, PT, R0, 0x2c0, PT ;  /* 0x000002c00000780c */ /* 0x000fe20003f24070 */
[----:B------:R-:W3:Y:S02]  /*0e90*/  LDS.128 R12, [R2+0x1e0] ;  /* 0x0001e000020c7984 */ /* 0x000ee40000000c00 */
[----:B0-----:R-:W-:Y:S01]  /*0ea0*/  @P2 FADD.FTZ R16, R16, R4 ;  /* 0x0000000410102221 */ /* 0x001fe20000010000 */
[----:B------:R-:W-:-:S03]  /*0eb0*/  ISETP.GT.U32.AND P2, PT, R0, 0x260, PT ;  /* 0x000002600000780c */ /* 0x000fc60003f44070 */
[----:B------:R-:W-:Y:S01]  /*0ec0*/  @P3 FADD.FTZ R16, R16, R5 ;  /* 0x0000000510103221 */ /* 0x000fe20000010000 */
[----:B------:R-:W-:-:S03]  /*0ed0*/  ISETP.GT.U32.AND P3, PT, R0, 0x280, PT ;  /* 0x000002800000780c */ /* 0x000fc60003f64070 */
[----:B------:R-:W-:Y:S01]  /*0ee0*/  @P0 FADD.FTZ R16, R16, R6 ;  /* 0x0000000610100221 */ /* 0x000fe20000010000 */
[----:B------:R-:W-:-:S05]  /*0ef0*/  ISETP.GT.U32.AND P0, PT, R0, 0x2a0, PT ;  /* 0x000002a00000780c */ /* 0x000fca0003f04070 */
[----:B------:R-:W-:Y:S01]  /*0f00*/  @P2 FADD.FTZ R16, R16, R7 ;  /* 0x0000000710102221 */ /* 0x000fe20000010000 */
[----:B------:R-:W-:-:S03]  /*0f10*/  ISETP.GT.U32.AND P2, PT, R0, 0x2e0, PT ;  /* 0x000002e00000780c */ /* 0x000fc60003f44070 */
[----:B-1----:R-:W-:Y:S01]  /*0f20*/  @P3 FADD.FTZ R16, R16, R20 ;  /* 0x0000001410103221 */ /* 0x002fe20000010000 */
[----:B------:R-:W-:-:S03]  /*0f30*/  ISETP.GT.U32.AND P3, PT, R0, 0x300, PT ;  /* 0x000003000000780c */ /* 0x000fc60003f64070 */
[----:B------:R-:W-:Y:S01]  /*0f40*/  @P0 FADD.FTZ R16, R16, R21 ;  /* 0x0000001510100221 */ /* 0x000fe20000010000 */
[----:B------:R-:W-:-:S03]  /*0f50*/  ISETP.GT.U32.AND P0, PT, R0, 0x320, PT ;  /* 0x000003200000780c */ /* 0x000fc60003f04070 */
[----:B------:R-:W-:Y:S01]  /*0f60*/  @P1 FADD.FTZ R16, R16, R22 ;  /* 0x0000001610101221 */ /* 0x000fe20000010000 */
[----:B------:R-:W-:-:S03]  /*0f70*/  ISETP.GT.U32.AND P1, PT, R0, 0x340, PT ;  /* 0x000003400000780c */ /* 0x000fc60003f24070 */
[----:B------:R-:W-:Y:S01]  /*0f80*/  @P2 FADD.FTZ R16, R16, R23 ;  /* 0x0000001710102221 */ /* 0x000fe20000010000 */
[----:B------:R-:W-:-:S03]  /*0f90*/  ISETP.GT.U32.AND P2, PT, R0, 0x360, PT ;  /* 0x000003600000780c */ /* 0x000fc60003f44070 */
[----:B--2---:R-:W-:Y:S01]  /*0fa0*/  @P3 FADD.FTZ R16, R16, R8 ;  /* 0x0000000810103221 */ /* 0x004fe20000010000 */
[----:B------:R-:W-:-:S03]  /*0fb0*/  ISETP.GT.U32.AND P3, PT, R0, 0x380, PT ;  /* 0x000003800000780c */ /* 0x000fc60003f64070 */
[----:B------:R-:W-:Y:S01]  /*0fc0*/  @P0 FADD.FTZ R16, R16, R9 ;  /* 0x0000000910100221 */ /* 0x000fe20000010000 */
[----:B------:R-:W-:-:S03]  /*0fd0*/  ISETP.GT.U32.AND P0, PT, R0, 0x3a0, PT ;  /* 0x000003a00000780c */ /* 0x000fc60003f04070 */
[----:B------:R-:W-:Y:S01]  /*0fe0*/  @P1 FADD.FTZ R16, R16, R10 ;  /* 0x0000000a10101221 */ /* 0x000fe20000010000 */
[----:B------:R-:W-:-:S03]  /*0ff0*/  ISETP.GT.U32.AND P1, PT, R0, 0x3c0, PT ;  /* 0x000003c00000780c */ /* 0x000fc60003f24070 */
[----:B------:R-:W-:Y:S01]  /*1000*/  @P2 FADD.FTZ R16, R16, R11 ;  /* 0x0000000b10102221 */ /* 0x000fe20000010000 */
[----:B------:R-:W-:-:S03]  /*1010*/  ISETP.GT.U32.AND P2, PT, R0, 0x3e0, PT ;  /* 0x000003e00000780c */ /* 0x000fc60003f44070 */
[----:B---3--:R-:W-:-:S04]  /*1020*/  @P3 FADD.FTZ R16, R16, R12 ;  /* 0x0000000c10103221 */ /* 0x008fc80000010000 */
[----:B------:R-:W-:-:S04]  /*1030*/  @P0 FADD.FTZ R16, R16, R13 ;  /* 0x0000000d10100221 */ /* 0x000fc80000010000 */
[----:B------:R-:W-:-:S04]  /*1040*/  @P1 FADD.FTZ R16, R16, R14 ;  /* 0x0000000e10101221 */ /* 0x000fc80000010000 */
[----:B------:R-:W-:-:S07]  /*1050*/  @P2 FADD.FTZ R16, R16, R15 ;  /* 0x0000000f10102221 */ /* 0x000fce0000010000 */
.L_x_7:
[----:B------:R-:W0:Y:S01]  /*1060*/  LDCU.64 UR4, c[0x0][0x3a8] ;  /* 0x00007500ff0477ac */ /* 0x000e220008000a00 */
[----:B------:R-:W-:Y:S02]  /*1070*/  PLOP3.LUT P0, PT, PT, PT, PT, 0x80, 0x8 ;  /* 0x000000000008781c */ /* 0x000fe40003f0f070 */
[----:B0-----:R-:W-:-:S06]  /*1080*/  I2FP.F32.S32 R3, UR5 ;  /* 0x0000000500037c45 */ /* 0x001fcc0008201400 */
[----:B------:R-:W0:Y:S02]  /*1090*/  MUFU.RCP R3, R3 ;  /* 0x0000000300037308 */ /* 0x000e240000001000 */
[----:B0-----:R-:W-:-:S06]  /*10a0*/  FFMA.FTZ R16, R3, R16, UR4 ;  /* 0x0000000403107e23 */ /* 0x001fcc0008010010 */
[----:B------:R-:W0:Y:S02]  /*10b0*/  MUFU.RSQ R5, R16 ;  /* 0x0000001000057308 */ /* 0x000e240000001400 */
[----:B0-----:R0:W-:Y:S02]  /*10c0*/  STS [R2+0x1f4], R5 ;  /* 0x0001f40502007388 */ /* 0x0011e40000000800 */
.L_x_6:
[----:B------:R-:W-:Y:S05]  /*10d0*/  BSYNC.RECONVERGENT B0 ;  /* 0x0000000000007941 */ /* 0x000fea0003800200 */
.L_x_4:
[----:B------:R-:W1:Y:S08]  /*10e0*/  S2UR UR5, SR_CgaCtaId ;  /* 0x00000000000579c3 */ /* 0x000e700000008800 */
[----:B------:R-:W-:Y:S01]  /*10f0*/  BAR.SYNC.DEFER_BLOCKING 0x0 ;  /* 0x0000000000007b1d */ /* 0x000fe20000010000 */
[----:B------:R-:W-:Y:S01]  /*1100*/  ISETP.GE.U32.AND P1, PT, R17, UR6, PT ;  /* 0x0000000611007c0c */ /* 0x000fe2000bf26070 */
[----:B------:R-:W-:-:S04]  /*1110*/  IMAD.MOV.U32 R3, RZ, RZ, RZ ;  /* 0x000000ffff037224 */ /* 0x000fc800078e00ff */
[----:B------:R-:W-:Y:S01]  /*1120*/  UMOV UR4, 0x400 ;  /* 0x0000040000047882 */ /* 0x000fe20000000000 */
[----:B------:R-:W-:Y:S01]  /*1130*/  BSSY.RECONVERGENT B0, `(.L_x_8) ;  /* 0x00000bb000007945 */ /* 0x000fe20003800200 */
[----:B-1----:R-:W-:-:S09]  /*1140*/  ULEA UR4, UR5, UR4, 0x18 ;  /* 0x0000000405047291 */ /* 0x002fd2000f8ec0ff */
[----:B0-----:R-:W0:Y:S01]  /*1150*/  LDS R2, [UR4+0x1f4] ;  /* 0x0001f404ff027984 */ /* 0x001e220008000800 */
[----:B------:R-:W-:Y:S05]  /*1160*/  @P1 BRA `(.L_x_9) ;  /* 0x0000000800dc1947 */ /* 0x000fea0003800000 */
[----:B------:R-:W1:Y:S01]  /*1170*/  LDC.64 R4, c[0x0][0x398] ;  /* 0x0000e600ff047b82 */ /* 0x000e620000000a00 */
[----:B------:R-:W-:Y:S02]  /*1180*/  IMAD.MOV.U32 R3, RZ, RZ, RZ ;  /* 0x000000ffff037224 */ /* 0x000fe400078e00ff */
[----:B------:R-:W-:-:S07]  /*1190*/  IMAD.MOV.U32 R11, RZ, RZ, R17 ;  /* 0x000000ffff0b7224 */ /* 0x000fce00078e0011 */
.L_x_10:
[----:B------:R-:W-:-:S06]  /*11a0*/  IMAD.WIDE.U32 R8, R11, 0x8, R18 ;  /* 0x000000080b087825 */ /* 0x000fcc00078e0012 */
[----:B------:R-:W2:Y:S01]  /*11b0*/  LDG.E.64.CONSTANT R8, desc[UR12][R8.64] ;  /* 0x0000000c08087981 */ /* 0x000ea2000c1e9b00 */
[----:B-1----:R-:W-:-:S06]  /*11c0*/  IMAD.WIDE.U32 R6, R11, 0x8, R4 ;  /* 0x000000080b067825 */ /* 0x002fcc00078e0004 */
[----:B------:R-:W3:Y:S01]  /*11d0*/  LDG.E.64.CONSTANT R6, desc[UR12][R6.64] ;  /* 0x0000000c06067981 */ /* 0x000ee2000c1e9b00 */
[C---:B--2---:R-:W-:Y:S01]  /*11e0*/  IMAD.U32 R13, R8.reuse, 0x10000, RZ ;  /* 0x00010000080d7824 */ /* 0x044fe200078e00ff */
[----:B------:R-:W-:-:S03]  /*11f0*/  PRMT R10, R8, 0x7632, R10 ;  /* 0x00007632080a7816 */ /* 0x000fc6000000000a */
[----:B0-----:R-:W-:Y:S01]  /*1200*/  FMUL.FTZ R12, R2, R13 ;  /* 0x0000000d020c7220 */ /* 0x001fe20000410000 */
[C---:B------:R-:W-:Y:S01]  /*1210*/  IMAD.U32 R13, R9.reuse, 0x10000, RZ ;  /* 0x00010000090d7824 */ /* 0x040fe200078e00ff */
[----:B------:R-:W-:-:S03]  /*1220*/  PRMT R9, R9, 0x7632, R9 ;  /* 0x0000763209097816 */ /* 0x000fc60000000009 */
[----:B------:R-:W-:Y:S01]  /*1230*/  FMUL.FTZ R14, R2, R13 ;  /* 0x0000000d020e7220 */ /* 0x000fe20000410000 */
[----:B------:R-:W-:Y:S01]  /*1240*/  IMAD.U32 R13, R10, 0x10000, RZ ;  /* 0x000100000a0d7824 */ /* 0x000fe200078e00ff */
[----:B------:R-:W0:Y:S01]  /*1250*/  F2F.BF16.F32 R12, R12 ;  /* 0x0000000c000c7304 */ /* 0x000e220000202000 */
[----:B------:R-:W-:Y:S02]  /*1260*/  IMAD.U32 R9, R9, 0x10000, RZ ;  /* 0x0001000009097824 */ /* 0x000fe400078e00ff */
[----:B------:R-:W-:Y:S01]  /*1270*/  FMUL.FTZ R8, R2, R13 ;  /* 0x0000000d02087220 */ /* 0x000fe20000410000 */
[----:B---3--:R-:W-:Y:S02]  /*1280*/  IMAD.U32 R13, R6, 0x10000, RZ ;  /* 0x00010000060d7824 */ /* 0x008fe400078e00ff */
[----:B------:R-:W-:Y:S01]  /*1290*/  FMUL.FTZ R10, R2, R9 ;  /* 0x00000009020a7220 */ /* 0x000fe20000410000 */
[C---:B------:R-:W-:Y:S01]  /*12a0*/  IMAD.U32 R9, R7.reuse, 0x10000, RZ ;  /* 0x0001000007097824 */ /* 0x040fe200078e00ff */
[----:B------:R-:W-:Y:S01]  /*12b0*/  PRMT R6, R6, 0x7632, R6 ;  /* 0x0000763206067816 */ /* 0x000fe20000000006 */
[----:B------:R-:W1:Y:S01]  /*12c0*/  F2F.BF16.F32 R14, R14 ;  /* 0x0000000e000e7304 */ /* 0x000e620000202000 */
[----:B------:R-:W-:-:S05]  /*12d0*/  PRMT R7, R7, 0x7632, R7 ;  /* 0x0000763207077816 */ /* 0x000fca0000000007 */
[----:B------:R-:W-:Y:S02]  /*12e0*/  IMAD.U32 R7, R7, 0x10000, RZ ;  /* 0x0001000007077824 */ /* 0x000fe400078e00ff */
[----:B------:R-:W2:Y:S01]  /*12f0*/  F2F.BF16.F32 R8, R8 ;  /* 0x0000000800087304 */ /* 0x000ea20000202000 */
[----:B0-----:R-:W-:-:S04]  /*1300*/  IMAD.U32 R12, R12, 0x10000, RZ ;  /* 0x000100000c0c7824 */ /* 0x001fc800078e00ff */
[----:B------:R-:W-:Y:S01]  /*1310*/  FMUL.FTZ R12, R12, R13 ;  /* 0x0000000d0c0c7220 */ /* 0x000fe20000410000 */
[----:B-1----:R-:W-:Y:S02]  /*1320*/  IMAD.U32 R14, R14, 0x10000, RZ ;  /* 0x000100000e0e7824 */ /* 0x002fe400078e00ff */
[----:B------:R-:W0:Y:S02]  /*1330*/  F2F.BF16.F32 R10, R10 ;  /* 0x0000000a000a7304 */ /* 0x000e240000202000 */
[----:B------:R-:W-:Y:S01]  /*1340*/  FMUL.FTZ R14, R14, R9 ;  /* 0x000000090e0e7220 */ /* 0x000fe20000410000 */
[----:B------:R-:W-:Y:S02]  /*1350*/  IMAD.U32 R9, R6, 0x10000, RZ ;  /* 0x0001000006097824 */ /* 0x000fe400078e00ff */
[----:B--2---:R-:W-:-:S03]  /*1360*/  IMAD.U32 R8, R8, 0x10000, RZ ;  /* 0x0001000008087824 */ /* 0x004fc600078e00ff */
[----:B------:R-:W1:Y:S01]  /*1370*/  F2F.BF16.F32 R12, R12 ;  /* 0x0000000c000c7304 */ /* 0x000e620000202000 */
[----:B------:R-:W-:Y:S01]  /*1380*/  FMUL.FTZ R8, R8, R9 ;  /* 0x0000000908087220 */ /* 0x000fe20000410000 */
[----:B0-----:R-:W-:-:S06]  /*1390*/  IMAD.U32 R10, R10, 0x10000, RZ ;  /* 0x000100000a0a7824 */ /* 0x001fcc00078e00ff */
[----:B------:R-:W0:Y:S01]  /*13a0*/  F2F.BF16.F32 R14, R14 ;  /* 0x0000000e000e7304 */ /* 0x000e220000202000 */
[----:B------:R-:W-:Y:S01]  /*13b0*/  FMUL.FTZ R10, R10, R7 ;  /* 0x000000070a0a7220 */ /* 0x000fe20000410000 */
[----:B------:R-:W-:Y:S02]  /*13c0*/  IMAD.IADD R7, R0, 0x1, R11 ;  /* 0x0000000100077824 */ /* 0x000fe400078e020b */
[----:B-1----:R-:W-:-:S04]  /*13d0*/  IMAD.U32 R12, R12, 0x10000, RZ ;  /* 0x000100000c0c7824 */ /* 0x002fc800078e00ff */
[----:B------:R-:W1:Y:S01]  /*13e0*/  F2F.BF16.F32 R8, R8 ;  /* 0x0000000800087304 */ /* 0x000e620000202000 */
[----:B------:R-:W-:Y:S01]  /*13f0*/  ISETP.GE.U32.AND P1, PT, R7, UR6, PT ;  /* 0x0000000607007c0c */ /* 0x000fe2000bf26070 */
[----:B0-----:R-:W-:-:S06]  /*1400*/  IMAD.U32 R14, R14, 0x10000, RZ ;  /* 0x000100000e0e7824 */ /* 0x001fcc00078e00ff */
[----:B------:R-:W0:Y:S01]  /*1410*/  F2F.BF16.F32 R10, R10 ;  /* 0x0000000a000a7304 */ /* 0x000e220000202000 */
[----:B-1----:R-:W-:-:S05]  /*1420*/  IMAD.U32 R6, R8, 0x10000, RZ ;  /* 0x0001000008067824 */ /* 0x002fca00078e00ff */
[----:B------:R-:W-:Y:S01]  /*1430*/  FMNMX3.FTZ R3, R3, |R12|, |R6|, !PT ;  /* 0x4000000c03037276 */ /* 0x000fe20007810406 */
[----:B0-----:R-:W-:-:S05]  /*1440*/  IMAD.U32 R6, R10, 0x10000, RZ ;  /* 0x000100000a067824 */ /* 0x001fca00078e00ff */
[----:B------:R-:W-:Y:S01]  /*1450*/  FMNMX3.FTZ R3, R3, |R14|, |R6|, !PT ;  /* 0x4000000e03037276 */ /* 0x000fe20007810406 */
[----:B------:R-:W-:Y:S06]  /*1460*/  @P1 BRA `(.L_x_9) ;  /* 0x00000008001c1947 */ /* 0x000fec0003800000 */
[----:B------:R-:W-:-:S06]  /*1470*/  IMAD.WIDE.U32 R10, R7, 0x8, R18 ;  /* 0x00000008070a7825 */ /* 0x000fcc00078e0012 */
[----:B------:R-:W2:Y:S01]  /*1480*/  LDG.E.64.CONSTANT R10, desc[UR12][R10.64] ;  /* 0x0000000c0a0a7981 */ /* 0x000ea2000c1e9b00 */
[----:B------:R-:W-:-:S06]  /*1490*/  IMAD.WIDE.U32 R8, R7, 0x8, R4 ;  /* 0x0000000807087825 */ /* 0x000fcc00078e0004 */
[----:B------:R-:W3:Y:S01]  /*14a0*/  LDG.E.64.CONSTANT R8, desc[UR12][R8.64] ;  /* 0x0000000c08087981 */ /* 0x000ee2000c1e9b00 */
[----:B------:R-:W-:-:S05]  /*14b0*/  IMAD.IADD R7, R7, 0x1, R0 ;  /* 0x0000000107077824 */ /* 0x000fca00078e0200 */
[----:B------:R-:W-:Y:S01]  /*14c0*/  ISETP.GE.U32.AND P1, PT, R7, UR6, PT ;  /* 0x0000000607007c0c */ /* 0x000fe2000bf26070 */
[C---:B--2---:R-:W-:Y:S01]  /*14d0*/  IMAD.U32 R13, R10.reuse, 0x10000, RZ ;  /* 0x000100000a0d7824 */ /* 0x044fe200078e00ff */
[----:B------:R-:W-:-:S03]  /*14e0*/  PRMT R6, R10, 0x7632, R6 ;  /* 0x000076320a067816 */ /* 0x000fc60000000006 */
[----:B------:R-:W-:Y:S01]  /*14f0*/  FMUL.FTZ R12, R2, R13 ;  /* 0x0000000d020c7220 */ /* 0x000fe20000410000 */
        /* <DEDUP_REMOVED lines=27> */
[----:B-1----:R-:W-:-:S06]  /*16b0*/  IMAD.U32 R12, R12, 0x10000, RZ ;  /* 0x000100000c0c7824 */ /* 0x002fcc00078e00ff */
[----:B------:R-:W1:Y:S01]  /*16c0*/  F2F.BF16.F32 R6, R6 ;  /* 0x0000000600067304 */ /* 0x000e620000202000 */
[----:B0-----:R-:W-:-:S07]  /*16d0*/  IMAD.U32 R14, R14, 0x10000, RZ ;  /* 0x000100000e0e7824 */ /* 0x001fce00078e00ff */
        /* <DEDUP_REMOVED lines=82> */
[----:B------:R-:W-:Y:S02]  /*1c00*/  IMAD.IADD R11, R7, 0x1, R0 ;  /* 0x00000001070b7824 */ /* 0x000fe400078e0200 */
[----:B0-----:R-:W-:-:S04]  /*1c10*/  IMAD.U32 R10, R10, 0x10000, RZ ;  /* 0x000100000a0a7824 */ /* 0x001fc800078e00ff */
[----:B------:R-:W0:Y:S01]  /*1c20*/  F2F.BF16.F32 R14, R14 ;  /* 0x0000000e000e7304 */ /* 0x000e220000202000 */
[----:B------:R-:W-:Y:S01]  /*1c30*/  ISETP.GE.U32.AND P1, PT, R11, UR6, PT ;  /* 0x000000060b007c0c */ /* 0x000fe2000bf26070 */
[----:B------:R-:W-:Y:S01]  /*1c40*/  FMUL.FTZ R9, R10, R9 ;  /* 0x000000090a097220 */ /* 0x000fe20000410000 */
[----:B-1----:R-:W-:-:S05]  /*1c50*/  IMAD.U32 R12, R12, 0x10000, RZ ;  /* 0x000100000c0c7824 */ /* 0x002fca00078e00ff */
[----:B------:R-:W1:Y:S01]  /*1c60*/  F2F.BF16.F32 R6, R6 ;  /* 0x0000000600067304 */ /* 0x000e620000202000 */
[----:B0-----:R-:W-:-:S07]  /*1c70*/  IMAD.U32 R14, R14, 0x10000, RZ ;  /* 0x000100000e0e7824 */ /* 0x001fce00078e00ff */
[----:B------:R-:W0:Y:S01]  /*1c80*/  F2F.BF16.F32 R9, R9 ;  /* 0x0000000900097304 */ /* 0x000e220000202000 */
[----:B-1----:R-:W-:-:S05]  /*1c90*/  IMAD.U32 R8, R6, 0x10000, RZ ;  /* 0x0001000006087824 */ /* 0x002fca00078e00ff */
[----:B------:R-:W-:Y:S01]  /*1ca0*/  FMNMX3.FTZ R3, R3, |R12|, |R8|, !PT ;  /* 0x4000000c03037276 */ /* 0x000fe20007810408 */
[----:B0-----:R-:W-:-:S05]  /*1cb0*/  IMAD.U32 R7, R9, 0x10000, RZ ;  /* 0x0001000009077824 */ /* 0x001fca00078e00ff */
[----:B------:R-:W-:Y:S01]  /*1cc0*/  FMNMX3.FTZ R3, R3, |R14|, |R7|, !PT ;  /* 0x4000000e03037276 */ /* 0x000fe20007810407 */
[----:B------:R-:W-:Y:S06]  /*1cd0*/  @!P1 BRA `(.L_x_10) ;  /* 0xfffffff400309947 */ /* 0x000fec000383ffff */
.L_x_9:
[----:B------:R-:W-:Y:S05]  /*1ce0*/  BSYNC.RECONVERGENT B0 ;  /* 0x0000000000007941 */ /* 0x000fea0003800200 */
.L_x_8:
[----:B------:R-:W-:Y:S01]  /*1cf0*/  ISETP.GE.U32.AND P1, PT, R0, 0x400, PT ;  /* 0x000004000000780c */ /* 0x000fe20003f26070 */
[----:B------:R-:W-:-:S12]  /*1d00*/  BSSY.RECONVERGENT B0, `(.L_x_11) ;  /* 0x0000110000007945 */ /* 0x000fd80003800200 */
[----:B------:R-:W-:Y:S05]  /*1d10*/  @!P1 BRA `(.L_x_12) ;  /* 0x0000000400b09947 */ /* 0x000fea0003800000 */
[----:B------:R-:W1:Y:S01]  /*1d20*/  S2R R8, SR_LANEID ;  /* 0x0000000000087919 */ /* 0x000e620000000000 */
[----:B------:R-:W2:Y:S02]  /*1d30*/  SHFL.DOWN PT, R4, R3, 0x1, 0x1f ;  /* 0x08201f0003047f89 */ /* 0x000ea400000e0000 */
[C---:B--2---:R-:W-:Y:S02]  /*1d40*/  FSETP.GEU.FTZ.AND P2, PT, R3.reuse, R4, PT ;  /* 0x000000040300720b */ /* 0x044fe40003f5e000 */
[----:B-1----:R-:W-:Y:S02]  /*1d50*/  ISETP.GT.AND P1, PT, R8, 0x1e, PT ;  /* 0x0000001e0800780c */ /* 0x002fe40003f24270 */
[----:B------:R-:W-:Y:S02]  /*1d60*/  FSEL R4, R4, R3, !P2 ;  /* 0x0000000304047208 */ /* 0x000fe40005000000 */
[----:B------:R-:W-:Y:S02]  /*1d70*/  ISETP.NE.AND P3, PT, R8, RZ, PT ;  /* 0x000000ff0800720c */ /* 0x000fe40003f65270 */
[----:B------:R-:W-:-:S02]  /*1d80*/  FSEL R4, R3, R4, P1 ;  /* 0x0000000403047208 */ /* 0x000fc40000800000 */
[----:B------:R-:W-:-:S03]  /*1d90*/  ISETP.GT.AND P1, PT, R8, 0x1d, PT ;  /* 0x0000001d0800780c */ /* 0x000fc60003f24270 */
[----:B------:R-:W1:Y:S06]  /*1da0*/  SHFL.DOWN PT, R5, R4, 0x2, 0x1f ;  /* 0x08401f0004057f89 */ /* 0x000e6c00000e0000 */
[----:B------:R-:W2:Y:S01]  /*1db0*/  @!P3 S2R R7, SR_CgaCtaId ;  /* 0x000000000007b919 */ /* 0x000ea20000008800 */
[----:B------:R-:W-:Y:S02]  /*1dc0*/  @!P3 MOV R6, 0x400 ;  /* 0x000004000006b802 */ /* 0x000fe40000000f00 */
[----:B-1----:R-:W-:-:S04]  /*1dd0*/  FSETP.GEU.FTZ.AND P2, PT, R4, R5, PT ;  /* 0x000000050400720b */ /* 0x002fc80003f5e000 */
[----:B------:R-:W-:Y:S02]  /*1de0*/  @!P1 FSEL R4, R5, R4, !P2 ;  /* 0x0000000405049208 */ /* 0x000fe40005000000 */
[----:B------:R-:W-:-:S03]  /*1df0*/  ISETP.GT.AND P1, PT, R8, 0x1b, PT ;  /* 0x0000001b0800780c */ /* 0x000fc60003f24270 */
[----:B------:R-:W1:Y:S01]  /*1e00*/  SHFL.DOWN PT, R5, R4, 0x4, 0x1f ;  /* 0x08801f0004057f89 */ /* 0x000e6200000e0000 */
[----:B--2---:R-:W-:Y:S02]  /*1e10*/  @!P3 LEA R6, R7, R6, 0x18 ;  /* 0x000000060706b211 */ /* 0x004fe400078ec0ff */
[----:B-1----:R-:W-:-:S07]  /*1e20*/  FSETP.GEU.FTZ.AND P2, PT, R4, R5, PT ;  /* 0x000000050400720b */ /* 0x002fce0003f5e000 */
[----:B------:R-:W-:Y:S02]  /*1e30*/  @!P1 FSEL R4, R5, R4, !P2 ;  /* 0x0000000405049208 */ /* 0x000fe40005000000 */
[----:B------:R-:W-:Y:S02]  /*1e40*/  ISETP.GT.AND P1, PT, R8, 0x17, PT ;  /* 0x000000170800780c */ /* 0x000fe40003f24270 */
[----:B------:R-:W-:Y:S01]  /*1e50*/  @!P3 SHF.R.U32.HI R5, RZ, 0x3, R17 ;  /* 0x00000003ff05b819 */ /* 0x000fe20000011611 */
[----:B------:R-:W1:Y:S03]  /*1e60*/  SHFL.DOWN PT, R3, R4, 0x8, 0x1f ;  /* 0x09001f0004037f89 */ /* 0x000e6600000e0000 */
[----:B------:R-:W-:-:S05]  /*1e70*/  @!P3 LOP3.LUT R5, R5, 0x7c, RZ, 0xc0, !PT ;  /* 0x0000007c0505b812 */ /* 0x000fca00078ec0ff */
[----:B------:R-:W-:Y:S01]  /*1e80*/  @!P3 IMAD.IADD R5, R5, 0x1, R6 ;  /* 0x000000010505b824 */ /* 0x000fe200078e0206 */
[----:B-1----:R-:W-:-:S04]  /*1e90*/  FSETP.GEU.FTZ.AND P2, PT, R4, R3, PT ;  /* 0x000000030400720b */ /* 0x002fc80003f5e000 */
[----:B------:R-:W-:-:S05]  /*1ea0*/  @!P1 FSEL R4, R3, R4, !P2 ;  /* 0x0000000403049208 */ /* 0x000fca0005000000 */
[----:B------:R-:W1:Y:S02]  /*1eb0*/  SHFL.DOWN PT, R3, R4, 0x10, 0x1f ;  /* 0x0a001f0004037f89 */ /* 0x000e6400000e0000 */
[----:B-1----:R-:W-:-:S04]  /*1ec0*/  FSETP.GEU.FTZ.AND P1, PT, R4, R3, PT ;  /* 0x000000030400720b */ /* 0x002fc80003f3e000 */
[----:B------:R-:W-:Y:S02]  /*1ed0*/  FSEL R3, R3, R4, !P1 ;  /* 0x0000000403037208 */ /* 0x000fe40004800000 */
[----:B------:R-:W-:-:S03]  /*1ee0*/  ISETP.GT.AND P1, PT, R8, 0xf, PT ;  /* 0x0000000f0800780c */ /* 0x000fc60003f24270 */
[----:B------:R2:W-:Y:S01]  /*1ef0*/  @!P3 STS [R5+0x20], R3 ;  /* 0x000020030500b388 */ /* 0x0005e20000000800 */
[----:B------:R-:W-:Y:S01]  /*1f00*/  FSEL R12, R4, R3, P1 ;  /* 0x00000003040c7208 */ /* 0x000fe20000800000 */
[----:B------:R-:W-:Y:S06]  /*1f10*/  BAR.SYNC.DEFER_BLOCKING 0x0 ;  /* 0x0000000000007b1d */ /* 0x000fec0000010000 */
[----:B------:R-:W-:Y:S05]  /*1f20*/  @!P0 BRA `(.L_x_13) ;  /* 0x0000000c00b48947 */ /* 0x000fea0003800000 */
[----:B------:R-:W1:Y:S01]  /*1f30*/  S2UR UR5, SR_CgaCtaId ;  /* 0x00000000000579c3 */ /* 0x000e620000008800 */
[----:B------:R-:W-:Y:S02]  /*1f40*/  UMOV UR4, 0x400 ;  /* 0x0000040000047882 */ /* 0x000fe40000000000 */
[----:B-1----:R-:W-:-:S06]  /*1f50*/  ULEA UR4, UR5, UR4, 0x18 ;  /* 0x0000000405047291 */ /* 0x002fcc000f8ec0ff */
[----:B--2---:R-:W-:-:S05]  /*1f60*/  IMAD.U32 R3, RZ, RZ, UR4 ;  /* 0x00000004ff037e24 */ /* 0x004fca000f8e00ff */
[----:B------:R-:W1:Y:S04]  /*1f70*/  LDS.128 R4, [R3+0x20] ;  /* 0x0000200003047984 */ /* 0x000e680000000c00 */
[----:B------:R-:W2:Y:S01]  /*1f80*/  LDS.128 R8, [R3+0x30] ;  /* 0x0000300003087984 */ /* 0x000ea20000000c00 */
[----:B-1----:R-:W-:-:S04]  /*1f90*/  FSETP.GEU.FTZ.AND P0, PT, R12, R5, PT ;  /* 0x000000050c00720b */ /* 0x002fc80003f1e000 */
[----:B------:R-:W-:Y:S02]  /*1fa0*/  FSEL R5, R5, R12, !P0 ;  /* 0x0000000c05057208 */ /* 0x000fe40004000000 */
[----:B------:R-:W1:Y:S02]  /*1fb0*/  LDS.128 R12, [R3+0x40] ;  /* 0x00004000030c7984 */ /* 0x000e640000000c00 */
[----:B------:R-:W-:-:S04]  /*1fc0*/  FSETP.GEU.FTZ.AND P0, PT, R5, R6, PT ;  /* 0x000000060500720b */ /* 0x000fc80003f1e000 */
[----:B------:R-:W-:-:S04]  /*1fd0*/  FSEL R6, R6, R5, !P0 ;  /* 0x0000000506067208 */ /* 0x000fc80004000000 */
[----:B------:R-:W-:-:S04]  /*1fe0*/  FSETP.GEU.FTZ.AND P0, PT, R6, R7, PT ;  /* 0x000000070600720b */ /* 0x000fc80003f1e000 */
[----:B------:R-:W-:-:S04]  /*1ff0*/  FSEL R7, R7, R6, !P0 ;  /* 0x0000000607077208 */ /* 0x000fc80004000000 */
[----:B--2---:R-:W-:-:S04]  /*2000*/  FSETP.GEU.FTZ.AND P0, PT, R7, R8, PT ;  /* 0x000000080700720b */ /* 0x004fc80003f1e000 */
[----:B------:R-:W-:Y:S02]  /*2010*/  FSEL R8, R8, R7, !P0 ;  /* 0x0000000708087208 */ /* 0x000fe40004000000 */
[----:B------:R-:W2:Y:S02]  /*2020*/  LDS.128 R4, [R3+0x50] ;  /* 0x0000500003047984 */ /* 0x000ea40000000c00 */
[----:B------:R-:W-:-:S04]  /*2030*/  FSETP.GEU.FTZ.AND P0, PT, R8, R9, PT ;  /* 0x000000090800720b */ /* 0x000fc80003f1e000 */
[----:B------:R-:W-:-:S04]  /*2040*/  FSEL R9, R9, R8, !P0 ;  /* 0x0000000809097208 */ /* 0x000fc80004000000 */
[----:B------:R-:W-:-:S04]  /*2050*/  FSETP.GEU.FTZ.AND P0, PT, R9, R10, PT ;  /* 0x0000000a0900720b */ /* 0x000fc80003f1e000 */
[----:B------:R-:W-:-:S04]  /*2060*/  FSEL R10, R10, R9, !P0 ;  /* 0x000000090a0a7208 */ /* 0x000fc80004000000 */
[----:B------:R-:W-:-:S04]  /*2070*/  FSETP.GEU.FTZ.AND P0, PT, R10, R11, PT ;  /* 0x0000000b0a00720b */ /* 0x000fc80003f1e000 */
[----:B------:R-:W-:-:S04]  /*2080*/  FSEL R11, R11, R10, !P0 ;  /* 0x0000000a0b0b7208 */ /* 0x000fc80004000000 */
[----:B-1----:R-:W-:-:S04]  /*2090*/  FSETP.GEU.FTZ.AND P0, PT, R11, R12, PT ;  /* 0x0000000c0b00720b */ /* 0x002fc80003f1e000 */
[----:B------:R-:W-:Y:S02]  /*20a0*/  FSEL R12, R12, R11, !P0 ;  /* 0x0000000b0c0c7208 */ /* 0x000fe40004000000 */
[----:B------:R-:W1:Y:S02]  /*20b0*/  LDS.128 R8, [R3+0x60] ;  /* 0x0000600003087984 */ /* 0x000e640000000c00 */
[----:B------:R-:W-:-:S04]  /*20c0*/  FSETP.GEU.FTZ.AND P0, PT, R12, R13, PT ;  /* 0x0000000d0c00720b */ /* 0x000fc80003f1e000 */
[----:B------:R-:W-:-:S04]  /*20d0*/  FSEL R13, R13, R12, !P0 ;  /* 0x0000000c0d0d7208 */ /* 0x000fc80004000000 */
        /* <DEDUP_REMOVED lines=32> */
[----:B------:R-:W-:-:S04]  /*22e0*/  FSEL R4, R4, R15, !P0 ;  /* 0x0000000f04047208 */ /* 0x000fc80004000000 */
[----:B------:R-:W-:-:S04]  /*22f0*/  FSETP.GEU.FTZ.AND P0, PT, R4, R5, PT ;  /* 0x000000050400720b */ /* 0x000fc80003f1e000 */
[----:B------:R-:W-:-:S04]  /*2300*/  FSEL R5, R5, R4, !P0 ;  /* 0x0000000405057208 */ /* 0x000fc80004000000 */
[----:B------:R-:W-:-:S04]  /*2310*/  FSETP.GEU.FTZ.AND P0, PT, R5, R6, PT ;  /* 0x000000060500720b */ /* 0x000fc80003f1e000 */
[----:B------:R-:W-:-:S04]  /*2320*/  FSEL R6, R6, R5, !P0 ;  /* 0x0000000506067208 */ /* 0x000fc80004000000 */
[----:B------:R-:W-:-:S04]  /*2330*/  FSETP.GEU.FTZ.AND P0, PT, R6, R7, PT ;  /* 0x000000070600720b */ /* 0x000fc80003f1e000 */
[----:B------:R-:W-:-:S04]  /*2340*/  FSEL R7, R7, R6, !P0 ;  /* 0x0000000607077208 */ /* 0x000fc80004000000 */
[----:B--2---:R-:W-:-:S04]  /*2350*/  FSETP.GEU.FTZ.AND P0, PT, R7, R8, PT ;  /* 0x000000080700720b */ /* 0x004fc80003f1e000 */
[----:B------:R-:W-:-:S04]  /*2360*/  FSEL R8, R8, R7, !P0 ;  /* 0x0000000708087208 */ /* 0x000fc80004000000 */
[----:B------:R-:W-:-:S04]  /*2370*/  FSETP.GEU.FTZ.AND P0, PT, R8, R9, PT ;  /* 0x000000090800720b */ /* 0x000fc80003f1e000 */
[----:B------:R-:W-:-:S04]  /*2380*/  FSEL R9, R9, R8, !P0 ;  /* 0x0000000809097208 */ /* 0x000fc80004000000 */
[----:B------:R-:W-:-:S04]  /*2390*/  FSETP.GEU.FTZ.AND P0, PT, R9, R10, PT ;  /* 0x0000000a0900720b */ /* 0x000fc80003f1e000 */
[----:B------:R-:W-:-:S04]  /*23a0*/  FSEL R10, R10, R9, !P0 ;  /* 0x000000090a0a7208 */ /* 0x000fc80004000000 */
[----:B------:R-:W-:-:S04]  /*23b0*/  FSETP.GEU.FTZ.AND P0, PT, R10, R11, PT ;  /* 0x0000000b0a00720b */ /* 0x000fc80003f1e000 */
[----:B------:R-:W-:Y:S01]  /*23c0*/  FSEL R16, R11, R10, !P0 ;  /* 0x0000000a0b107208 */ /* 0x000fe20004000000 */
[----:B------:R-:W-:Y:S08]  /*23d0*/  BRA `(.L_x_14) ;  /* 0x00000008004c7947 */ /* 0x000ff00003800000 */
.L_x_12:
[----:B------:R-:W-:Y:S01]  /*23e0*/  LOP3.LUT R4, R17, 0x3e0, RZ, 0xc0, !PT ;  /* 0x000003e011047812 */ /* 0x000fe200078ec0ff */
[----:B------:R-:W1:Y:S03]  /*23f0*/  S2R R6, SR_LANEID ;  /* 0x0000000000067919 */ /* 0x000e660000000000 */
[----:B------:R-:W-:Y:S01]  /*2400*/  LOP3.LUT R7, RZ, R4, RZ, 0x33, !PT ;  /* 0x00000004ff077212 */ /* 0x000fe200078e33ff */
[----:B------:R-:W-:-:S04]  /*2410*/  VIADD R5, R4, 0x20 ;  /* 0x0000002004057836 */ /* 0x000fc80000000000 */
[----:B------:R-:W-:Y:S01]  /*2420*/  IMAD.IADD R7, R7, 0x1, R0 ;  /* 0x0000000107077824 */ /* 0x000fe200078e0200 */
[----:B------:R-:W-:-:S04]  /*2430*/  ISETP.GT.U32.AND P1, PT, R5, R0, PT ;  /* 0x000000000500720c */ /* 0x000fc80003f24070 */
[----:B------:R-:W-:-:S05]  /*2440*/  SEL R8, R7, 0x1f, P1 ;  /* 0x0000001f07087807 */ /* 0x000fca0000800000 */
[----:B------:R-:W2:Y:S01]  /*2450*/  SHFL.DOWN PT, R4, R3, 0x1, R8 ;  /* 0x0820000003047989 */ /* 0x000ea200000e0008 */
[C---:B-1----:R-:W-:Y:S01]  /*2460*/  ISETP.GE.AND P1, PT, R6.reuse, R8, PT ;  /* 0x000000080600720c */ /* 0x042fe20003f26270 */
[C---:B------:R-:W-:Y:S01]  /*2470*/  VIADD R5, R6.reuse, 0x2 ;  /* 0x0000000206057836 */ /* 0x040fe20000000000 */
[----:B------:R-:W-:Y:S02]  /*2480*/  ISETP.NE.AND P3, PT, R6, RZ, PT ;  /* 0x000000ff0600720c */ /* 0x000fe40003f65270 */
[----:B--2---:R-:W-:-:S09]  /*2490*/  FSETP.GEU.FTZ.AND P2, PT, R3, R4, PT ;  /* 0x000000040300720b */ /* 0x004fd20003f5e000 */
[----:B------:R-:W-:Y:S02]  /*24a0*/  @!P1 FSEL R3, R4, R3, !P2 ;  /* 0x0000000304039208 */ /* 0x000fe40005000000 */
[----:B------:R-:W1:Y:S01]  /*24b0*/  @!P3 S2R R7, SR_CgaCtaId ;  /* 0x000000000007b919 */ /* 0x000e620000008800 */
[----:B------:R-:W-:Y:S01]  /*24c0*/  ISETP.GT.AND P1, PT, R5, R8, PT ;  /* 0x000000080500720c */ /* 0x000fe20003f24270 */
[----:B------:R-:W-:Y:S01]  /*24d0*/  VIADD R5, R6, 0x4 ;  /* 0x0000000406057836 */ /* 0x000fe20000000000 */
[----:B------:R-:W2:Y:S02]  /*24e0*/  SHFL.DOWN PT, R4, R3, 0x2, R8 ;  /* 0x0840000003047989 */ /* 0x000ea400000e0008 */
[----:B--2---:R-:W-:-:S09]  /*24f0*/  FSETP.GEU.FTZ.AND P2, PT, R3, R4, PT ;  /* 0x000000040300720b */ /* 0x004fd20003f5e000 */
[----:B------:R-:W-:Y:S02]  /*2500*/  @!P1 FSEL R3, R4, R3, !P2 ;  /* 0x0000000304039208 */ /* 0x000fe40005000000 */
[----:B------:R-:W-:Y:S01]  /*2510*/  ISETP.GT.AND P1, PT, R5, R8, PT ;  /* 0x000000080500720c */ /* 0x000fe20003f24270 */
[----:B------:R-:W-:Y:S02]  /*2520*/  VIADD R5, R6, 0x8 ;  /* 0x0000000806057836 */ /* 0x000fe40000000000 */
[----:B------:R-:W2:Y:S02]  /*2530*/  SHFL.DOWN PT, R4, R3, 0x4, R8 ;  /* 0x0880000003047989 */ /* 0x000ea400000e0008 */
[----:B--2---:R-:W-:-:S08]  /*2540*/  FSETP.GEU.FTZ.AND P2, PT, R3, R4, PT ;  /* 0x000000040300720b */ /* 0x004fd00003f5e000 */
[----:B------:R-:W-:Y:S02]  /*2550*/  @!P1 FSEL R3, R4, R3, !P2 ;  /* 0x0000000304039208 */ /* 0x000fe40005000000 */
[----:B------:R-:W-:Y:S01]  /*2560*/  ISETP.GT.AND P1, PT, R5, R8, PT ;  /* 0x000000080500720c */ /* 0x000fe20003f24270 */
[----:B------:R-:W-:Y:S01]  /*2570*/  VIADD R5, R6, 0x10 ;  /* 0x0000001006057836 */ /* 0x000fe20000000000 */
[----:B------:R-:W-:Y:S01]  /*2580*/  @!P3 MOV R6, 0x400 ;  /* 0x000004000006b802 */ /* 0x000fe20000000f00 */
[----:B------:R-:W2:Y:S03]  /*2590*/  SHFL.DOWN PT, R4, R3, 0x8, R8 ;  /* 0x0900000003047989 */ /* 0x000ea600000e0008 */
[----:B-1----:R-:W-:Y:S02]  /*25a0*/  @!P3 LEA R6, R7, R6, 0x18 ;  /* 0x000000060706b211 */ /* 0x002fe400078ec0ff */
[----:B--2---:R-:W-:-:S05]  /*25b0*/  FSETP.GEU.FTZ.AND P2, PT, R3, R4, PT ;  /* 0x000000040300720b */ /* 0x004fca0003f5e000 */
[----:B------:R-:W-:Y:S02]  /*25c0*/  @!P1 FSEL R3, R4, R3, !P2 ;  /* 0x0000000304039208 */ /* 0x000fe40005000000 */
[----:B------:R-:W-:Y:S02]  /*25d0*/  ISETP.GT.AND P1, PT, R5, R8, PT ;  /* 0x000000080500720c */ /* 0x000fe40003f24270 */
[----:B------:R-:W-:Y:S01]  /*25e0*/  @!P3 SHF.R.U32.HI R5, RZ, 0x3, R17 ;  /* 0x00000003ff05b819 */ /* 0x000fe20000011611 */
[----:B------:R-:W1:Y:S03]  /*25f0*/  SHFL.DOWN PT, R4, R3, 0x10, R8 ;  /* 0x0a00000003047989 */ /* 0x000e6600000e0008 */
[----:B------:R-:W-:-:S05]  /*2600*/  @!P3 LOP3.LUT R5, R5, 0x7c, RZ, 0xc0, !PT ;  /* 0x0000007c0505b812 */ /* 0x000fca00078ec0ff */
[----:B------:R-:W-:Y:S01]  /*2610*/  @!P3 IMAD.IADD R5, R5, 0x1, R6 ;  /* 0x000000010505b824 */ /* 0x000fe200078e0206 */
[----:B-1----:R-:W-:-:S04]  /*2620*/  FSETP.GEU.FTZ.AND P2, PT, R3, R4, PT ;  /* 0x000000040300720b */ /* 0x002fc80003f5e000 */
[----:B------:R-:W-:-:S05]  /*2630*/  @!P1 FSEL R3, R4, R3, !P2 ;  /* 0x0000000304039208 */ /* 0x000fca0005000000 */
[----:B------:R-:W-:-:S05]  /*2640*/  IMAD.MOV.U32 R16, RZ, RZ, R3 ;  /* 0x000000ffff107224 */ /* 0x000fca00078e0003 */
[----:B------:R1:W-:Y:S01]  /*2650*/  @!P3 STS [R5+0x20], R16 ;  /* 0x000020100500b388 */ /* 0x0003e20000000800 */
[----:B------:R-:W-:Y:S06]  /*2660*/  BAR.SYNC.DEFER_BLOCKING 0x0 ;  /* 0x0000000000007b1d */ /* 0x000fec0000010000 */
[----:B------:R-:W-:Y:S05]  /*2670*/  @!P0 BRA `(.L_x_13) ;  /* 0x0000000400e08947 */ /* 0x000fea0003800000 */
[----:B------:R-:W2:Y:S01]  /*2680*/  S2UR UR5, SR_CgaCtaId ;  /* 0x00000000000579c3 */ /* 0x000ea20000008800 */
[----:B------:R-:W-:Y:S01]  /*2690*/  UMOV UR4, 0x400 ;  /* 0x0000040000047882 */ /* 0x000fe20000000000 */
[C---:B------:R-:W-:Y:S02]  /*26a0*/  ISETP.GT.U32.AND P1, PT, R0.reuse, 0x20, PT ;  /* 0x000000200000780c */ /* 0x040fe40003f24070 */
[----:B------:R-:W-:Y:S01]  /*26b0*/  ISETP.GT.U32.AND P2, PT, R0, 0x40, PT ;  /* 0x000000400000780c */ /* 0x000fe20003f44070 */
[----:B--2---:R-:W-:-:S06]  /*26c0*/  ULEA UR4, UR5, UR4, 0x18 ;  /* 0x0000000405047291 */ /* 0x004fcc000f8ec0ff */
[----:B------:R-:W-:-:S05]  /*26d0*/  IMAD.U32 R3, RZ, RZ, UR4 ;  /* 0x00000004ff037e24 */ /* 0x000fca000f8e00ff */
[----:B-1----:R-:W1:Y:S04]  /*26e0*/  LDS.128 R4, [R3+0x20] ;  /* 0x0000200003047984 */ /* 0x002e680000000c00 */
[----:B------:R-:W2:Y:S04]  /*26f0*/  LDS.128 R8, [R3+0x30] ;  /* 0x0000300003087984 */ /* 0x000ea80000000c00 */
[----:B------:R-:W3:Y:S01]  /*2700*/  LDS.128 R12, [R3+0x40] ;  /* 0x00004000030c7984 */ /* 0x000ee20000000c00 */
[----:B-1----:R-:W-:-:S04]  /*2710*/  FSETP.GEU.FTZ.AND P0, PT, R16, R5, PT ;  /* 0x000000051000720b */ /* 0x002fc80003f1e000 */
[----:B------:R-:W-:Y:S02]  /*2720*/  @P1 FSEL R16, R5, R16, !P0 ;  /* 0x0000001005101208 */ /* 0x000fe40004000000 */
[----:B------:R-:W-:Y:S02]  /*2730*/  ISETP.GT.U32.AND P1, PT, R0, 0x60, PT ;  /* 0x000000600000780c */ /* 0x000fe40003f24070 */
[----:B------:R-:W-:-:S04]  /*2740*/  FSETP.GEU.FTZ.AND P0, PT, R16, R6, PT ;  /* 0x000000061000720b */ /* 0x000fc80003f1e000 */
[----:B------:R-:W-:Y:S02]  /*2750*/  @P2 FSEL R16, R6, R16, !P0 ;  /* 0x0000001006102208 */ /* 0x000fe40004000000 */
[----:B------:R-:W-:Y:S02]  /*2760*/  ISETP.GT.U32.AND P2, PT, R0, 0x80, PT ;  /* 0x000000800000780c */ /* 0x000fe40003f44070 */
[----:B------:R-:W-:-:S04]  /*2770*/  FSETP.GEU.FTZ.AND P0, PT, R16, R7, PT ;  /* 0x000000071000720b */ /* 0x000fc80003f1e000 */
[----:B------:R-:W-:Y:S02]  /*2780*/  @P1 FSEL R16, R7, R16, !P0 ;  /* 0x0000001007101208 */ /* 0x000fe40004000000 */
[----:B------:R-:W-:Y:S01]  /*2790*/  ISETP.GT.U32.AND P1, PT, R0, 0xa0, PT ;  /* 0x000000a00000780c */ /* 0x000fe20003f24070 */
[----:B------:R-:W1:Y:S01]  /*27a0*/  LDS.128 R4, [R3+0x50] ;  /* 0x0000500003047984 */ /* 0x000e620000000c00 */
[----:B--2---:R-:W-:-:S04]  /*27b0*/  FSETP.GEU.FTZ.AND P0, PT, R16, R8, PT ;  /* 0x000000081000720b */ /* 0x004fc80003f1e000 */
[----:B------:R-:W-:Y:S02]  /*27c0*/  @P2 FSEL R16, R8, R16, !P0 ;  /* 0x0000001008102208 */ /* 0x000fe40004000000 */
[----:B------:R-:W-:Y:S02]  /*27d0*/  ISETP.GT.U32.AND P2, PT, R0, 0xc0, PT ;  /* 0x000000c00000780c */ /* 0x000fe40003f44070 */
[----:B------:R-:W-:-:S04]  /*27e0*/  FSETP.GEU.FTZ.AND P0, PT, R16, R9, PT ;  /* 0x000000091000720b */ /* 0x000fc80003f1e000 */
        /* <DEDUP_REMOVED lines=8> */
[----:B------:R-:W2:Y:S01]  /*2870*/  LDS.128 R8, [R3+0x60] ;  /* 0x0000600003087984 */ /* 0x000ea20000000c00 */
[----:B---3--:R-:W-:-:S04]  /*2880*/  FSETP.GEU.FTZ.AND P0, PT, R16, R12, PT ;  /* 0x0000000c1000720b */ /* 0x008fc80003f1e000 */
        /* <DEDUP_REMOVED lines=62> */
[----:B--2---:R-:W-:-:S04]  /*2c70*/  FSETP.GEU.FTZ.AND P0, PT, R16, R8, PT ;  /* 0x000000081000720b */ /* 0x004fc80003f1e000 */
[----:B------:R-:W-:Y:S02]  /*2c80*/  @P2 FSEL R16, R8, R16, !P0 ;  /* 0x0000001008102208 */ /* 0x000fe40004000000 */
[----:B------:R-:W-:Y:S02]  /*2c90*/  ISETP.GT.U32.AND P2, PT, R0, 0x3c0, PT ;  /* 0x000003c00000780c */ /* 0x000fe40003f44070 */
[----:B------:R-:W-:-:S04]  /*2ca0*/  FSETP.GEU.FTZ.AND P0, PT, R16, R9, PT ;  /* 0x000000091000720b */ /* 0x000fc80003f1e000 */
[----:B------:R-:W-:Y:S02]  /*2cb0*/  @P1 FSEL R16, R9, R16, !P0 ;  /* 0x0000001009101208 */ /* 0x000fe40004000000 */
[----:B------:R-:W-:Y:S02]  /*2cc0*/  ISETP.GT.U32.AND P1, PT, R0, 0x3e0, PT ;  /* 0x000003e00000780c */ /* 0x000fe40003f24070 */
[----:B------:R-:W-:-:S04]  /*2cd0*/  FSETP.GEU.FTZ.AND P0, PT, R16, R10, PT ;  /* 0x0000000a1000720b */ /* 0x000fc80003f1e000 */
[----:B------:R-:W-:-:S04]  /*2ce0*/  @P2 FSEL R16, R10, R16, !P0 ;  /* 0x000000100a102208 */ /* 0x000fc80004000000 */
[----:B------:R-:W-:-:S04]  /*2cf0*/  FSETP.GEU.FTZ.AND P0, PT, R16, R11, PT ;  /* 0x0000000b1000720b */ /* 0x000fc80003f1e000 */
[----:B------:R-:W-:-:S09]  /*2d00*/  @P1 FSEL R16, R11, R16, !P0 ;  /* 0x000000100b101208 */ /* 0x000fd20004000000 */
.L_x_14:
[----:B------:R-:W1:Y:S02]  /*2d10*/  LDCU.64 UR4, c[0x0][0x3a0] ;  /* 0x00007400ff0477ac */ /* 0x000e640008000a00 */
[----:B-1----:R-:W-:-:S04]  /*2d20*/  ISETP.NE.U32.AND P0, PT, RZ, UR4, PT ;  /* 0x00000004ff007c0c */ /* 0x002fc8000bf05070 */
[----:B------:R-:W-:Y:S01]  /*2d30*/  ISETP.NE.AND.EX P0, PT, RZ, UR5, PT, P0 ;  /* 0x00000005ff007c0c */ /* 0x000fe2000bf05300 */
[----:B------:R-:W1:-:S12]  /*2d40*/  LDCU.64 UR4, c[0x0][0x388] ;  /* 0x00007100ff0477ac */ /* 0x000e580008000a00 */
[----:B------:R-:W2:Y:S02]  /*2d50*/  @P0 LDC.64 R4, c[0x0][0x3a0] ;  /* 0x0000e800ff040b82 */ /* 0x000ea40000000a00 */
[----:B--2---:R-:W2:Y:S01]  /*2d60*/  @P0 LDG.E R5, desc[UR12][R4.64] ;  /* 0x0000000c04050981 */ /* 0x004ea2000c1e1900 */
[----:B-1----:R-:W-:-:S04]  /*2d70*/  ULEA UR4, UP0, UR14, UR4, 0x2 ;  /* 0x000000040e047291 */ /* 0x002fc8000f8010ff */
[----:B------:R-:W-:Y:S02]  /*2d80*/  ULEA.HI.X UR5, UR14, UR5, URZ, 0x2, UP0 ;  /* 0x000000050e057291 */ /* 0x000fe400080f14ff */
[----:B------:R-:W-:-:S04]  /*2d90*/  IMAD.U32 R6, RZ, RZ, UR4 ;  /* 0x00000004ff067e24 */ /* 0x000fc8000f8e00ff */
[----:B------:R-:W-:Y:S01]  /*2da0*/  IMAD.U32 R7, RZ, RZ, UR5 ;  /* 0x00000005ff077e24 */ /* 0x000fe2000f8e00ff */
[----:B--2---:R-:W-:-:S05]  /*2db0*/  @P0 FMNMX.FTZ R16, R16, R5, PT ;  /* 0x0000000510100209 */ /* 0x004fca0003810000 */
[----:B------:R-:W-:-:S05]  /*2dc0*/  FMUL.FTZ R16, R16, 0.0078740157186985015869 ;  /* 0x3c01020410107820 */ /* 0x000fca0000410000 */
[----:B------:R-:W-:-:S05]  /*2dd0*/  FMNMX.FTZ R16, R16, 1.1920928955078125e-07, !PT ;  /* 0x3400000010107809 */ /* 0x000fca0007810000 */
[----:B------:R3:W-:Y:S04]  /*2de0*/  STG.E desc[UR12][R6.64], R16 ;  /* 0x0000001006007986 */ /* 0x0007e8000c10190c */
[----:B------:R3:W-:Y:S02]  /*2df0*/  STS [R3+0xa4], R16 ;  /* 0x0000a41003007388 */ /* 0x0007e40000000800 */
.L_x_13:
[----:B------:R-:W-:Y:S05]  /*2e00*/  BSYNC.RECONVERGENT B0 ;  /* 0x0000000000007941 */ /* 0x000fea0003800200 */
.L_x_11:
[----:B------:R-:W4:Y:S01]  /*2e10*/  LDCU UR8, c[0x0][0x3ac] ;  /* 0x00007580ff0877ac */ /* 0x000f220008000800 */
[----:B------:R-:W5:Y:S08]  /*2e20*/  S2UR UR9, SR_CgaCtaId ;  /* 0x00000000000979c3 */ /* 0x000f700000008800 */
[----:B------:R-:W-:Y:S01]  /*2e30*/  BAR.SYNC.DEFER_BLOCKING 0x0 ;  /* 0x0000000000007b1d */ /* 0x000fe20000010000 */
[----:B------:R-:W-:-:S05]  /*2e40*/  ISETP.GE.U32.AND P0, PT, R17, UR6, PT ;  /* 0x0000000611007c0c */ /* 0x000fca000bf06070 */
[----:B------:R-:W0:Y:S01]  /*2e50*/  LDCU.64 UR4, c[0x0][0x380] ;  /* 0x00007000ff0477ac */ /* 0x000e220008000a00 */
[----:B----4-:R-:W-:-:S04]  /*2e60*/  USHF.R.S32.HI UR7, URZ, 0x1f, UR8 ;  /* 0x0000001fff077899 */ /* 0x010fc80008011408 */
[----:B------:R-:W-:Y:S02]  /*2e70*/  UIMAD UR7, UR7, UR14, URZ ;  /* 0x0000000e070772a4 */ /* 0x000fe4000f8e02ff */
[----:B0-----:R-:W-:-:S03]  /*2e80*/  UIMAD.WIDE.U32 UR4, UR14, UR8, UR4 ;  /* 0x000000080e0472a5 */ /* 0x001fc6000f8e0004 */
[----:B------:R-:W-:Y:S01]  /*2e90*/  UMOV UR8, 0x400 ;  /* 0x0000040000087882 */ /* 0x000fe20000000000 */
[----:B------:R-:W-:Y:S02]  /*2ea0*/  UIADD3 UR7, UPT, UPT, UR5, UR7, URZ ;  /* 0x0000000705077290 */ /* 0x000fe4000fffe0ff */
[----:B-----5:R-:W-:Y:S01]  /*2eb0*/  ULEA UR8, UR9, UR8, 0x18 ;  /* 0x0000000809087291 */ /* 0x020fe2000f8ec0ff */
[----:B------:R-:W-:Y:S02]  /*2ec0*/  IMAD.U32 R8, RZ, RZ, UR4 ;  /* 0x00000004ff087e24 */ /* 0x000fe4000f8e00ff */
[----:B------:R-:W-:Y:S02]  /*2ed0*/  IMAD.U32 R9, RZ, RZ, UR5 ;  /* 0x00000005ff097e24 */ /* 0x000fe4000f8e00ff */
[----:B-12---:R-:W-:Y:S01]  /*2ee0*/  IMAD.U32 R5, RZ, RZ, UR7 ;  /* 0x00000007ff057e24 */ /* 0x006fe2000f8e00ff */
[----:B------:R-:W-:Y:S06]  /*2ef0*/  @P0 EXIT ;  /* 0x000000000000094d */ /* 0x000fec0003800000 */
[----:B---3--:R-:W0:Y:S01]  /*2f00*/  LDS R3, [UR8+0xa4] ;  /* 0x0000a408ff037984 */ /* 0x008e220008000800 */
[----:B------:R-:W1:Y:S01]  /*2f10*/  LDC.64 R6, c[0x0][0x398] ;  /* 0x0000e600ff067b82 */ /* 0x000e620000000a00 */
[----:B------:R-:W-:Y:S01]  /*2f20*/  IMAD.MOV.U32 R4, RZ, RZ, R8 ;  /* 0x000000ffff047224 */ /* 0x000fe200078e0008 */
[----:B0-----:R-:W0:Y:S06]  /*2f30*/  MUFU.RCP R3, R3 ;  /* 0x0000000300037308 */ /* 0x001e2c0000001000 */
.L_x_15:
[----:B------:R-:W-:-:S06]  /*2f40*/  IMAD.WIDE.U32 R10, R17, 0x8, R18 ;  /* 0x00000008110a7825 */ /* 0x000fcc00078e0012 */
[----:B--2---:R-:W2:Y:S01]  /*2f50*/  LDG.E.64.CONSTANT R10, desc[UR12][R10.64] ;  /* 0x0000000c0a0a7981 */ /* 0x004ea2000c1e9b00 */
[----:B-1----:R-:W-:-:S06]  /*2f60*/  IMAD.WIDE.U32 R8, R17, 0x8, R6 ;  /* 0x0000000811087825 */ /* 0x002fcc00078e0006 */
        /* <DEDUP_REMOVED lines=8> */
[----:B------:R-:W1:Y:S01]  /*2ff0*/  F2F.BF16.F32 R14, R14 ;  /* 0x0000000e000e7304 */ /* 0x000e620000202000 */
[----:B------:R-:W-:Y:S02]  /*3000*/  IMAD.U32 R11, R11, 0x10000, RZ ;  /* 0x000100000b0b7824 */ /* 0x000fe400078e00ff */
[----:B------:R-:W-:Y:S01]  /*3010*/  FMUL.FTZ R10, R2, R13 ;  /* 0x0000000d020a7220 */ /* 0x000fe20000410000 */
[----:B---3--:R-:W-:Y:S02]  /*3020*/  IMAD.U32 R13, R8, 0x10000, RZ ;  /* 0x00010000080d7824 */ /* 0x008fe400078e00ff */
[----:B------:R-:W-:Y:S01]  /*3030*/  FMUL.FTZ R16, R2, R11 ;  /* 0x0000000b02107220 */ /* 0x000fe20000410000 */
[----:B------:R-:W-:Y:S01]  /*3040*/  PRMT R8, R8, 0x7632, R8 ;  /* 0x0000763208087816 */ /* 0x000fe20000000008 */
[C---:B------:R-:W-:Y:S01]  /*3050*/  IMAD.U32 R12, R9.reuse, 0x10000, RZ ;  /* 0x00010000090c7824 */ /* 0x040fe200078e00ff */
[----:B------:R-:W2:Y:S01]  /*3060*/  F2F.BF16.F32 R15, R15 ;  /* 0x0000000f000f7304 */ /* 0x000ea20000202000 */
[----:B------:R-:W-:-:S02]  /*3070*/  PRMT R9, R9, 0x7632, R9 ;  /* 0x0000763209097816 */ /* 0x000fc40000000009 */
[----:B------:R-:W-:-:S03]  /*3080*/  IMAD.U32 R11, R8, 0x10000, RZ ;  /* 0x00010000080b7824 */ /* 0x000fc600078e00ff */
[----:B------:R-:W-:Y:S02]  /*3090*/  IMAD.U32 R9, R9, 0x10000, RZ ;  /* 0x0001000009097824 */ /* 0x000fe400078e00ff */
[----:B------:R-:W3:Y:S01]  /*30a0*/  F2F.BF16.F32 R10, R10 ;  /* 0x0000000a000a7304 */ /* 0x000ee20000202000 */
[----:B-1----:R-:W-:-:S04]  /*30b0*/  IMAD.U32 R14, R14, 0x10000, RZ ;  /* 0x000100000e0e7824 */ /* 0x002fc800078e00ff */
[----:B------:R-:W-:Y:S01]  /*30c0*/  FMUL.FTZ R13, R14, R13 ;  /* 0x0000000d0e0d7220 */ /* 0x000fe20000410000 */
[----:B--2---:R-:W-:Y:S02]  /*30d0*/  IMAD.U32 R15, R15, 0x10000, RZ ;  /* 0x000100000f0f7824 */ /* 0x004fe400078e00ff */
[----:B------:R-:W1:Y:S02]  /*30e0*/  F2F.BF16.F32 R16, R16 ;  /* 0x0000001000107304 */ /* 0x000e640000202000 */
[----:B------:R-:W-:Y:S01]  /*30f0*/  FMUL.FTZ R12, R15, R12 ;  /* 0x0000000c0f0c7220 */ /* 0x000fe20000410000 */
[----:B---3--:R-:W-:-:S05]  /*3100*/  IMAD.U32 R10, R10, 0x10000, RZ ;  /* 0x000100000a0a7824 */ /* 0x008fca00078e00ff */
[----:B------:R-:W2:Y:S01]  /*3110*/  F2F.BF16.F32 R13, R13 ;  /* 0x0000000d000d7304 */ /* 0x000ea20000202000 */
[----:B------:R-:W-:Y:S01]  /*3120*/  FMUL.FTZ R10, R10, R11 ;  /* 0x0000000b0a0a7220 */ /* 0x000fe20000410000 */
[----:B-1----:R-:W-:-:S06]  /*3130*/  IMAD.U32 R16, R16, 0x10000, RZ ;  /* 0x0001000010107824 */ /* 0x002fcc00078e00ff */
[----:B------:R-:W1:Y:S01]  /*3140*/  F2F.BF16.F32 R12, R12 ;  /* 0x0000000c000c7304 */ /* 0x000e620000202000 */
[----:B------:R-:W-:Y:S01]  /*3150*/  FMUL.FTZ R16, R16, R9 ;  /* 0x0000000910107220 */ /* 0x000fe20000410000 */
[----:B--2---:R-:W-:-:S06]  /*3160*/  IMAD.U32 R8, R13, 0x10000, RZ ;  /* 0x000100000d087824 */ /* 0x004fcc00078e00ff */
[----:B------:R-:W2:Y:S01]  /*3170*/  F2F.BF16.F32 R10, R10 ;  /* 0x0000000a000a7304 */ /* 0x000ea20000202000 */
[----:B0-----:R-:W-:Y:S01]  /*3180*/  FMUL.FTZ R8, R3, R8 ;  /* 0x0000000803087220 */ /* 0x001fe20000410000 */
[----:B-1----:R-:W-:-:S06]  /*3190*/  IMAD.U32 R14, R12, 0x10000, RZ ;  /* 0x000100000c0e7824 */ /* 0x002fcc00078e00ff */
[----:B------:R-:W0:Y:S01]  /*31a0*/  F2F.BF16.F32 R16, R16 ;  /* 0x0000001000107304 */ /* 0x000e220000202000 */
[----:B------:R-:W-:Y:S01]  /*31b0*/  FMUL.FTZ R14, R3, R14 ;  /* 0x0000000e030e7220 */ /* 0x000fe20000410000 */
[----:B--2---:R-:W-:-:S06]  /*31c0*/  IMAD.U32 R12, R10, 0x10000, RZ ;  /* 0x000100000a0c7824 */ /* 0x004fcc00078e00ff */
[----:B------:R-:W-:Y:S01]  /*31d0*/  F2I.S8.NTZ R8, R8 ;  /* 0x0000000800087305 */ /* 0x000fe20000202100 */
[----:B------:R-:W-:Y:S01]  /*31e0*/  FMUL.FTZ R12, R3, R12 ;  /* 0x0000000c030c7220 */ /* 0x000fe20000410000 */
[----:B0-----:R-:W-:-:S06]  /*31f0*/  IMAD.U32 R20, R16, 0x10000, RZ ;  /* 0x0001000010147824 */ /* 0x001fcc00078e00ff */
[----:B------:R-:W0:Y:S01]  /*3200*/  F2I.S8.NTZ R9, R12 ;  /* 0x0000000c00097305 */ /* 0x000e220000202100 */
[----:B------:R-:W-:-:S07]  /*3210*/  FMUL.FTZ R20, R3, R20 ;  /* 0x0000001403147220 */ /* 0x000fce0000410000 */
[----:B------:R-:W-:Y:S01]  /*3220*/  F2I.S8.NTZ R14, R14 ;  /* 0x0000000e000e7305 */ /* 0x000fe20000202100 */
[----:B0-----:R-:W-:-:S07]  /*3230*/  PRMT R13, R8, 0x3340, R9 ;  /* 0x00003340080d7816 */ /* 0x001fce0000000009 */
[----:B------:R-:W0:Y:S01]  /*3240*/  F2I.S8.NTZ R11, R20 ;  /* 0x00000014000b7305 */ /* 0x000e220000202100 */
[----:B------:R-:W-:-:S05]  /*3250*/  IMAD.IADD R9, R0, 0x1, R17 ;  /* 0x0000000100097824 */ /* 0x000fca00078e0211 */
[----:B------:R-:W-:Y:S02]  /*3260*/  ISETP.GE.U32.AND P0, PT, R9, UR6, PT ;  /* 0x0000000609007c0c */ /* 0x000fe4000bf06070 */
[----:B0-----:R-:W-:Y:S01]  /*3270*/  PRMT R8, R14, 0x3340, R11 ;  /* 0x000033400e087816 */ /* 0x001fe2000000000b */
[----:B------:R-:W-:-:S03]  /*3280*/  IMAD.WIDE.U32 R10, R17, 0x4, R4 ;  /* 0x00000004110a7825 */ /* 0x000fc600078e0004 */
[----:B------:R-:W-:-:S05]  /*3290*/  PRMT R13, R13, 0x5410, R8 ;  /* 0x000054100d0d7816 */ /* 0x000fca0000000008 */
[----:B------:R0:W-:Y:S02]  /*32a0*/  STG.E desc[UR12][R10.64], R13 ;  /* 0x0000000d0a007986 */ /* 0x0001e4000c10190c */
[----:B------:R-:W-:Y:S05]  /*32b0*/  @P0 EXIT ;  /* 0x000000000000094d */ /* 0x000fea0003800000 */
[----:B0-----:R-:W-:-:S06]  /*32c0*/  IMAD.WIDE.U32 R12, R9, 0x8, R18 ;  /* 0x00000008090c7825 */ /* 0x001fcc00078e0012 */
        /* <DEDUP_REMOVED lines=35> */
[----:B------:R-:W-:Y:S01]  /*3500*/  FMUL.FTZ R14, R3, R14 ;  /* 0x0000000e030e7220 */ /* 0x000fe20000410000 */
[----:B0-----:R-:W-:-:S06]  /*3510*/  IMAD.U32 R10, R16, 0x10000, RZ ;  /* 0x00010000100a7824 */ /* 0x001fcc00078e00ff */
[----:B------:R-:W0:Y:S01]  /*3520*/  F2F.BF16.F32 R13, R13 ;  /* 0x0000000d000d7304 */ /* 0x000e220000202000 */
[----:B------:R-:W-:Y:S01]  /*3530*/  FMUL.FTZ R12, R3, R10 ;  /* 0x0000000a030c7220 */ /* 0x000fe20000410000 */
[----:B-1----:R-:W-:-:S06]  /*3540*/  IMAD.U32 R10, R8, 0x10000, RZ ;  /* 0x00010000080a7824 */ /* 0x002fcc00078e00ff */
        /* <DEDUP_REMOVED lines=8> */
[C---:B------:R-:W-:Y:S02]  /*35d0*/  IMAD.IADD R11, R9.reuse, 0x1, R0 ;  /* 0x00000001090b7824 */ /* 0x040fe400078e0200 */
[----:B------:R-:W-:-:S03]  /*35e0*/  IMAD.WIDE.U32 R8, R9, 0x4, R4 ;  /* 0x0000000409087825 */ /* 0x000fc600078e0004 */
[----:B------:R-:W-:Y:S02]  /*35f0*/  ISETP.GE.U32.AND P0, PT, R11, UR6, PT ;  /* 0x000000060b007c0c */ /* 0x000fe4000bf06070 */
[----:B0-----:R-:W-:-:S04]  /*3600*/  PRMT R14, R12, 0x3340, R13 ;  /* 0x000033400c0e7816 */ /* 0x001fc8000000000d */
[----:B------:R-:W-:-:S05]  /*3610*/  PRMT R15, R15, 0x5410, R14 ;  /* 0x000054100f0f7816 */ /* 0x000fca000000000e */
[----:B------:R0:W-:Y:S02]  /*3620*/  STG.E desc[UR12][R8.64], R15 ;  /* 0x0000000f08007986 */ /* 0x0001e4000c10190c */
[----:B------:R-:W-:Y:S05]  /*3630*/  @P0 EXIT ;  /* 0x000000000000094d */ /* 0x000fea0003800000 */
[----:B------:R-:W-:-:S06]  /*3640*/  IMAD.WIDE.U32 R12, R11, 0x8, R18 ;  /* 0x000000080b0c7825 */ /* 0x000fcc00078e0012 */
[----:B------:R-:W2:Y:S01]  /*3650*/  LDG.E.64.CONSTANT R12, desc[UR12][R12.64] ;  /* 0x0000000c0c0c7981 */ /* 0x000ea2000c1e9b00 */
[----:B0-----:R-:W-:-:S06]  /*3660*/  IMAD.WIDE.U32 R8, R11, 0x8, R6 ;  /* 0x000000080b087825 */ /* 0x001fcc00078e0006 */
        /* <DEDUP_REMOVED lines=46> */
[----:B------:R-:W-:-:S04]  /*3950*/  IMAD.WIDE.U32 R8, R11, 0x4, R4 ;  /* 0x000000040b087825 */ /* 0x000fc800078e0004 */
[----:B------:R-:W-:-:S05]  /*3960*/  IMAD.IADD R11, R11, 0x1, R0 ;  /* 0x000000010b0b7824 */ /* 0x000fca00078e0200 */
        /* <DEDUP_REMOVED lines=51> */
[----:B------:R-:W-:Y:S01]  /*3ca0*/  F2I.S8.NTZ R12, R12 ;  /* 0x0000000c000c7305 */ /* 0x000fe20000202100 */
[----:B------:R-:W-:-:S07]  /*3cb0*/  FMUL.FTZ R16, R3, R16 ;  /* 0x0000001003107220 */ /* 0x000fce0000410000 */
[----:B------:R-:W0:Y:S08]  /*3cc0*/  F2I.S8.NTZ R9, R10 ;  /* 0x0000000a00097305 */ /* 0x000e300000202100 */
[----:B------:R-:W1:Y:S01]  /*3cd0*/  F2I.S8.NTZ R13, R16 ;  /* 0x00000010000d7305 */ /* 0x000e620000202100 */
[----:B0-----:R-:W-:Y:S01]  /*3ce0*/  PRMT R15, R14, 0x3340, R9 ;  /* 0x000033400e0f7816 */ /* 0x001fe20000000009 */
[----:B------:R-:W-:Y:S01]  /*3cf0*/  IMAD.WIDE.U32 R8, R11, 0x4, R4 ;  /* 0x000000040b087825 */ /* 0x000fe200078e0004 */
[----:B-1----:R-:W-:-:S04]  /*3d00*/  PRMT R20, R12, 0x3340, R13 ;  /* 0x000033400c147816 */ /* 0x002fc8000000000d */
[----:B------:R-:W-:-:S05]  /*3d10*/  PRMT R15, R15, 0x5410, R20 ;  /* 0x000054100f0f7816 */ /* 0x000fca0000000014 */
[----:B------:R2:W-:Y:S01]  /*3d20*/  STG.E desc[UR12][R8.64], R15 ;  /* 0x0000000f08007986 */ /* 0x0005e2000c10190c */
[----:B------:R-:W-:Y:S05]  /*3d30*/  @!P0 BRA `(.L_x_15) ;  /* 0xfffffff000808947 */ /* 0x000fea000383ffff */
[----:B------:R-:W-:Y:S05]  /*3d40*/  EXIT ;  /* 0x000000000000794d */ /* 0x000fea0003800000 */
.L_x_0:
[----:B------:R-:W0:Y:S01]  /*3d50*/  S2R R3, SR_TID.X ;  /* 0x0000000000037919 */ /* 0x000e220000002100 */
[----:B------:R-:W1:Y:S01]  /*3d60*/  S2UR UR6, SR_CTAID.X ;  /* 0x00000000000679c3 */ /* 0x000e620000002500 */
[----:B------:R-:W-:Y:S01]  /*3d70*/  USHF.R.S32.HI UR7, URZ, 0x1f, UR4 ;  /* 0x0000001fff077899 */ /* 0x000fe20008011404 */
[----:B------:R-:W-:Y:S01]  /*3d80*/  BSSY.RECONVERGENT B0, `(.L_x_16) ;  /* 0x0000015000007945 */ /* 0x000fe20003800200 */
[----:B------:R-:W2:Y:S01]  /*3d90*/  LDCU.64 UR10, c[0x0][0x390] ;  /* 0x00007200ff0a77ac */ /* 0x000ea20008000a00 */
[----:B------:R-:W-:Y:S01]  /*3da0*/  IMAD.MOV.U32 R6, RZ, RZ, RZ ;  /* 0x000000ffff067224 */ /* 0x000fe200078e00ff */
[----:B-1----:R-:W-:Y:S02]  /*3db0*/  UIMAD.WIDE.U32 UR4, UR6, UR4, URZ ;  /* 0x00000004060472a5 */ /* 0x002fe4000f8e00ff */
[----:B------:R-:W-:-:S04]  /*3dc0*/  UIMAD UR7, UR7, UR6, URZ ;  /* 0x00000006070772a4 */ /* 0x000fc8000f8e02ff */
[----:B------:R-:W-:Y:S01]  /*3dd0*/  UIADD3 UR7, UPT, UPT, UR5, UR7, URZ ;  /* 0x0000000705077290 */ /* 0x000fe2000fffe0ff */
[----:B0-----:R-:W-:-:S13]  /*3de0*/  ISETP.GE.U32.AND P0, PT, R3, UR8, PT ;  /* 0x0000000803007c0c */ /* 0x001fda000bf06070 */
[----:B--2---:R-:W-:Y:S05]  /*3df0*/  @P0 BRA `(.L_x_17) ;  /* 0x0000000000340947 */ /* 0x004fea0003800000 */
[----:B------:R-:W0:Y:S01]  /*3e00*/  LDC R9, c[0x0][0x360] ;  /* 0x0000d800ff097b82 */ /* 0x000e220000000800 */
[----:B------:R-:W-:Y:S02]  /*3e10*/  IMAD.MOV.U32 R6, RZ, RZ, RZ ;  /* 0x000000ffff067224 */ /* 0x000fe400078e00ff */
[----:B------:R-:W-:-:S07]  /*3e20*/  IMAD.MOV.U32 R0, RZ, RZ, R3 ;  /* 0x000000ffff007224 */ /* 0x000fce00078e0003 */
.L_x_18:
[----:B------:R-:W-:-:S05]  /*3e30*/  IADD3 R2, P0, PT, R0, UR4, RZ ;  /* 0x0000000400027c10 */ /* 0x000fca000ff1e0ff */
[----:B------:R-:W-:Y:S01]  /*3e40*/  IMAD.X R5, RZ, RZ, UR7, P0 ;  /* 0x00000007ff057e24 */ /* 0x000fe200080e06ff */
[----:B------:R-:W-:-:S04]  /*3e50*/  LEA R4, P0, R2, UR10, 0x1 ;  /* 0x0000000a02047c11 */ /* 0x000fc8000f8008ff */
[----:B------:R-:W-:-:S05]  /*3e60*/  LEA.HI.X R5, R2, UR11, R5, 0x1, P0 ;  /* 0x0000000b02057c11 */ /* 0x000fca00080f0c05 */
[----:B------:R-:W2:Y:S01]  /*3e70*/  LDG.E.U16.CONSTANT R4, desc[UR12][R4.64] ;  /* 0x0000000c04047981 */ /* 0x000ea2000c1e9500 */
[----:B0-----:R-:W-:-:S05]  /*3e80*/  IMAD.IADD R0, R9, 0x1, R0 ;  /* 0x0000000109007824 */ /* 0x001fca00078e0200 */
[----:B------:R-:W-:Y:S01]  /*3e90*/  ISETP.GE.U32.AND P0, PT, R0, UR8, PT ;  /* 0x0000000800007c0c */ /* 0x000fe2000bf06070 */
[----:B--2---:R-:W-:-:S04]  /*3ea0*/  IMAD.U32 R7, R4, 0x10000, RZ ;  /* 0x0001000004077824 */ /* 0x004fc800078e00ff */
[----:B------:R-:W-:-:S08]  /*3eb0*/  FFMA.FTZ R6, R7, R7, R6 ;  /* 0x0000000707067223 */ /* 0x000fd00000010006 */
[----:B------:R-:W-:Y:S05]  /*3ec0*/  @!P0 BRA `(.L_x_18) ;  /* 0xfffffffc00d88947 */ /* 0x000fea000383ffff */
.L_x_17:
[----:B------:R-:W-:Y:S05]  /*3ed0*/  BSYNC.RECONVERGENT B0 ;  /* 0x0000000000007941 */ /* 0x000fea0003800200 */
.L_x_16:
[----:B------:R-:W0:Y:S01]  /*3ee0*/  LDC R0, c[0x0][0x360] ;  /* 0x0000d800ff007b82 */ /* 0x000e220000000800 */
[----:B------:R-:W-:Y:S01]  /*3ef0*/  BSSY.RECONVERGENT B0, `(.L_x_19) ;  /* 0x00000b8000007945 */ /* 0x000fe20003800200 */
[----:B0-----:R-:W-:-:S13]  /*3f00*/  ISETP.GE.U32.AND P1, PT, R0, 0x400, PT ;  /* 0x000004000000780c */ /* 0x001fda0003f26070 */
[----:B------:R-:W-:Y:S05]  /*3f10*/  @!P1 BRA `(.L_x_20) ;  /* 0x0000000400149947 */ /* 0x000fea0003800000 */
[----:B------:R-:W0:Y:S01]  /*3f20*/  SHFL.DOWN P0, R5, R6, 0x1, 0x1f ;  /* 0x08201f0006057f89 */ /* 0x000e220000000000 */
[----:B------:R-:W-:Y:S01]  /*3f30*/  ISETP.NE.AND P3, PT, R3, RZ, PT ;  /* 0x000000ff0300720c */ /* 0x000fe20003f65270 */
[----:B------:R-:W1:Y:S01]  /*3f40*/  S2R R2, SR_LANEID ;  /* 0x0000000000027919 */ /* 0x000e620000000000 */
[----:B0-----:R-:W-:-:S05]  /*3f50*/  @P0 FADD R5, R5, R6 ;  /* 0x0000000605050221 */ /* 0x001fca0000000000 */
[----:B------:R-:W0:Y:S01]  /*3f60*/  SHFL.DOWN P0, R4, R5, 0x2, 0x1f ;  /* 0x08401f0005047f89 */ /* 0x000e220000000000 */
[----:B-1----:R-:W-:-:S13]  /*3f70*/  ISETP.NE.AND P2, PT, R2, RZ, PT ;  /* 0x000000ff0200720c */ /* 0x002fda0003f45270 */
[----:B------:R-:W1:Y:S01]  /*3f80*/  @!P2 S2R R9, SR_CgaCtaId ;  /* 0x000000000009a919 */ /* 0x000e620000008800 */
[----:B------:R-:W-:Y:S01]  /*3f90*/  @!P2 MOV R6, 0x400 ;  /* 0x000004000006a802 */ /* 0x000fe20000000f00 */
[----:B0-----:R-:W-:Y:S01]  /*3fa0*/  @P0 FADD R4, R5, R4 ;  /* 0x0000000405040221 */ /* 0x001fe20000000000 */
[----:B------:R-:W-:-:S03]  /*3fb0*/  @!P2 SHF.R.U32.HI R5, RZ, 0x3, R3 ;  /* 0x00000003ff05a819 */ /* 0x000fc60000011603 */
[----:B------:R-:W-:Y:S01]  /*3fc0*/  @!P2 VIADD R6, R6, 0x1f8 ;  /* 0x000001f80606a836 */ /* 0x000fe20000000000 */
[----:B------:R-:W0:Y:S01]  /*3fd0*/  SHFL.DOWN P0, R7, R4, 0x4, 0x1f ;  /* 0x08801f0004077f89 */ /* 0x000e220000000000 */
[----:B------:R-:W-:-:S03]  /*3fe0*/  @!P2 LOP3.LUT R5, R5, 0x7c, RZ, 0xc0, !PT ;  /* 0x0000007c0505a812 */ /* 0x000fc600078ec0ff */
        /* <DEDUP_REMOVED lines=9> */
[----:B------:R-:W-:Y:S06]  /*4080*/  BAR.SYNC.DEFER_BLOCKING 0x0 ;  /* 0x0000000000007b1d */ /* 0x000fec0000010000 */
[----:B------:R-:W-:Y:S05]  /*4090*/  @P3 BRA `(.L_x_21) ;  /* 0x0000000800743947 */ /* 0x000fea0003800000 */
[----:B------:R-:W0:Y:S01]  /*40a0*/  S2UR UR10, SR_CgaCtaId ;  /* 0x00000000000a79c3 */ /* 0x000e220000008800 */
[----:B------:R-:W-:Y:S02]  /*40b0*/  UMOV UR9, 0x400 ;  /* 0x0000040000097882 */ /* 0x000fe40000000000 */
[----:B0-----:R-:W-:-:S06]  /*40c0*/  ULEA UR9, UR10, UR9, 0x18 ;  /* 0x000000090a097291 */ /* 0x001fcc000f8ec0ff */
[----:B------:R-:W-:-:S05]  /*40d0*/  IMAD.U32 R20, RZ, RZ, UR9 ;  /* 0x00000009ff147e24 */ /* 0x000fca000f8e00ff */
[----:B------:R-:W0:Y:S04]  /*40e0*/  LDS R12, [R20+0x21c] ;  /* 0x00021c00140c7984 */ /* 0x000e280000000800 */
[----:B------:R-:W2:Y:S04]  /*40f0*/  LDS.128 R8, [R20+0x220] ;  /* 0x0002200014087984 */ /* 0x000ea80000000c00 */
[----:B------:R-:W3:Y:S04]  /*4100*/  LDS.128 R16, [R20+0x230] ;  /* 0x0002300014107984 */ /* 0x000ee80000000c00 */
[----:B-1----:R-:W1:Y:S01]  /*4110*/  LDS.128 R4, [R20+0x240] ;  /* 0x0002400014047984 */ /* 0x002e620000000c00 */
[----:B0-----:R-:W-:-:S04]  /*4120*/  FADD.FTZ R13, R13, R12 ;  /* 0x0000000c0d0d7221 */ /* 0x001fc80000010000 */
[----:B--2---:R-:W-:Y:S02]  /*4130*/  FADD.FTZ R8, R13, R8 ;  /* 0x000000080d087221 */ /* 0x004fe40000010000 */
[----:B------:R-:W0:Y:S02]  /*4140*/  LDS.128 R12, [R20+0x250] ;  /* 0x00025000140c7984 */ /* 0x000e240000000c00 */
[----:B------:R-:W-:-:S04]  /*4150*/  FADD.FTZ R9, R8, R9 ;  /* 0x0000000908097221 */ /* 0x000fc80000010000 */
[----:B------:R-:W-:-:S04]  /*4160*/  FADD.FTZ R10, R9, R10 ;  /* 0x0000000a090a7221 */ /* 0x000fc80000010000 */
[----:B------:R-:W-:-:S04]  /*4170*/  FADD.FTZ R11, R10, R11 ;  /* 0x0000000b0a0b7221 */ /* 0x000fc80000010000 */
[----:B---3--:R-:W-:Y:S02]  /*4180*/  FADD.FTZ R16, R11, R16 ;  /* 0x000000100b107221 */ /* 0x008fe40000010000 */
[----:B------:R-:W2:Y:S02]  /*4190*/  LDS.128 R8, [R20+0x260] ;  /* 0x0002600014087984 */ /* 0x000ea40000000c00 */
        /* <DEDUP_REMOVED lines=13> */
[----:B--2---:R-:W-:-:S04]  /*4270*/  FADD.FTZ R8, R15, R8 ;  /* 0x000000080f087221 */ /* 0x004fc80000010000 */
[----:B------:R-:W-:-:S04]  /*4280*/  FADD.FTZ R9, R8, R9 ;  /* 0x0000000908097221 */ /* 0x000fc80000010000 */
[----:B------:R-:W-:Y:S02]  /*4290*/  FADD.FTZ R10, R9, R10 ;  /* 0x0000000a090a7221 */ /* 0x000fe40000010000 */
[----:B------:R-:W2:Y:S02]  /*42a0*/  LDS.64 R8, [R20+0x290] ;  /* 0x0002900014087984 */ /* 0x000ea40000000a00 */
[----:B------:R-:W-:-:S04]  /*42b0*/  FADD.FTZ R11, R10, R11 ;  /* 0x0000000b0a0b7221 */ /* 0x000fc80000010000 */
[----:B-1----:R-:W-:-:S04]  /*42c0*/  FADD.FTZ R16, R11, R16 ;  /* 0x000000100b107221 */ /* 0x002fc80000010000 */
[----:B------:R-:W-:-:S04]  /*42d0*/  FADD.FTZ R17, R16, R17 ;  /* 0x0000001110117221 */ /* 0x000fc80000010000 */
[----:B------:R-:W-:-:S04]  /*42e0*/  FADD.FTZ R18, R17, R18 ;  /* 0x0000001211127221 */ /* 0x000fc80000010000 */
[----:B------:R-:W-:-:S04]  /*42f0*/  FADD.FTZ R19, R18, R19 ;  /* 0x0000001312137221 */ /* 0x000fc80000010000 */
[----:B0-----:R-:W-:-:S04]  /*4300*/  FADD.FTZ R4, R19, R4 ;  /* 0x0000000413047221 */ /* 0x001fc80000010000 */
[----:B------:R-:W-:-:S04]  /*4310*/  FADD.FTZ R5, R4, R5 ;  /* 0x0000000504057221 */ /* 0x000fc80000010000 */
[----:B------:R-:W-:-:S04]  /*4320*/  FADD.FTZ R6, R5, R6 ;  /* 0x0000000605067221 */ /* 0x000fc80000010000 */
[----:B------:R-:W-:-:S04]  /*4330*/  FADD.FTZ R7, R6, R7 ;  /* 0x0000000706077221 */ /* 0x000fc80000010000 */
[----:B--2---:R-:W-:-:S04]  /*4340*/  FADD.FTZ R8, R7, R8 ;  /* 0x0000000807087221 */ /* 0x004fc80000010000 */
[----:B------:R-:W-:Y:S01]  /*4350*/  FADD.FTZ R21, R8, R9 ;  /* 0x0000000908157221 */ /* 0x000fe20000010000 */
[----:B------:R-:W-:Y:S06]  /*4360*/  BRA `(.L_x_22) ;  /* 0x0000000400a47947 */ /* 0x000fec0003800000 */
.L_x_20:
[C---:B------:R-:W-:Y:S02]  /*4370*/  LOP3.LUT R2, R3.reuse, 0x3e0, RZ, 0xc0, !PT ;  /* 0x000003e003027812 */ /* 0x040fe400078ec0ff */
[----:B------:R-:W-:Y:S02]  /*4380*/  ISETP.NE.AND P3, PT, R3, RZ, PT ;  /* 0x000000ff0300720c */ /* 0x000fe40003f65270 */
[----:B------:R-:W-:Y:S01]  /*4390*/  LOP3.LUT R7, RZ, R2, RZ, 0x33, !PT ;  /* 0x00000002ff077212 */ /* 0x000fe200078e33ff */
[----:B------:R-:W-:Y:S02]  /*43a0*/  VIADD R5, R2, 0x20 ;  /* 0x0000002002057836 */ /* 0x000fe40000000000 */
[----:B------:R-:W0:Y:S02]  /*43b0*/  S2R R2, SR_LANEID ;  /* 0x0000000000027919 */ /* 0x000e240000000000 */
[----:B------:R-:W-:Y:S01]  /*43c0*/  IMAD.IADD R7, R7, 0x1, R0 ;  /* 0x0000000107077824 */ /* 0x000fe200078e0200 */
[----:B------:R-:W-:-:S04]  /*43d0*/  ISETP.GT.U32.AND P0, PT, R5, R0, PT ;  /* 0x000000000500720c */ /* 0x000fc80003f04070 */
[----:B------:R-:W-:-:S08]  /*43e0*/  SEL R7, R7, 0x1f, P0 ;  /* 0x0000001f07077807 */ /* 0x000fd00000000000 */
[----:B------:R-:W1:Y:S01]  /*43f0*/  SHFL.DOWN P0, R4, R6, 0x1, R7 ;  /* 0x0820000006047989 */ /* 0x000e620000000007 */
[----:B0-----:R-:W-:Y:S01]  /*4400*/  ISETP.NE.AND P2, PT, R2, RZ, PT ;  /* 0x000000ff0200720c */ /* 0x001fe20003f45270 */
[----:B-1----:R-:W-:-:S05]  /*4410*/  @P0 FADD R4, R4, R6 ;  /* 0x0000000604040221 */ /* 0x002fca0000000000 */
[----:B------:R-:W0:Y:S07]  /*4420*/  SHFL.DOWN P0, R5, R4, 0x2, R7 ;  /* 0x0840000004057989 */ /* 0x000e2e0000000007 */
[----:B------:R-:W-:Y:S01]  /*4430*/  @!P2 MOV R6, 0x400 ;  /* 0x000004000006a802 */ /* 0x000fe20000000f00 */
[----:B------:R-:W1:Y:S04]  /*4440*/  @!P2 S2R R9, SR_CgaCtaId ;  /* 0x000000000009a919 */ /* 0x000e680000008800 */
[----:B------:R-:W-:-:S02]  /*4450*/  @!P2 VIADD R6, R6, 0x1f8 ;  /* 0x000001f80606a836 */ /* 0x000fc40000000000 */
[----:B0-----:R-:W-:Y:S01]  /*4460*/  @P0 FADD R5, R4, R5 ;  /* 0x0000000504050221 */ /* 0x001fe20000000000 */
[----:B------:R-:W-:-:S04]  /*4470*/  @!P2 SHF.R.U32.HI R4, RZ, 0x3, R3 ;  /* 0x00000003ff04a819 */ /* 0x000fc80000011603 */
[----:B------:R-:W0:Y:S01]  /*4480*/  SHFL.DOWN P0, R8, R5, 0x4, R7 ;  /* 0x0880000005087989 */ /* 0x000e220000000007 */
[----:B------:R-:W-:Y:S02]  /*4490*/  @!P2 LOP3.LUT R4, R4, 0x7c, RZ, 0xc0, !PT ;  /* 0x0000007c0404a812 */ /* 0x000fe400078ec0ff */
[----:B-1----:R-:W-:-:S05]  /*44a0*/  @!P2 LEA R9, R9, R6, 0x18 ;  /* 0x000000060909a211 */ /* 0x002fca00078ec0ff */
        /* <DEDUP_REMOVED lines=8> */
[----:B------:R-:W-:Y:S06]  /*4530*/  BAR.SYNC.DEFER_BLOCKING 0x0 ;  /* 0x0000000000007b1d */ /* 0x000fec0000010000 */
[----:B------:R-:W-:Y:S05]  /*4540*/  @P3 BRA `(.L_x_21) ;  /* 0x0000000400483947 */ /* 0x000fea0003800000 */
[----:B------:R-:W1:Y:S01]  /*4550*/  S2UR UR10, SR_CgaCtaId ;  /* 0x00000000000a79c3 */ /* 0x000e620000008800 */
[----:B------:R-:W-:Y:S01]  /*4560*/  UMOV UR9, 0x400 ;  /* 0x0000040000097882 */ /* 0x000fe20000000000 */
[C---:B------:R-:W-:Y:S02]  /*4570*/  ISETP.GT.U32.AND P0, PT, R0.reuse, 0x20, PT ;  /* 0x000000200000780c */ /* 0x040fe40003f04070 */
[C---:B------:R-:W-:Y:S02]  /*4580*/  ISETP.GT.U32.AND P5, PT, R0.reuse, 0x40, PT ;  /* 0x000000400000780c */ /* 0x040fe40003fa4070 */
[C---:B------:R-:W-:Y:S02]  /*4590*/  ISETP.GT.U32.AND P4, PT, R0.reuse, 0x60, PT ;  /* 0x000000600000780c */ /* 0x040fe40003f84070 */
[----:B------:R-:W-:Y:S01]  /*45a0*/  ISETP.GT.U32.AND P3, PT, R0, 0x80, PT ;  /* 0x000000800000780c */ /* 0x000fe20003f64070 */
[----:B-1----:R-:W-:-:S06]  /*45b0*/  ULEA UR9, UR10, UR9, 0x18 ;  /* 0x000000090a097291 */ /* 0x002fcc000f8ec0ff */
[----:B------:R-:W-:-:S05]  /*45c0*/  IMAD.U32 R20, RZ, RZ, UR9 ;  /* 0x00000009ff147e24 */ /* 0x000fca000f8e00ff */
[----:B------:R-:W1:Y:S04]  /*45d0*/  LDS R12, [R20+0x21c] ;  /* 0x00021c00140c7984 */ /* 0x000e680000000800 */
[----:B------:R-:W2:Y:S04]  /*45e0*/  LDS.128 R8, [R20+0x220] ;  /* 0x0002200014087984 */ /* 0x000ea80000000c00 */
[----:B------:R-:W3:Y:S04]  /*45f0*/  LDS.128 R16, [R20+0x230] ;  /* 0x0002300014107984 */ /* 0x000ee80000000c00 */
[----:B0-----:R-:W0:Y:S01]  /*4600*/  LDS.128 R4, [R20+0x240] ;  /* 0x0002400014047984 */ /* 0x001e220000000c00 */
[----:B-1----:R-:W-:Y:S01]  /*4610*/  @P0 FADD.FTZ R21, R21, R12 ;  /* 0x0000000c15150221 */ /* 0x002fe20000010000 */
[----:B------:R-:W-:-:S02]  /*4620*/  ISETP.GT.U32.AND P0, PT, R0, 0xa0, PT ;  /* 0x000000a00000780c */ /* 0x000fc40003f04070 */
[----:B------:R-:W1:Y:S01]  /*4630*/  LDS.128 R12, [R20+0x250] ;  /* 0x00025000140c7984 */ /* 0x000e620000000c00 */
[----:B--2---:R-:W-:Y:S01]  /*4640*/  @P5 FADD.FTZ R21, R21, R8 ;  /* 0x0000000815155221 */ /* 0x004fe20000010000 */
[----:B------:R-:W-:-:S03]  /*4650*/  ISETP.GT.U32.AND P5, PT, R0, 0xc0, PT ;  /* 0x000000c00000780c */ /* 0x000fc60003fa4070 */
[----:B------:R-:W-:Y:S01]  /*4660*/  @P4 FADD.FTZ R21, R21, R9 ;  /* 0x0000000915154221 */ /* 0x000fe20000010000 */
[----:B------:R-:W-:-:S03]  /*4670*/  ISETP.GT.U32.AND P4, PT, R0, 0xe0, PT ;  /* 0x000000e00000780c */ /* 0x000fc60003f84070 */
[----:B------:R-:W-:Y:S01]  /*4680*/  @P3 FADD.FTZ R21, R21, R10 ;  /* 0x0000000a15153221 */ /* 0x000fe20000010000 */
[----:B------:R-:W-:-:S03]  /*4690*/  ISETP.GT.U32.AND P3, PT, R0, 0x100, PT ;  /* 0x000001000000780c */ /* 0x000fc60003f64070 */
[----:B------:R-:W-:Y:S01]  /*46a0*/  @P0 FADD.FTZ R21, R21, R11 ;  /* 0x0000000b15150221 */ /* 0x000fe20000010000 */
[C---:B------:R-:W-:Y:S01]  /*46b0*/  ISETP.GT.U32.AND P0, PT, R0.reuse, 0x120, PT ;  /* 0x000001200000780c */ /* 0x040fe20003f04070 */
        /* <DEDUP_REMOVED lines=8> */
[C---:B------:R-:W-:Y:S01]  /*4740*/  ISETP.GT.U32.AND P0, PT, R0.reuse, 0x1a0, PT ;  /* 0x000001a00000780c */ /* 0x040fe20003f04070 */
[----:B------:R-:W3:Y:S02]  /*4750*/  LDS.128 R16, [R20+0x270] ;  /* 0x0002700014107984 */ /* 0x000ee40000000c00 */
[----:B0-----:R-:W-:Y:S01]  /*4760*/  @P5 FADD.FTZ R21, R21, R4 ;  /* 0x0000000415155221 */ /* 0x001fe20000010000 */
[----:B------:R-:W-:-:S03]  /*4770*/  ISETP.GT.U32.AND P5, PT, R0, 0x1c0, PT ;  /* 0x000001c00000780c */ /* 0x000fc60003fa4070 */
[----:B------:R-:W-:Y:S01]  /*4780*/  @P4 FADD.FTZ R21, R21, R5 ;  /* 0x0000000515154221 */ /* 0x000fe20000010000 */
[----:B------:R-:W-:-:S03]  /*4790*/  ISETP.GT.U32.AND P4, PT, R0, 0x1e0, PT ;  /* 0x000001e00000780c */ /* 0x000fc60003f84070 */
[----:B------:R-:W-:Y:S01]  /*47a0*/  @P3 FADD.FTZ R21, R21, R6 ;  /* 0x0000000615153221 */ /* 0x000fe20000010000 */
[----:B------:R-:W-:-:S03]  /*47b0*/  ISETP.GT.U32.AND P3, PT, R0, 0x200, PT ;  /* 0x000002000000780c */ /* 0x000fc60003f64070 */
[----:B------:R-:W-:Y:S01]  /*47c0*/  @P0 FADD.FTZ R21, R21, R7 ;  /* 0x0000000715150221 */ /* 0x000fe20000010000 */
[C---:B------:R-:W-:Y:S01]  /*47d0*/  ISETP.GT.U32.AND P0, PT, R0.reuse, 0x220, PT ;  /* 0x000002200000780c */ /* 0x040fe20003f04070 */
        /* <DEDUP_REMOVED lines=12> */
[C---:B------:R-:W-:Y:S01]  /*48a0*/  ISETP.GT.U32.AND P4, PT, R0.reuse, 0x2c0, PT ;  /* 0x000002c00000780c */ /* 0x040fe20003f84070 */
[----:B------:R-:W1:Y:S02]  /*48b0*/  LDS.64 R8, [R20+0x290] ;  /* 0x0002900014087984 */ /* 0x000e640000000a00 */
[----:B------:R-:W-:Y:S01]  /*48c0*/  @P3 FADD.FTZ R21, R21, R10 ;  /* 0x0000000a15153221 */ /* 0x000fe20000010000 */
[----:B------:R-:W-:-:S03]  /*48d0*/  ISETP.GT.U32.AND P3, PT, R0, 0x300, PT ;  /* 0x000003000000780c */ /* 0x000fc60003f64070 */
[----:B------:R-:W-:Y:S01]  /*48e0*/  @P0 FADD.FTZ R21, R21, R11 ;  /* 0x0000000b15150221 */ /* 0x000fe20000010000 */
[----:B------:R-:W-:-:S05]  /*48f0*/  ISETP.GT.U32.AND P0, PT, R0, 0x320, PT ;  /* 0x000003200000780c */ /* 0x000fca0003f04070 */
[----:B---3--:R-:W-:Y:S01]  /*4900*/  @P4 FADD.FTZ R21, R21, R16 ;  /* 0x0000001015154221 */ /* 0x008fe20000010000 */
[----:B------:R-:W-:-:S03]  /*4910*/  ISETP.GT.U32.AND P4, PT, R0, 0x340, PT ;  /* 0x000003400000780c */ /* 0x000fc60003f84070 */
[----:B------:R-:W-:Y:S01]  /*4920*/  @P5 FADD.FTZ R21, R21, R17 ;  /* 0x0000001115155221 */ /* 0x000fe20000010000 */
[----:B------:R-:W-:-:S03]  /*4930*/  ISETP.GT.U32.AND P5, PT, R0, 0x360, PT ;  /* 0x000003600000780c */ /* 0x000fc60003fa4070 */
[----:B------:R-:W-:Y:S01]  /*4940*/  @P3 FADD.FTZ R21, R21, R18 ;  /* 0x0000001215153221 */ /* 0x000fe20000010000 */
[----:B------:R-:W-:-:S03]  /*4950*/  ISETP.GT.U32.AND P3, PT, R0, 0x380, PT ;  /* 0x000003800000780c */ /* 0x000fc60003f64070 */
[----:B------:R-:W-:Y:S01]  /*4960*/  @P0 FADD.FTZ R21, R21, R19 ;  /* 0x0000001315150221 */ /* 0x000fe20000010000 */
[----:B------:R-:W-:-:S03]  /*4970*/  ISETP.GT.U32.AND P0, PT, R0, 0x3a0, PT ;  /* 0x000003a00000780c */ /* 0x000fc60003f04070 */
[----:B0-----:R-:W-:Y:S01]  /*4980*/  @P4 FADD.FTZ R21, R21, R4 ;  /* 0x0000000415154221 */ /* 0x001fe20000010000 */
[----:B------:R-:W-:-:S03]  /*4990*/  ISETP.GT.U32.AND P4, PT, R0, 0x3c0, PT ;  /* 0x000003c00000780c */ /* 0x000fc60003f84070 */
[----:B------:R-:W-:Y:S01]  /*49a0*/  @P5 FADD.FTZ R21, R21, R5 ;  /* 0x0000000515155221 */ /* 0x000fe20000010000 */
[----:B------:R-:W-:-:S03]  /*49b0*/  ISETP.GT.U32.AND P5, PT, R0, 0x3e0, PT ;  /* 0x000003e00000780c */ /* 0x000fc60003fa4070 */
[----:B------:R-:W-:-:S04]  /*49c0*/  @P3 FADD.FTZ R21, R21, R6 ;  /* 0x0000000615153221 */ /* 0x000fc80000010000 */
[----:B------:R-:W-:-:S04]  /*49d0*/  @P0 FADD.FTZ R21, R21, R7 ;  /* 0x0000000715150221 */ /* 0x000fc80000010000 */
[----:B-1----:R-:W-:-:S04]  /*49e0*/  @P4 FADD.FTZ R21, R21, R8 ;  /* 0x0000000815154221 */ /* 0x002fc80000010000 */
[----:B------:R-:W-:-:S07]  /*49f0*/  @P5 FADD.FTZ R21, R21, R9 ;  /* 0x0000000915155221 */ /* 0x000fce0000010000 */
.L_x_22:
[----:B------:R-:W-:Y:S01]  /*4a00*/  I2FP.F32.S32 R4, UR8 ;  /* 0x0000000800047c45 */ /* 0x000fe20008201400 */
[----:B------:R-:W0:Y:S01]  /*4a10*/  LDCU UR9, c[0x0][0x3a8] ;  /* 0x00007500ff0977ac */ /* 0x000e220008000800 */
[----:B------:R-:W-:-:S04]  /*4a20*/  PLOP3.LUT P0, PT, PT, PT, PT, 0x80, 0x8 ;  /* 0x000000000008781c */ /* 0x000fc80003f0f070 */
[----:B------:R-:W0:Y:S02]  /*4a30*/  MUFU.RCP R4, R4 ;  /* 0x0000000400047308 */ /* 0x000e240000001000 */
[----:B0-----:R-:W-:-:S06]  /*4a40*/  FFMA.FTZ R21, R4, R21, UR9 ;  /* 0x0000000904157e23 */ /* 0x001fcc0008010015 */
[----:B------:R-:W0:Y:S02]  /*4a50*/  MUFU.RSQ R21, R21 ;  /* 0x0000001500157308 */ /* 0x000e240000001400 */
[----:B0-----:R2:W-:Y:S02]  /*4a60*/  STS [R20+0x29c], R21 ;  /* 0x00029c1514007388 */ /* 0x0015e40000000800 */
.L_x_21:
[----:B------:R-:W-:Y:S05]  /*4a70*/  BSYNC.RECONVERGENT B0 ;  /* 0x0000000000007941 */ /* 0x000fea0003800200 */
.L_x_19:
[----:B------:R-:W0:Y:S01]  /*4a80*/  S2R R9, SR_CgaCtaId ;  /* 0x0000000000097919 */ /* 0x000e220000008800 */
[----:B------:R-:W-:Y:S01]  /*4a90*/  BAR.SYNC.DEFER_BLOCKING 0x0 ;  /* 0x0000000000007b1d */ /* 0x000fe20000010000 */
[----:B------:R-:W-:Y:S01]  /*4aa0*/  ISETP.GE.U32.AND P3, PT, R3, UR8, PT ;  /* 0x0000000803007c0c */ /* 0x000fe2000bf66070 */
[----:B------:R-:W-:Y:S01]  /*4ab0*/  IMAD.MOV.U32 R14, RZ, RZ, RZ ;  /* 0x000000ffff0e7224 */ /* 0x000fe200078e00ff */
[----:B------:R-:W-:-:S03]  /*4ac0*/  MOV R8, 0x400 ;  /* 0x0000040000087802 */ /* 0x000fc60000000f00 */
[----:B------:R-:W3:Y:S01]  /*4ad0*/  LDCU.64 UR10, c[0x0][0x390] ;  /* 0x00007200ff0a77ac */ /* 0x000ee20008000a00 */
[----:B------:R-:W-:Y:S01]  /*4ae0*/  BSSY.RECONVERGENT B0, `(.L_x_23) ;  /* 0x000001b000007945 */ /* 0x000fe20003800200 */
[----:B0-----:R-:W-:-:S05]  /*4af0*/  LEA R4, R9, R8, 0x18 ;  /* 0x0000000809047211 */ /* 0x001fca00078ec0ff */
[----:B------:R0:W4:Y:S01]  /*4b00*/  LDS R5, [R4+0x29c] ;  /* 0x00029c0004057984 */ /* 0x0001220000000800 */
[----:B------:R-:W-:Y:S06]  /*4b10*/  BAR.SYNC.DEFER_BLOCKING 0x0 ;  /* 0x0000000000007b1d */ /* 0x000fec0000010000 */
[----:B---3--:R-:W-:Y:S05]  /*4b20*/  @P3 BRA `(.L_x_24) ;  /* 0x0000000000583947 */ /* 0x008fea0003800000 */
[----:B-1----:R-:W1:Y:S01]  /*4b30*/  LDC.64 R6, c[0x0][0x398] ;  /* 0x0000e600ff067b82 */ /* 0x002e620000000a00 */
[----:B------:R-:W-:Y:S02]  /*4b40*/  IMAD.MOV.U32 R14, RZ, RZ, RZ ;  /* 0x000000ffff0e7224 */ /* 0x000fe400078e00ff */
[----:B------:R-:W-:-:S07]  /*4b50*/  IMAD.MOV.U32 R15, RZ, RZ, R3 ;  /* 0x000000ffff0f7224 */ /* 0x000fce00078e0003 */
.L_x_25:
[----:B------:R-:W-:-:S05]  /*4b60*/  IADD3 R10, P3, PT, R15, UR4, RZ ;  /* 0x000000040f0a7c10 */ /* 0x000fca000ff7e0ff */
[----:B------:R-:W-:Y:S01]  /*4b70*/  IMAD.X R11, RZ, RZ, UR7, P3 ;  /* 0x00000007ff0b7e24 */ /* 0x000fe200098e06ff */
[----:B------:R-:W-:-:S04]  /*4b80*/  LEA R12, P3, R10, UR10, 0x1 ;  /* 0x0000000a0a0c7c11 */ /* 0x000fc8000f8608ff */
[----:B------:R-:W-:-:S05]  /*4b90*/  LEA.HI.X R13, R10, UR11, R11, 0x1, P3 ;  /* 0x0000000b0a0d7c11 */ /* 0x000fca00098f0c0b */
[----:B------:R-:W3:Y:S01]  /*4ba0*/  LDG.E.U16.CONSTANT R12, desc[UR12][R12.64] ;  /* 0x0000000c0c0c7981 */ /* 0x000ee2000c1e9500 */
[----:B-1----:R-:W-:-:S06]  /*4bb0*/  IMAD.WIDE.U32 R10, R15, 0x2, R6 ;  /* 0x000000020f0a7825 */ /* 0x002fcc00078e0006 */
[----:B------:R-:W5:Y:S01]  /*4bc0*/  LDG.E.U16.CONSTANT R10, desc[UR12][R10.64] ;  /* 0x0000000c0a0a7981 */ /* 0x000f62000c1e9500 */
[----:B------:R-:W-:-:S05]  /*4bd0*/  IMAD.IADD R15, R0, 0x1, R15 ;  /* 0x00000001000f7824 */ /* 0x000fca00078e020f */
[----:B------:R-:W-:Y:S01]  /*4be0*/  ISETP.GE.U32.AND P3, PT, R15, UR8, PT ;  /* 0x000000080f007c0c */ /* 0x000fe2000bf66070 */
[----:B---3--:R-:W-:-:S04]  /*4bf0*/  IMAD.U32 R16, R12, 0x10000, RZ ;  /* 0x000100000c107824 */ /* 0x008fc800078e00ff */
[----:B----4-:R-:W-:Y:S01]  /*4c00*/  FMUL.FTZ R16, R5, R16 ;  /* 0x0000001005107220 */ /* 0x010fe20000410000 */
[----:B-----5:R-:W-:-:S05]  /*4c10*/  IMAD.U32 R18, R10, 0x10000, RZ ;  /* 0x000100000a127824 */ /* 0x020fca00078e00ff */
[----:B------:R-:W1:Y:S02]  /*4c20*/  F2F.BF16.F32 R16, R16 ;  /* 0x0000001000107304 */ /* 0x000e640000202000 */
[----:B-1----:R-:W-:-:S04]  /*4c30*/  IMAD.U32 R17, R16, 0x10000, RZ ;  /* 0x0001000010117824 */ /* 0x002fc800078e00ff */
[----:B------:R-:W-:-:S06]  /*4c40*/  FMUL.FTZ R17, R17, R18 ;  /* 0x0000001211117220 */ /* 0x000fcc0000410000 */
[----:B------:R-:W1:Y:S02]  /*4c50*/  F2F.BF16.F32 R17, R17 ;  /* 0x0000001100117304 */ /* 0x000e640000202000 */
[----:B-1----:R-:W-:-:S05]  /*4c60*/  IMAD.U32 R13, R17, 0x10000, RZ ;  /* 0x00010000110d7824 */ /* 0x002fca00078e00ff */
[----:B------:R-:W-:Y:S01]  /*4c70*/  FMNMX.FTZ R14, |R13|, R14, !PT ;  /* 0x0000000e0d0e7209 */ /* 0x000fe20007810200 */
[----:B------:R-:W-:Y:S06]  /*4c80*/  @!P3 BRA `(.L_x_25) ;  /* 0xfffffffc00b4b947 */ /* 0x000fec000383ffff */
.L_x_24:
[----:B------:R-:W-:Y:S05]  /*4c90*/  BSYNC.RECONVERGENT B0 ;  /* 0x0000000000007941 */ /* 0x000fea0003800200 */
.L_x_23:
[----:B------:R-:W-:Y:S01]  /*4ca0*/  BSSY.RECONVERGENT B0, `(.L_x_26) ;  /* 0x0000105000007945 */ /* 0x000fe20003800200 */
[----:B------:R-:W-:-:S03]  /*4cb0*/  IMAD.MOV.U32 R11, RZ, RZ, R14 ;  /* 0x000000ffff0b7224 */ /* 0x000fc600078e000e */
[----:B------:R-:W-:Y:S05]  /*4cc0*/  @!P1 BRA `(.L_x_27) ;  /* 0x0000000400989947 */ /* 0x000fea0003800000 */
[----:B-1----:R-:W1:Y:S01]  /*4cd0*/  SHFL.DOWN PT, R6, R11, 0x1, 0x1f ;  /* 0x08201f000b067f89 */ /* 0x002e6200000e0000 */
[----:B------:R-:W-:Y:S01]  /*4ce0*/  ISETP.GT.AND P3, PT, R2, 0x1e, PT ;  /* 0x0000001e0200780c */ /* 0x000fe20003f64270 */
[----:B------:R-:W-:Y:S01]  /*4cf0*/  @!P2 VIADD R8, R8, 0xa8 ;  /* 0x000000a80808a836 */ /* 0x000fe20000000000 */
[----:B------:R-:W-:-:S04]  /*4d00*/  @!P2 SHF.R.U32.HI R10, RZ, 0x3, R3 ;  /* 0x00000003ff0aa819 */ /* 0x000fc80000011603 */
[----:B------:R-:W-:Y:S02]  /*4d10*/  @!P2 LEA R8, R9, R8, 0x18 ;  /* 0x000000080908a211 */ /* 0x000fe400078ec0ff */
[----:B------:R-:W-:-:S05]  /*4d20*/  @!P2 LOP3.LUT R9, R10, 0x7c, RZ, 0xc0, !PT ;  /* 0x0000007c0a09a812 */ /* 0x000fca00078ec0ff */
[----:B------:R-:W-:Y:S01]  /*4d30*/  @!P2 IMAD.IADD R8, R9, 0x1, R8 ;  /* 0x000000010908a824 */ /* 0x000fe200078e0208 */
[----:B-1----:R-:W-:-:S04]  /*4d40*/  FSETP.GEU.FTZ.AND P1, PT, R11, R6, PT ;  /* 0x000000060b00720b */ /* 0x002fc80003f3e000 */
[----:B------:R-:W-:-:S04]  /*4d50*/  FSEL R6, R6, R11, !P1 ;  /* 0x0000000b06067208 */ /* 0x000fc80004800000 */
[----:B------:R-:W-:Y:S02]  /*4d60*/  FSEL R6, R11, R6, P3 ;  /* 0x000000060b067208 */ /* 0x000fe40001800000 */
[----:B------:R-:W-:-:S03]  /*4d70*/  ISETP.GT.AND P3, PT, R2, 0x1d, PT ;  /* 0x0000001d0200780c */ /* 0x000fc60003f64270 */
[----:B------:R-:W1:Y:S02]  /*4d80*/  SHFL.DOWN PT, R7, R6, 0x2, 0x1f ;  /* 0x08401f0006077f89 */ /* 0x000e6400000e0000 */
[----:B-1----:R-:W-:-:S08]  /*4d90*/  FSETP.GEU.FTZ.AND P1, PT, R6, R7, PT ;  /* 0x000000070600720b */ /* 0x002fd00003f3e000 */
[----:B------:R-:W-:Y:S02]  /*4da0*/  @!P3 FSEL R6, R7, R6, !P1 ;  /* 0x000000060706b208 */ /* 0x000fe40004800000 */
[----:B------:R-:W-:-:S03]  /*4db0*/  ISETP.GT.AND P3, PT, R2, 0x1b, PT ;  /* 0x0000001b0200780c */ /* 0x000fc60003f64270 */
[----:B------:R-:W1:Y:S02]  /*4dc0*/  SHFL.DOWN PT, R7, R6, 0x4, 0x1f ;  /* 0x08801f0006077f89 */ /* 0x000e6400000e0000 */
[----:B-1----:R-:W-:-:S08]  /*4dd0*/  FSETP.GEU.FTZ.AND P1, PT, R6, R7, PT ;  /* 0x000000070600720b */ /* 0x002fd00003f3e000 */
[----:B------:R-:W-:Y:S02]  /*4de0*/  @!P3 FSEL R6, R7, R6, !P1 ;  /* 0x000000060706b208 */ /* 0x000fe40004800000 */
[----:B------:R-:W-:-:S03]  /*4df0*/  ISETP.GT.AND P3, PT, R2, 0x17, PT ;  /* 0x000000170200780c */ /* 0x000fc60003f64270 */
[----:B------:R-:W1:Y:S02]  /*4e00*/  SHFL.DOWN PT, R7, R6, 0x8, 0x1f ;  /* 0x09001f0006077f89 */ /* 0x000e6400000e0000 */
[----:B-1----:R-:W-:-:S08]  /*4e10*/  FSETP.GEU.FTZ.AND P1, PT, R6, R7, PT ;  /* 0x000000070600720b */ /* 0x002fd00003f3e000 */
        /* <DEDUP_REMOVED lines=9> */
[----:B------:R-:W1:Y:S04]  /*4eb0*/  LDS R2, [R4+0xcc] ;  /* 0x0000cc0004027984 */ /* 0x000e680000000800 */
[----:B---3--:R-:W3:Y:S04]  /*4ec0*/  LDS.128 R8, [R4+0xd0] ;  /* 0x0000d00004087984 */ /* 0x008ee80000000c00 */
[----:B------:R-:W5:Y:S01]  /*4ed0*/  LDS.128 R16, [R4+0xe0] ;  /* 0x0000e00004107984 */ /* 0x000f620000000c00 */
[----:B-1----:R-:W-:-:S04]  /*4ee0*/  FSETP.GEU.FTZ.AND P0, PT, R13, R2, PT ;  /* 0x000000020d00720b */ /* 0x002fc80003f1e000 */
[----:B------:R-:W-:Y:S02]  /*4ef0*/  FSEL R7, R2, R13, !P0 ;  /* 0x0000000d02077208 */ /* 0x000fe40004000000 */
[----:B------:R-:W1:Y:S02]  /*4f00*/  LDS.128 R12, [R4+0xf0] ;  /* 0x0000f000040c7984 */ /* 0x000e640000000c00 */
[----:B---3--:R-:W-:-:S04]  /*4f10*/  FSETP.GEU.FTZ.AND P0, PT, R7, R8, PT ;  /* 0x000000080700720b */ /* 0x008fc80003f1e000 */
[----:B------:R-:W-:Y:S02]  /*4f20*/  FSEL R8, R8, R7, !P0 ;  /* 0x0000000708087208 */ /* 0x000fe40004000000 */
[----:B------:R-:W-:Y:S02]  /*4f30*/  LDS.64 R6, [R4+0x140] ;  /* 0x0001400004067984 */ /* 0x000fe40000000a00 */
[----:B------:R-:W-:-:S04]  /*4f40*/  FSETP.GEU.FTZ.AND P0, PT, R8, R9, PT ;  /* 0x000000090800720b */ /* 0x000fc80003f1e000 */
[----:B------:R-:W-:-:S04]  /*4f50*/  FSEL R9, R9, R8, !P0 ;  /* 0x0000000809097208 */ /* 0x000fc80004000000 */
[----:B------:R-:W-:-:S04]  /*4f60*/  FSETP.GEU.FTZ.AND P0, PT, R9, R10, PT ;  /* 0x0000000a0900720b */ /* 0x000fc80003f1e000 */
[----:B------:R-:W-:-:S04]  /*4f70*/  FSEL R10, R10, R9, !P0 ;  /* 0x000000090a0a7208 */ /* 0x000fc80004000000 */
[----:B------:R-:W-:-:S04]  /*4f80*/  FSETP.GEU.FTZ.AND P0, PT, R10, R11, PT ;  /* 0x0000000b0a00720b */ /* 0x000fc80003f1e000 */
[----:B------:R-:W-:-:S04]  /*4f90*/  FSEL R11, R11, R10, !P0 ;  /* 0x0000000a0b0b7208 */ /* 0x000fc80004000000 */
[----:B-----5:R-:W-:-:S04]  /*4fa0*/  FSETP.GEU.FTZ.AND P0, PT, R11, R16, PT ;  /* 0x000000100b00720b */ /* 0x020fc80003f1e000 */
[----:B------:R-:W-:Y:S02]  /*4fb0*/  FSEL R16, R16, R11, !P0 ;  /* 0x0000000b10107208 */ /* 0x000fe40004000000 */
[----:B------:R-:W3:Y:S02]  /*4fc0*/  LDS.128 R8, [R4+0x100] ;  /* 0x0001000004087984 */ /* 0x000ee40000000c00 */
        /* <DEDUP_REMOVED lines=15> */
[----:B---3--:R-:W-:-:S04]  /*50c0*/  FSETP.GEU.FTZ.AND P0, PT, R15, R8, PT ;  /* 0x000000080f00720b */ /* 0x008fc80003f1e000 */
        /* <DEDUP_REMOVED lines=18> */
[----:B------:R-:W-:-:S04]  /*51f0*/  FSEL R12, R12, R19, !P0 ;  /* 0x000000130c0c7208 */ /* 0x000fc80004000000 */
        /* <DEDUP_REMOVED lines=19> */
.L_x_27:
[----:B-1----:R-:W-:Y:S01]  /*5330*/  LOP3.LUT R6, R3, 0x3e0, RZ, 0xc0, !PT ;  /* 0x000003e003067812 */ /* 0x002fe200078ec0ff */
[----:B------:R-:W-:-:S03]  /*5340*/  @!P2 VIADD R8, R8, 0xa8 ;  /* 0x000000a80808a836 */ /* 0x000fc60000000000 */
[----:B------:R-:W-:Y:S01]  /*5350*/  LOP3.LUT R13, RZ, R6, RZ, 0x33, !PT ;  /* 0x00000006ff0d7212 */ /* 0x000fe200078e33ff */
[----:B------:R-:W-:Y:S01]  /*5360*/  VIADD R7, R6, 0x20 ;  /* 0x0000002006077836 */ /* 0x000fe20000000000 */
[----:B------:R-:W-:-:S03]  /*5370*/  @!P2 LEA R9, R9, R8, 0x18 ;  /* 0x000000080909a211 */ /* 0x000fc600078ec0ff */
[----:B------:R-:W-:Y:S01]  /*5380*/  IMAD.IADD R13, R13, 0x1, R0 ;  /* 0x000000010d0d7824 */ /* 0x000fe200078e0200 */
[----:B------:R-:W-:Y:S01]  /*5390*/  ISETP.GT.U32.AND P1, PT, R7, R0, PT ;  /* 0x000000000700720c */ /* 0x000fe20003f24070 */
[----:B------:R-:W-:-:S03]  /*53a0*/  VIADD R7, R2, 0x2 ;  /* 0x0000000202077836 */ /* 0x000fc60000000000 */
[----:B------:R-:W-:-:S04]  /*53b0*/  SEL R10, R13, 0x1f, P1 ;  /* 0x0000001f0d0a7807 */ /* 0x000fc80000800000 */
[----:B------:R-:W-:Y:S01]  /*53c0*/  ISETP.GE.AND P1, PT, R2, R10, PT ;  /* 0x0000000a0200720c */ /* 0x000fe20003f26270 */
[----:B------:R-:W1:Y:S02]  /*53d0*/  SHFL.DOWN PT, R6, R11, 0x1, R10 ;  /* 0x082000000b067989 */ /* 0x000e6400000e000a */
[----:B-1----:R-:W-:-:S10]  /*53e0*/  FSETP.GEU.FTZ.AND P3, PT, R11, R6, PT ;  /* 0x000000060b00720b */ /* 0x002fd40003f7e000 */
[----:B------:R-:W-:Y:S02]  /*53f0*/  @!P1 FSEL R11, R6, R11, !P3 ;  /* 0x0000000b060b9208 */ /* 0x000fe40005800000 */
[----:B------:R-:W-:Y:S01]  /*5400*/  ISETP.GT.AND P1, PT, R7, R10, PT ;  /* 0x0000000a0700720c */ /* 0x000fe20003f24270 */
[----:B------:R-:W-:Y:S02]  /*5410*/  VIADD R7, R2, 0x4 ;  /* 0x0000000402077836 */ /* 0x000fe40000000000 */
[----:B------:R-:W1:Y:S02]  /*5420*/  SHFL.DOWN PT, R6, R11, 0x2, R10 ;  /* 0x084000000b067989 */ /* 0x000e6400000e000a */
[----:B-1----:R-:W-:-:S08]  /*5430*/  FSETP.GEU.FTZ.AND P3, PT, R11, R6, PT ;  /* 0x000000060b00720b */ /* 0x002fd00003f7e000 */
[----:B------:R-:W-:Y:S02]  /*5440*/  @!P1 FSEL R11, R6, R11, !P3 ;  /* 0x0000000b060b9208 */ /* 0x000fe40005800000 */
[----:B------:R-:W-:Y:S01]  /*5450*/  ISETP.GT.AND P1, PT, R7, R10, PT ;  /* 0x0000000a0700720c */ /* 0x000fe20003f24270 */
[----:B------:R-:W-:Y:S02]  /*5460*/  VIADD R7, R2, 0x8 ;  /* 0x0000000802077836 */ /* 0x000fe40000000000 */
[----:B------:R-:W1:Y:S02]  /*5470*/  SHFL.DOWN PT, R6, R11, 0x4, R10 ;  /* 0x088000000b067989 */ /* 0x000e6400000e000a */
[----:B-1----:R-:W-:-:S08]  /*5480*/  FSETP.GEU.FTZ.AND P3, PT, R11, R6, PT ;  /* 0x000000060b00720b */ /* 0x002fd00003f7e000 */
[----:B------:R-:W-:Y:S02]  /*5490*/  @!P1 FSEL R11, R6, R11, !P3 ;  /* 0x0000000b060b9208 */ /* 0x000fe40005800000 */
[----:B------:R-:W-:Y:S01]  /*54a0*/  ISETP.GT.AND P1, PT, R7, R10, PT ;  /* 0x0000000a0700720c */ /* 0x000fe20003f24270 */
[----:B------:R-:W-:Y:S01]  /*54b0*/  VIADD R7, R2, 0x10 ;  /* 0x0000001002077836 */ /* 0x000fe20000000000 */
[----:B------:R-:W-:Y:S01]  /*54c0*/  @!P2 SHF.R.U32.HI R2, RZ, 0x3, R3 ;  /* 0x00000003ff02a819 */ /* 0x000fe20000011603 */
[----:B------:R-:W1:Y:S03]  /*54d0*/  SHFL.DOWN PT, R6, R11, 0x8, R10 ;  /* 0x090000000b067989 */ /* 0x000e6600000e000a */
[----:B------:R-:W-:-:S05]  /*54e0*/  @!P2 LOP3.LUT R2, R2, 0x7c, RZ, 0xc0, !PT ;  /* 0x0000007c0202a812 */ /* 0x000fca00078ec0ff */
[----:B------:R-:W-:Y:S01]  /*54f0*/  @!P2 IMAD.IADD R9, R2, 0x1, R9 ;  /* 0x000000010209a824 */ /* 0x000fe200078e0209 */
[----:B-1----:R-:W-:-:S04]  /*5500*/  FSETP.GEU.FTZ.AND P3, PT, R11, R6, PT ;  /* 0x000000060b00720b */ /* 0x002fc80003f7e000 */
[----:B------:R-:W-:Y:S02]  /*5510*/  @!P1 FSEL R11, R6, R11, !P3 ;  /* 0x0000000b060b9208 */ /* 0x000fe40005800000 */
[----:B------:R-:W-:-:S03]  /*5520*/  ISETP.GT.AND P1, PT, R7, R10, PT ;  /* 0x0000000a0700720c */ /* 0x000fc60003f24270 */
[----:B------:R-:W1:Y:S02]  /*5530*/  SHFL.DOWN PT, R6, R11, 0x10, R10 ;  /* 0x0a0000000b067989 */ /* 0x000e6400000e000a */
[----:B-1----:R-:W-:-:S08]  /*5540*/  FSETP.GEU.FTZ.AND P3, PT, R11, R6, PT ;  /* 0x000000060b00720b */ /* 0x002fd00003f7e000 */
[----:B------:R-:W-:-:S05]  /*5550*/  @!P1 FSEL R11, R6, R11, !P3 ;  /* 0x0000000b060b9208 */ /* 0x000fca0005800000 */
[----:B------:R-:W-:-:S05]  /*5560*/  IMAD.MOV.U32 R2, RZ, RZ, R11 ;  /* 0x000000ffff027224 */ /* 0x000fca00078e000b */
[----:B------:R1:W-:Y:S01]  /*5570*/  @!P2 STS [R9+0x20], R2 ;  /* 0x000020020900a388 */ /* 0x0003e20000000800 */
[----:B------:R-:W-:Y:S06]  /*5580*/  BAR.SYNC.DEFER_BLOCKING 0x0 ;  /* 0x0000000000007b1d */ /* 0x000fec0000010000 */
[----:B------:R-:W-:Y:S05]  /*5590*/  @!P0 BRA `(.L_x_28) ;  /* 0x0000000400d48947 */ /* 0x000fea0003800000 */
[----:B------:R-:W3:Y:S01]  /*55a0*/  LDS R7, [R4+0xcc] ;  /* 0x0000cc0004077984 */ /* 0x000ee20000000800 */
[C---:B------:R-:W-:Y:S02]  /*55b0*/  ISETP.GT.U32.AND P1, PT, R0.reuse, 0x20, PT ;  /* 0x000000200000780c */ /* 0x040fe40003f24070 */
[----:B------:R-:W-:Y:S01]  /*55c0*/  ISETP.GT.U32.AND P2, PT, R0, 0x40, PT ;  /* 0x000000400000780c */ /* 0x000fe20003f44070 */
[----:B-1----:R-:W1:Y:S04]  /*55d0*/  LDS.128 R8, [R4+0xd0] ;  /* 0x0000d00004087984 */ /* 0x002e680000000c00 */
[----:B------:R-:W5:Y:S04]  /*55e0*/  LDS.128 R16, [R4+0xe0] ;  /* 0x0000e00004107984 */ /* 0x000f680000000c00 */
[----:B------:R-:W0:Y:S01]  /*55f0*/  LDS.128 R12, [R4+0xf0] ;  /* 0x0000f000040c7984 */ /* 0x000e220000000c00 */
[----:B---3--:R-:W-:-:S04]  /*5600*/  FSETP.GEU.FTZ.AND P0, PT, R2, R7, PT ;  /* 0x000000070200720b */ /* 0x008fc80003f1e000 */
[----:B------:R-:W-:Y:S02]  /*5610*/  @P1 FSEL R2, R7, R2, !P0 ;  /* 0x0000000207021208 */ /* 0x000fe40004000000 */
[----:B------:R-:W-:Y:S01]  /*5620*/  ISETP.GT.U32.AND P1, PT, R0, 0x60, PT ;  /* 0x000000600000780c */ /* 0x000fe20003f24070 */
[----:B------:R-:W-:Y:S01]  /*5630*/  LDS.64 R6, [R4+0x140] ;  /* 0x0001400004067984 */ /* 0x000fe20000000a00 */
        /* <DEDUP_REMOVED lines=13> */
[----:B-----5:R-:W-:-:S04]  /*5710*/  FSETP.GEU.FTZ.AND P0, PT, R2, R16, PT ;  /* 0x000000100200720b */ /* 0x020fc80003f1e000 */
        /* <DEDUP_REMOVED lines=12> */
[----:B0-----:R-:W-:-:S04]  /*57e0*/  FSETP.GEU.FTZ.AND P0, PT, R2, R12, PT ;  /* 0x0000000c0200720b */ /* 0x001fc80003f1e000 */
        /* <DEDUP_REMOVED lines=11> */
[----:B------:R-:W0:Y:S01]  /*58a0*/  LDS.128 R12, [R4+0x120] ;  /* 0x00012000040c7984 */ /* 0x000e220000000c00 */
        /* <DEDUP_REMOVED lines=53> */
.L_x_29:
[----:B------:R-:W1:Y:S02]  /*5c00*/  LDCU.64 UR10, c[0x0][0x3a0] ;  /* 0x00007400ff0a77ac */ /* 0x000e640008000a00 */
[----:B-1----:R-:W-:-:S04]  /*5c10*/  ISETP.NE.U32.AND P0, PT, RZ, UR10, PT ;  /* 0x0000000aff007c0c */ /* 0x002fc8000bf05070 */
[----:B------:R-:W-:Y:S01]  /*5c20*/  ISETP.NE.AND.EX P0, PT, RZ, UR11, PT, P0 ;  /* 0x0000000bff007c0c */ /* 0x000fe2000bf05300 */
[----:B------:R-:W1:-:S12]  /*5c30*/  LDCU.64 UR10, c[0x0][0x388] ;  /* 0x00007100ff0a77ac */ /* 0x000e580008000a00 */
[----:B------:R-:W3:Y:S02]  /*5c40*/  @P0 LDC.64 R6, c[0x0][0x3a0] ;  /* 0x0000e800ff060b82 */ /* 0x000ee40000000a00 */
[----:B---3--:R-:W3:Y:S01]  /*5c50*/  @P0 LDG.E R7, desc[UR12][R6.64] ;  /* 0x0000000c06070981 */ /* 0x008ee2000c1e1900 */
[----:B-1----:R-:W-:-:S04]  /*5c60*/  ULEA UR10, UP0, UR6, UR10, 0x2 ;  /* 0x0000000a060a7291 */ /* 0x002fc8000f8010ff */
[----:B------:R-:W-:Y:S02]  /*5c70*/  ULEA.HI.X UR11, UR6, UR11, URZ, 0x2, UP0 ;  /* 0x0000000b060b7291 */ /* 0x000fe400080f14ff */
[----:B------:R-:W-:-:S04]  /*5c80*/  IMAD.U32 R8, RZ, RZ, UR10 ;  /* 0x0000000aff087e24 */ /* 0x000fc8000f8e00ff */
[----:B------:R-:W-:Y:S01]  /*5c90*/  IMAD.U32 R9, RZ, RZ, UR11 ;  /* 0x0000000bff097e24 */ /* 0x000fe2000f8e00ff */
[----:B---3--:R-:W-:-:S05]  /*5ca0*/  @P0 FMNMX.FTZ R2, R2, R7, PT ;  /* 0x0000000702020209 */ /* 0x008fca0003810000 */
[----:B------:R-:W-:-:S05]  /*5cb0*/  FMUL.FTZ R2, R2, 0.0078740157186985015869 ;  /* 0x3c01020402027820 */ /* 0x000fca0000410000 */
[----:B------:R-:W-:-:S05]  /*5cc0*/  FMNMX.FTZ R11, R2, 1.1920928955078125e-07, !PT ;  /* 0x34000000020b7809 */ /* 0x000fca0007810000 */
[----:B------:R1:W-:Y:S04]  /*5cd0*/  STG.E desc[UR12][R8.64], R11 ;  /* 0x0000000b08007986 */ /* 0x0003e8000c10190c */
[----:B------:R1:W-:Y:S02]  /*5ce0*/  STS [R4+0x14c], R11 ;  /* 0x00014c0b04007388 */ /* 0x0003e40000000800 */
.L_x_28:
[----:B------:R-:W-:Y:S05]  /*5cf0*/  BSYNC.RECONVERGENT B0 ;  /* 0x0000000000007941 */ /* 0x000fea0003800200 */
.L_x_26:
[----:B------:R-:W-:Y:S01]  /*5d00*/  BAR.SYNC.DEFER_BLOCKING 0x0 ;  /* 0x0000000000007b1d */ /* 0x000fe20000010000 */
[----:B------:R-:W-:-:S13]  /*5d10*/  ISETP.GE.U32.AND P0, PT, R3, UR8, PT ;  /* 0x0000000803007c0c */ /* 0x000fda000bf06070 */
[----:B------:R-:W-:Y:S05]  /*5d20*/  @P0 EXIT ;  /* 0x000000000000094d */ /* 0x000fea0003800000 */
[----:B01----:R-:W0:Y:S01]  /*5d30*/  LDS R4, [R4+0x14c] ;  /* 0x00014c0004047984 */ /* 0x003e220000000800 */
[----:B---3--:R-:W1:Y:S01]  /*5d40*/  LDC.64 R6, c[0x0][0x398] ;  /* 0x0000e600ff067b82 */ /* 0x008e620000000a00 */
[----:B------:R-:W-:Y:S02]  /*5d50*/  USHF.R.S32.HI UR9, URZ, 0x1f, UR8 ;  /* 0x0000001fff097899 */ /* 0x000fe40008011408 */
[----:B------:R-:W-:Y:S02]  /*5d60*/  UIMAD.WIDE.U32 UR10, UR6, UR8, URZ ;  /* 0x00000008060a72a5 */ /* 0x000fe4000f8e00ff */
[----:B------:R-:W-:Y:S01]  /*5d70*/  UIMAD UR6, UR9, UR6, URZ ;  /* 0x00000006090672a4 */ /* 0x000fe2000f8e02ff */
[----:B------:R-:W3:Y:S02]  /*5d80*/  LDCU.64 UR14, c[0x0][0x390] ;  /* 0x00007200ff0e77ac */ /* 0x000ee40008000a00 */
[----:B------:R-:W1:Y:S01]  /*5d90*/  LDC.64 R8, c[0x0][0x380] ;  /* 0x0000e000ff087b82 */ /* 0x000e620000000a00 */
[----:B------:R-:W-:Y:S01]  /*5da0*/  UIADD3 UR6, UPT, UPT, UR6, UR11, URZ ;  /* 0x0000000b06067290 */ /* 0x000fe2000fffe0ff */
[----:B0--3--:R0:W0:Y:S11]  /*5db0*/  MUFU.RCP R2, R4 ;  /* 0x0000000400027308 */ /* 0x0090360000001000 */
.L_x_30:
[----:B0-----:R-:W-:-:S05]  /*5dc0*/  IADD3 R4, P0, PT, R3, UR4, RZ ;  /* 0x0000000403047c10 */ /* 0x001fca000ff1e0ff */
[----:B---3--:R-:W-:Y:S01]  /*5dd0*/  IMAD.X R11, RZ, RZ, UR7, P0 ;  /* 0x00000007ff0b7e24 */ /* 0x008fe200080e06ff */
[----:B------:R-:W-:-:S04]  /*5de0*/  LEA R12, P0, R4, UR14, 0x1 ;  /* 0x0000000e040c7c11 */ /* 0x000fc8000f8008ff */
[----:B------:R-:W-:-:S05]  /*5df0*/  LEA.HI.X R13, R4, UR15, R11, 0x1, P0 ;  /* 0x0000000f040d7c11 */ /* 0x000fca00080f0c0b */
[----:B------:R-:W3:Y:S01]  /*5e00*/  LDG.E.U16.CONSTANT R12, desc[UR12][R12.64] ;  /* 0x0000000c0c0c7981 */ /* 0x000ee2000c1e9500 */
[----:B-1----:R-:W-:-:S06]  /*5e10*/  IMAD.WIDE.U32 R10, R3, 0x2, R6 ;  /* 0x00000002030a7825 */ /* 0x002fcc00078e0006 */
[----:B------:R-:W5:Y:S01]  /*5e20*/  LDG.E.U16.CONSTANT R10, desc[UR12][R10.64] ;  /* 0x0000000c0a0a7981 */ /* 0x000f62000c1e9500 */
[----:B---3--:R-:W-:-:S04]  /*5e30*/  IMAD.U32 R4, R12, 0x10000, RZ ;  /* 0x000100000c047824 */ /* 0x008fc800078e00ff */
[----:B----4-:R-:W-:Y:S01]  /*5e40*/  FMUL.FTZ R4, R5, R4 ;  /* 0x0000000405047220 */ /* 0x010fe20000410000 */
[----:B-----5:R-:W-:Y:S01]  /*5e50*/  IMAD.U32 R15, R10, 0x10000, RZ ;  /* 0x000100000a0f7824 */ /* 0x020fe200078e00ff */
[--C-:B------:R-:W-:Y:S01]  /*5e60*/  IADD3 R10, P0, P1, R8, UR10, R3.reuse ;  /* 0x0000000a080a7c10 */ /* 0x100fe2000f91e003 */
[----:B------:R-:W-:-:S03]  /*5e70*/  IMAD.IADD R3, R0, 0x1, R3 ;  /* 0x0000000100037824 */ /* 0x000fc600078e0203 */
[----:B------:R-:W0:Y:S01]  /*5e80*/  F2F.BF16.F32 R4, R4 ;  /* 0x0000000400047304 */ /* 0x000e220000202000 */
[----:B------:R-:W-:Y:S02]  /*5e90*/  IADD3.X R11, PT, PT, R9, UR6, RZ, P0, P1 ;  /* 0x00000006090b7c10 */ /* 0x000fe400087e24ff */
[----:B------:R-:W-:Y:S01]  /*5ea0*/  ISETP.GE.U32.AND P0, PT, R3, UR8, PT ;  /* 0x0000000803007c0c */ /* 0x000fe2000bf06070 */
[----:B0-----:R-:W-:-:S04]  /*5eb0*/  IMAD.U32 R14, R4, 0x10000, RZ ;  /* 0x00010000040e7824 */ /* 0x001fc800078e00ff */
[----:B------:R-:W-:-:S06]  /*5ec0*/  FMUL.FTZ R14, R14, R15 ;  /* 0x0000000f0e0e7220 */ /* 0x000fcc0000410000 */
[----:B------:R-:W0:Y:S02]  /*5ed0*/  F2F.BF16.F32 R14, R14 ;  /* 0x0000000e000e7304 */ /* 0x000e240000202000 */
[----:B0-----:R-:W-:-:S04]  /*5ee0*/  IMAD.U32 R15, R14, 0x10000, RZ ;  /* 0x000100000e0f7824 */ /* 0x001fc800078e00ff */
[----:B------:R-:W-:-:S06]  /*5ef0*/  FMUL.FTZ R15, R2, R15 ;  /* 0x0000000f020f7220 */ /* 0x000fcc0000410000 */
[----:B------:R-:W0:Y:S02]  /*5f00*/  F2I.S8.NTZ R15, R15 ;  /* 0x0000000f000f7305 */ /* 0x000e240000202100 */
[----:B0-----:R3:W-:Y:S01]  /*5f10*/  STG.E.U8 desc[UR12][R10.64], R15 ;  /* 0x0000000f0a007986 */ /* 0x0017e2000c10110c */
[----:B------:R-:W-:Y:S05]  /*5f20*/  @!P0 BRA `(.L_x_30) ;  /* 0xfffffffc00a48947 */ /* 0x000fea000383ffff */
[----:B------:R-:W-:Y:S05]  /*5f30*/  EXIT ;  /* 0x000000000000794d */ /* 0x000fea0003800000 */
.L_x_31:
[----:B------:R-:W-:-:S00]  /*5f40*/  BRA `(.L_x_31) ;  /* 0xfffffffc00fc7947 */ /* 0x000fc0000383ffff */
[----:B------:R-:W-:-:S00]  /*5f50*/  NOP ;  /* 0x0000000000007918 */ /* 0x000fc00000000000 */
        /* <DEDUP_REMOVED lines=10> */
.L_x_2971:


//--------------------- .text._ZN4vllm39rms_norm_dynamic_per_token_quant_kernelIN3c108BFloat16ENS1_13Float8_e4m3fnELb0EEEvPT0_PfPKT_S9_PKffiiPS7_ --------------------------
	.section	.text._ZN4vllm39rms_norm_dynamic_per_token_quant_kernelIN3c108BFloat16ENS1_13Float8_e4m3fnELb0EEEvPT0_PfPKT_S9_PKffiiPS7_,"ax",@progbits
	.align	128
        .global         _ZN4vllm39rms_norm_dynamic_per_token_quant_kernelIN3c108BFloat16ENS1_13Float8_e4m3fnELb0EEEvPT0_PfPKT_S9_PKffiiPS7_
        .type           _ZN4vllm39rms_norm_dynamic_per_token_quant_kernelIN3c108BFloat16ENS1_13Float8_e4m3fnELb0EEEvPT0_PfPKT_S9_PKffiiPS7_,@function
        .size           _ZN4vllm39rms_norm_dynamic_per_token_quant_kernelIN3c108BFloat16ENS1_13Float8_e4m3fnELb0EEEvPT0_PfPKT_S9_PKffiiPS7_,(.L_x_2972 - _ZN4vllm39rms_norm_dynamic_per_token_quant_kernelIN3c108BFloat16ENS1_13Float8_e4m3fnELb0EEEvPT0_PfPKT_S9_PKffiiPS7_)
        .other          _ZN4vllm39rms_norm_dynamic_per_token_quant_kernelIN3c108BFloat16ENS1_13Float8_e4m3fnELb0EEEvPT0_PfPKT_S9_PKffiiPS7_,@"STO_CUDA_ENTRY STV_DEFAULT"
_ZN4vllm39rms_norm_dynamic_per_token_quant_kernelIN3c108BFloat16ENS1_13Float8_e4m3fnELb0EEEvPT0_PfPKT_S9_PKffiiPS7_:
.text._ZN4vllm39rms_norm_dynamic_per_token_quant_kernelIN3c108BFloat16ENS1_13Float8_e4m3fnELb0EEEvPT0_PfPKT_S9_PKffiiPS7_:
        /* <DEDUP_REMOVED lines=25> */
.L_x_35:
        /* <DEDUP_REMOVED lines=60> */
.L_x_34:
[----:B------:R-:W-:Y:S05]  /*0550*/  BSYNC.RECONVERGENT B0 ;  /* 0x0000000000007941 */ /* 0x000fea0003800200 */
.L_x_33:
        /* <DEDUP_REMOVED lines=72> */
.L_x_37:
        /* <DEDUP_REMOVED lines=104> */
.L_x_39:
[----:B------:R-:W0:Y:S01]  /*1060*/  LDCU.64 UR4, c[0x0][0x3a8] ;  /* 0x00007500ff0477ac */ /* 0x000e220008000a00 */
[----:B------:R-:W-:Y:S02]  /*1070*/  PLOP3.LUT P0, PT, PT, PT, PT, 0x80, 0x8 ;  /* 0x000000000008781c */ /* 0x000fe40003f0f070 */
[----:B0-----:R-:W-:-:S06]  /*1080*/  I2FP.F32.S32 R3, UR5 ;  /* 0x0000000500037c45 */ /* 0x001fcc0008201400 */
[----:B------:R-:W0:Y:S02]  /*1090*/  MUFU.RCP R3, R3 ;  /* 0x0000000300037308 */ /* 0x000e240000001000 */
[----:B0-----:R-:W-:-:S06]  /*10a0*/  FFMA.FTZ R16, R3, R16, UR4 ;  /* 0x0000000403107e23 */ /* 0x001fcc0008010010 */
[----:B------:R-:W0:Y:S02]  /*10b0*/  MUFU.RSQ R5, R16 ;  /* 0x0000001000057308 */ /* 0x000e240000001400 */
[----:B0-----:R0:W-:Y:S02]  /*10c0*/  STS [R2+0x1f4], R5 ;  /* 0x0001f40502007388 */ /* 0x0011e40000000800 */
.L_x_38:
[----:B------:R-:W-:Y:S05]  /*10d0*/  BSYNC.RECONVERGENT B0 ;  /* 0x0000000000007941 */ /* 0x000fea0003800200 */
.L_x_36:
        /* <DEDUP_REMOVED lines=12> */
.L_x_42:
        /* <DEDUP_REMOVED lines=180> */
.L_x_41:
[----:B------:R-:W-:Y:S05]  /*1ce0*/  BSYNC.RECONVERGENT B0 ;  /* 0x0000000000007941 */ /* 0x000fea0003800200 */
.L_x_40:
        /* <DEDUP_REMOVED lines=111> */
.L_x_44:
        /* <DEDUP_REMOVED lines=147> */
.L_x_46:
        /* <DEDUP_REMOVED lines=11> */
[----:B------:R-:W-:-:S05]  /*2dc0*/  FMUL.FTZ R16, R16, 0.0022321429569274187088 ;  /* 0x3b12492510107820 */ /* 0x000fca0000410000 */
[----:B------:R-:W-:-:S05]  /*2dd0*/  FMNMX.FTZ R16, R16, 4.3596542127488646656e-06, !PT ;  /* 0x3692492510107809 */ /* 0x000fca0007810000 */
[----:B------:R3:W-:Y:S04]  /*2de0*/  STG.E desc[UR12][R6.64], R16 ;  /* 0x0000001006007986 */ /* 0x0007e8000c10190c */
[----:B------:R3:W-:Y:S02]  /*2df0*/  STS [R3+0xa4], R16 ;  /* 0x0000a41003007388 */ /* 0x0007e40000000800 */
.L_x_45:
[----:B------:R-:W-:Y:S05]  /*2e00*/  BSYNC.RECONVERGENT B0 ;  /* 0x0000000000007941 */ /* 0x000fea0003800200 */
.L_x_43:
        /* <DEDUP_REMOVED lines=13> */
[----:B---3--:R-:W-:Y:S01]  /*2ee0*/  IMAD.U32 R7, RZ, RZ, UR7 ;  /* 0x00000007ff077e24 */ /* 0x008fe2000f8e00ff */
[----:B------:R-:W-:Y:S06]  /*2ef0*/  @P0 EXIT ;  /* 0x000000000000094d */ /* 0x000fec0003800000 */
[----:B--2---:R-:W0:Y:S01]  /*2f00*/  LDS R3, [UR8+0xa4] ;  /* 0x0000a408ff037984 */ /* 0x004e220008000800 */
[----:B-1----:R-:W1:Y:S01]  /*2f10*/  LDC.64 R4, c[0x0][0x398] ;  /* 0x0000e600ff047b82 */ /* 0x002e620000000a00 */
[----:B------:R-:W-:Y:S01]  /*2f20*/  IMAD.MOV.U32 R6, RZ, RZ, R10 ;  /* 0x000000ffff067224 */ /* 0x000fe200078e000a */
[----:B0-----:R0:W2:Y:S06]  /*2f30*/  MUFU.RCP R8, R3 ;  /* 0x0000000300087308 */ /* 0x0010ac0000001000 */
.L_x_79:
[----:B------:R-:W-:-:S06]  /*2f40*/  IMAD.WIDE.U32 R12, R17, 0x8, R18 ;  /* 0x00000008110c7825 */ /* 0x000fcc00078e0012 */
[----:B---3--:R-:W3:Y:S01]  /*2f50*/  LDG.E.64.CONSTANT R12, desc[UR12][R12.64] ;  /* 0x0000000c0c0c7981 */ /* 0x008ee2000c1e9b00 */
[----:B-1----:R-:W-:-:S06]  /*2f60*/  IMAD.WIDE.U32 R10, R17, 0x8, R4 ;  /* 0x00000008110a7825 */ /* 0x002fcc00078e0004 */
[----:B------:R-:W4:Y:S01]  /*2f70*/  LDG.E.64.CONSTANT R10, desc[UR12][R10.64] ;  /* 0x0000000c0a0a7981 */ /* 0x000f22000c1e9b00 */
[----:B------:R-:W-:Y:S01]  /*2f80*/  BSSY.RECONVERGENT B0, `(.L_x_47) ;  /* 0x0000043000007945 */ /* 0x000fe20003800200 */
[----:B---3--:R-:W-:Y:S02]  /*2f90*/  IMAD.U32 R9, R12, 0x10000, RZ ;  /* 0x000100000c097824 */ /* 0x008fe400078e00ff */
[C---:B------:R-:W-:Y:S01]  /*2fa0*/  IMAD.U32 R15, R13.reuse, 0x10000, RZ ;  /* 0x000100000d0f7824 */ /* 0x040fe200078e00ff */
[----:B------:R-:W-:Y:S01]  /*2fb0*/  PRMT R13, R13, 0x7632, R13 ;  /* 0x000076320d0d7816 */ /* 0x000fe2000000000d */
[----:B------:R-:W-:Y:S01]  /*2fc0*/  FMUL.FTZ R14, R2, R9 ;  /* 0x00000009020e7220 */ /* 0x000fe20000410000 */
[----:B------:R-:W-:Y:S01]  /*2fd0*/  PRMT R9, R12, 0x7632, R9 ;  /* 0x000076320c097816 */ /* 0x000fe20000000009 */
[----:B------:R-:W-:-:S04]  /*2fe0*/  FMUL.FTZ R15, R2, R15 ;  /* 0x0000000f020f7220 */ /* 0x000fc80000410000 */
[----:B------:R-:W1:Y:S01]  /*2ff0*/  F2F.BF16.F32 R14, R14 ;  /* 0x0000000e000e7304 */ /* 0x000e620000202000 */
[----:B------:R-:W-:-:S04]  /*3000*/  IMAD.U32 R9, R9, 0x10000, RZ ;  /* 0x0001000009097824 */ /* 0x000fc800078e00ff */
[----:B------:R-:W-:Y:S01]  /*3010*/  FMUL.FTZ R12, R2, R9 ;  /* 0x00000009020c7220 */ /* 0x000fe20000410000 */
[----:B------:R-:W-:Y:S02]  /*3020*/  IMAD.U32 R9, R13, 0x10000, RZ ;  /* 0x000100000d097824 */ /* 0x000fe400078e00ff */
[----:B------:R-:W3:Y:S01]  /*3030*/  F2F.BF16.F32 R15, R15 ;  /* 0x0000000f000f7304 */ /* 0x000ee20000202000 */
[----:B----4-:R-:W-:Y:S02]  /*3040*/  IMAD.U32 R13, R10, 0x10000, RZ ;  /* 0x000100000a0d7824 */ /* 0x010fe400078e00ff */
[----:B------:R-:W-:Y:S01]  /*3050*/  FMUL.FTZ R9, R2, R9 ;  /* 0x0000000902097220 */ /* 0x000fe20000410000 */
[----:B------:R-:W-:Y:S01]  /*3060*/  PRMT R10, R10, 0x7632, R10 ;  /* 0x000076320a0a7816 */ /* 0x000fe2000000000a */
[----:B-1----:R-:W-:-:S03]  /*3070*/  IMAD.U32 R14, R14, 0x10000, RZ ;  /* 0x000100000e0e7824 */ /* 0x002fc600078e00ff */
[----:B------:R-:W1:Y:S01]  /*3080*/  F2F.BF16.F32 R12, R12 ;  /* 0x0000000c000c7304 */ /* 0x000e620000202000 */
[----:B------:R-:W-:Y:S01]  /*3090*/  FMUL.FTZ R13, R14, R13 ;  /* 0x0000000d0e0d7220 */ /* 0x000fe20000410000 */
[C---:B------:R-:W-:Y:S01]  /*30a0*/  IMAD.U32 R14, R11.reuse, 0x10000, RZ ;  /* 0x000100000b0e7824 */ /* 0x040fe200078e00ff */
[----:B------:R-:W-:Y:S01]  /*30b0*/  PRMT R11, R11, 0x7632, R11 ;  /* 0x000076320b0b7816 */ /* 0x000fe2000000000b */
[----:B---3--:R-:W-:-:S04]  /*30c0*/  IMAD.U32 R15, R15, 0x10000, RZ ;  /* 0x000100000f0f7824 */ /* 0x008fc800078e00ff */
[----:B------:R-:W3:Y:S01]  /*30d0*/  F2F.BF16.F32 R9, R9 ;  /* 0x0000000900097304 */ /* 0x000ee20000202000 */
[----:B------:R-:W-:Y:S01]  /*30e0*/  FMUL.FTZ R14, R15, R14 ;  /* 0x0000000e0f0e7220 */ /* 0x000fe20000410000 */
[----:B------:R-:W-:Y:S02]  /*30f0*/  IMAD.U32 R15, R10, 0x10000, RZ ;  /* 0x000100000a0f7824 */ /* 0x000fe400078e00ff */
[----:B------:R-:W-:-:S04]  /*3100*/  IMAD.U32 R10, R11, 0x10000, RZ ;  /* 0x000100000b0a7824 */ /* 0x000fc800078e00ff */
[----:B------:R-:W4:Y:S01]  /*3110*/  F2F.BF16.F32 R13, R13 ;  /* 0x0000000d000d7304 */ /* 0x000f220000202000 */
[----:B-1----:R-:W-:-:S04]  /*3120*/  IMAD.U32 R12, R12, 0x10000, RZ ;  /* 0x000100000c0c7824 */ /* 0x002fc800078e00ff */
[----:B------:R-:W-:Y:S01]  /*3130*/  FMUL.FTZ R12, R12, R15 ;  /* 0x0000000f0c0c7220 */ /* 0x000fe20000410000 */
[----:B---3--:R-:W-:Y:S02]  /*3140*/  IMAD.U32 R9, R9, 0x10000, RZ ;  /* 0x0001000009097824 */ /* 0x008fe400078e00ff */
[----:B------:R-:W1:Y:S02]  /*3150*/  F2F.BF16.F32 R14, R14 ;  /* 0x0000000e000e7304 */ /* 0x000e640000202000 */
[----:B------:R-:W-:Y:S01]  /*3160*/  FMUL.FTZ R10, R9, R10 ;  /* 0x0000000a090a7220 */ /* 0x000fe20000410000 */
[----:B----4-:R-:W-:-:S05]  /*3170*/  IMAD.U32 R13, R13, 0x10000, RZ ;  /* 0x000100000d0d7824 */ /* 0x010fca00078e00ff */
[----:B------:R-:W3:Y:S01]  /*3180*/  F2F.BF16.F32 R12, R12 ;  /* 0x0000000c000c7304 */ /* 0x000ee20000202000 */
[----:B--2---:R-:W-:Y:S01]  /*3190*/  FMUL.FTZ R13, R13, R8 ;  /* 0x000000080d0d7220 */ /* 0x004fe20000410000 */
[----:B-1----:R-:W-:-:S06]  /*31a0*/  IMAD.U32 R11, R14, 0x10000, RZ ;  /* 0x000100000e0b7824 */ /* 0x002fcc00078e00ff */
[----:B------:R-:W1:Y:S01]  /*31b0*/  F2F.BF16.F32 R10, R10 ;  /* 0x0000000a000a7304 */ /* 0x000e620000202000 */
[----:B------:R-:W-:-:S04]  /*31c0*/  FMNMX.FTZ R13, R13, 448, PT ;  /* 0x43e000000d0d7809 */ /* 0x000fc80003810000 */
[----:B------:R-:W-:Y:S01]  /*31d0*/  FMNMX.FTZ R20, R13, -448, !PT ;  /* 0xc3e000000d147809 */ /* 0x000fe20007810000 */
[----:B---3--:R-:W-:Y:S02]  /*31e0*/  IMAD.U32 R9, R12, 0x10000, RZ ;  /* 0x000100000c097824 */ /* 0x008fe400078e00ff */
[----:B------:R-:W2:Y:S01]  /*31f0*/  MUFU.RCP R8, R3 ;  /* 0x0000000300087308 */ /* 0x000ea20000001000 */
[----:B------:R-:W-:Y:S02]  /*3200*/  LOP3.LUT R22, R20, 0x7fffffff, RZ, 0xc0, !PT ;  /* 0x7fffffff14167812 */ /* 0x000fe400078ec0ff */
[----:B------:R-:W-:Y:S02]  /*3210*/  SHF.R.U32.HI R14, RZ, 0x18, R20 ;  /* 0x00000018ff0e7819 */ /* 0x000fe40000011614 */
[----:B------:R-:W-:Y:S01]  /*3220*/  ISETP.GT.U32.AND P1, PT, R22, 0x43efffff, PT ;  /* 0x43efffff1600780c */ /* 0x000fe20003f24070 */
[----:B-1----:R-:W-:Y:S02]  /*3230*/  IMAD.U32 R15, R10, 0x10000, RZ ;  /* 0x000100000a0f7824 */ /* 0x002fe400078e00ff */
[-C--:B--2---:R-:W-:Y:S01]  /*3240*/  FMUL.FTZ R9, R9, R8.reuse ;  /* 0x0000000809097220 */ /* 0x084fe20000410000 */
[-C--:B------:R-:W-:Y:S01]  /*3250*/  FMUL.FTZ R11, R11, R8.reuse ;  /* 0x000000080b0b7220 */ /* 0x080fe20000410000 */
[----:B------:R-:W-:-:S03]  /*3260*/  FMUL.FTZ R15, R15, R8 ;  /* 0x000000080f0f7220 */ /* 0x000fc60000410000 */
[----:B------:R-:W-:Y:S02]  /*3270*/  FMNMX.FTZ R9, R9, 448, PT ;  /* 0x43e0000009097809 */ /* 0x000fe40003810000 */
[----:B------:R-:W-:Y:S01]  /*3280*/  FMNMX.FTZ R10, R11, 448, PT ;  /* 0x43e000000b0a7809 */ /* 0x000fe20003810000 */
[----:B------:R-:W-:Y:S01]  /*3290*/  IMAD.MOV.U32 R11, RZ, RZ, 0x7f ;  /* 0x0000007fff0b7424 */ /* 0x000fe200078e00ff */
[----:B------:R-:W-:Y:S02]  /*32a0*/  FMNMX.FTZ R15, R15, 448, PT ;  /* 0x43e000000f0f7809 */ /* 0x000fe40003810000 */
[----:B------:R-:W-:Y:S02]  /*32b0*/  FMNMX.FTZ R12, R9, -448, !PT ;  /* 0xc3e00000090c7809 */ /* 0x000fe40007810000 */
[----:B------:R-:W-:Y:S02]  /*32c0*/  FMNMX.FTZ R10, R10, -448, !PT ;  /* 0xc3e000000a0a7809 */ /* 0x000fe40007810000 */
[----:B------:R-:W-:-:S02]  /*32d0*/  FMNMX.FTZ R9, R15, -448, !PT ;  /* 0xc3e000000f097809 */ /* 0x000fc40007810000 */
[----:B------:R-:W-:Y:S02]  /*32e0*/  LOP3.LUT R21, R12, 0x7fffffff, RZ, 0xc0, !PT ;  /* 0x7fffffff0c157812 */ /* 0x000fe400078ec0ff */
[----:B------:R-:W-:Y:S02]  /*32f0*/  LOP3.LUT R16, R10, 0x7fffffff, RZ, 0xc0, !PT ;  /* 0x7fffffff0a107812 */ /* 0x000fe400078ec0ff */
[----:B------:R-:W-:Y:S02]  /*3300*/  LOP3.LUT R15, R9, 0x7fffffff, RZ, 0xc0, !PT ;  /* 0x7fffffff090f7812 */ /* 0x000fe400078ec0ff */
[----:B------:R-:W-:Y:S02]  /*3310*/  ISETP.GT.U32.AND P2, PT, R21, 0x43efffff, PT ;  /* 0x43efffff1500780c */ /* 0x000fe40003f44070 */
[----:B------:R-:W-:Y:S02]  /*3320*/  ISETP.GT.U32.AND P3, PT, R16, 0x43efffff, PT ;  /* 0x43efffff1000780c */ /* 0x000fe40003f64070 */
[----:B------:R-:W-:Y:S01]  /*3330*/  ISETP.GT.U32.AND P0, PT, R15, 0x43efffff, PT ;  /* 0x43efffff0f00780c */ /* 0x000fe20003f04070 */
[----:B------:R-:W-:-:S12]  /*3340*/  @P1 BRA `(.L_x_48) ;  /* 0x0000000000181947 */ /* 0x000fd80003800000 */
[----:B------:R-:W-:-:S13]  /*3350*/  ISETP.GT.U32.AND P1, PT, R22, 0x3c7fffff, PT ;  /* 0x3c7fffff1600780c */ /* 0x000fda0003f24070 */
[----:B------:R-:W-:-:S04]  /*3360*/  @P1 SHF.R.U32.HI R11, RZ, 0x14, R20 ;  /* 0x00000014ff0b1819 */ /* 0x000fc80000011614 */
[----:B------:R-:W-:Y:S01]  /*3370*/  @P1 LOP3.LUT R13, R11, 0x1, RZ, 0xc0, !PT ;  /* 0x000000010b0d1812 */ /* 0x000fe200078ec0ff */
[----:B------:R-:W-:-:S03]  /*3380*/  @!P1 FADD.FTZ R11, R22, 16384 ;  /* 0x46800000160b9421 */ /* 0x000fc60000010000 */
[----:B------:R-:W-:-:S04]  /*3390*/  @P1 IADD3 R13, PT, PT, R20, 0x407ffff, R13 ;  /* 0x0407ffff140d1810 */ /* 0x000fc80007ffe00d */
[----:B------:R-:W-:-:S07]  /*33a0*/  @P1 SHF.R.U32.HI R11, RZ, 0x14, R13 ;  /* 0x00000014ff0b1819 */ /* 0x000fce000001160d */
.L_x_48:
[----:B------:R-:W-:Y:S05]  /*33b0*/  BSYNC.RECONVERGENT B0 ;  /* 0x0000000000007941 */ /* 0x000fea0003800200 */
.L_x_47:
[----:B------:R-:W-:Y:S01]  /*33c0*/  BSSY.RECONVERGENT B0, `(.L_x_49) ;  /* 0x000000b000007945 */ /* 0x000fe20003800200 */
[----:B------:R-:W-:Y:S01]  /*33d0*/  LOP3.LUT R11, R11, 0x80, R14, 0xf8, !PT ;  /* 0x000000800b0b7812 */ /* 0x000fe200078ef80e */
[----:B------:R-:W-:Y:S01]  /*33e0*/  IMAD.MOV.U32 R13, RZ, RZ, 0x7f ;  /* 0x0000007fff0d7424 */ /* 0x000fe200078e00ff */
[----:B------:R-:W-:Y:S01]  /*33f0*/  SHF.R.U32.HI R14, RZ, 0x18, R12 ;  /* 0x00000018ff0e7819 */ /* 0x000fe2000001160c */
[----:B------:R-:W-:Y:S06]  /*3400*/  @P2 BRA `(.L_x_50) ;  /* 0x0000000000182947 */ /* 0x000fec0003800000 */
[----:B------:R-:W-:-:S13]  /*3410*/  ISETP.GE.U32.AND P1, PT, R21, 0x3c800000, PT ;  /* 0x3c8000001500780c */ /* 0x000fda0003f26070 */
[----:B------:R-:W-:-:S04]  /*3420*/  @P1 SHF.R.U32.HI R13, RZ, 0x14, R12 ;  /* 0x00000014ff0d1819 */ /* 0x000fc8000001160c */
[----:B------:R-:W-:-:S04]  /*3430*/  @P1 LOP3.LUT R13, R13, 0x1, RZ, 0xc0, !PT ;  /* 0x000000010d0d1812 */ /* 0x000fc800078ec0ff */
[----:B------:R-:W-:-:S04]  /*3440*/  @P1 IADD3 R13, PT, PT, R12, 0x407ffff, R13 ;  /* 0x0407ffff0c0d1810 */ /* 0x000fc80007ffe00d */
[----:B------:R-:W-:Y:S01]  /*3450*/  @P1 SHF.R.U32.HI R13, RZ, 0x14, R13 ;  /* 0x00000014ff0d1819 */ /* 0x000fe2000001160d */
[----:B------:R-:W-:-:S07]  /*3460*/  @!P1 FADD.FTZ R13, R21, 16384 ;  /* 0x46800000150d9421 */ /* 0x000fce0000010000 */
.L_x_50:
[----:B------:R-:W-:Y:S05]  /*3470*/  BSYNC.RECONVERGENT B0 ;  /* 0x0000000000007941 */ /* 0x000fea0003800200 */
.L_x_49:
        /* <DEDUP_REMOVED lines=11> */
.L_x_52:
[----:B------:R-:W-:Y:S05]  /*3530*/  BSYNC.RECONVERGENT B0 ;  /* 0x0000000000007941 */ /* 0x000fea0003800200 */
.L_x_51:
        /* <DEDUP_REMOVED lines=11> */
.L_x_54:
[----:B------:R-:W-:Y:S05]  /*35f0*/  BSYNC.RECONVERGENT B0 ;  /* 0x0000000000007941 */ /* 0x000fea0003800200 */
.L_x_53:
[----:B------:R-:W-:Y:S01]  /*3600*/  IMAD.IADD R9, R0, 0x1, R17 ;  /* 0x0000000100097824 */ /* 0x000fe200078e0211 */
[----:B------:R-:W-:Y:S02]  /*3610*/  LOP3.LUT R10, R10, 0x80, R13, 0xf8, !PT ;  /* 0x000000800a0a7812 */ /* 0x000fe400078ef80d */
[----:B------:R-:W-:Y:S02]  /*3620*/  PRMT R12, R11, 0x3340, R14 ;  /* 0x000033400b0c7816 */ /* 0x000fe4000000000e */
[----:B------:R-:W-:Y:S02]  /*3630*/  ISETP.GE.U32.AND P0, PT, R9, UR6, PT ;  /* 0x0000000609007c0c */ /* 0x000fe4000bf06070 */
[----:B------:R-:W-:Y:S01]  /*3640*/  PRMT R13, R21, 0x3340, R10 ;  /* 0x00003340150d7816 */ /* 0x000fe2000000000a */
[----:B------:R-:W-:-:S03]  /*3650*/  IMAD.WIDE.U32 R10, R17, 0x4, R6 ;  /* 0x00000004110a7825 */ /* 0x000fc600078e0006 */
[----:B------:R-:W-:-:S05]  /*3660*/  PRMT R13, R12, 0x5410, R13 ;  /* 0x000054100c0d7816 */ /* 0x000fca000000000d */
[----:B------:R1:W-:Y:S02]  /*3670*/  STG.E desc[UR12][R10.64], R13 ;  /* 0x0000000d0a007986 */ /* 0x0003e4000c10190c */
[----:B------:R-:W-:Y:S05]  /*3680*/  @P0 EXIT ;  /* 0x000000000000094d */ /* 0x000fea0003800000 */
[----:B-1----:R-:W-:-:S06]  /*3690*/  IMAD.WIDE.U32 R12, R9, 0x8, R18 ;  /* 0x00000008090c7825 */ /* 0x002fcc00078e0012 */
[----:B------:R-:W2:Y:S01]  /*36a0*/  LDG.E.64.CONSTANT R12, desc[UR12][R12.64] ;  /* 0x0000000c0c0c7981 */ /* 0x000ea2000c1e9b00 */
[----:B------:R-:W-:-:S06]  /*36b0*/  IMAD.WIDE.U32 R10, R9, 0x8, R4 ;  /* 0x00000008090a7825 */ /* 0x000fcc00078e0004 */
[----:B------:R-:W3:Y:S01]  /*36c0*/  LDG.E.64.CONSTANT R10, desc[UR12][R10.64] ;  /* 0x0000000c0a0a7981 */ /* 0x000ee2000c1e9b00 */
[----:B------:R-:W-:Y:S01]  /*36d0*/  BSSY.RECONVERGENT B0, `(.L_x_55) ;  /* 0x0000042000007945 */ /* 0x000fe20003800200 */
[C---:B--2---:R-:W-:Y:S01]  /*36e0*/  IMAD.U32 R15, R12.reuse, 0x10000, RZ ;  /* 0x000100000c0f7824 */ /* 0x044fe200078e00ff */
[----:B------:R-:W-:Y:S01]  /*36f0*/  PRMT R14, R12, 0x7632, R14 ;  /* 0x000076320c0e7816 */ /* 0x000fe2000000000e */
[C---:B------:R-:W-:Y:S01]  /*3700*/  IMAD.U32 R17, R13.reuse, 0x10000, RZ ;  /* 0x000100000d117824 */ /* 0x040fe200078e00ff */
[----:B------:R-:W-:Y:S01]  /*3710*/  PRMT R13, R13, 0x7632, R13 ;  /* 0x000076320d0d7816 */ /* 0x000fe2000000000d */
[C---:B------:R-:W-:Y:S02]  /*3720*/  FMUL.FTZ R15, R2.reuse, R15 ;  /* 0x0000000f020f7220 */ /* 0x040fe40000410000 */
[----:B------:R-:W-:Y:S01]  /*3730*/  FMUL.FTZ R17, R2, R17 ;  /* 0x0000001102117220 */ /* 0x000fe20000410000 */
[----:B------:R-:W-:Y:S02]  /*3740*/  IMAD.U32 R21, R14, 0x10000, RZ ;  /* 0x000100000e157824 */ /* 0x000fe400078e00ff */
[----:B------:R-:W-:Y:S01]  /*3750*/  IMAD.U32 R13, R13, 0x10000, RZ ;  /* 0x000100000d0d7824 */ /* 0x000fe200078e00ff */
[----:B------:R-:W1:Y:S01]  /*3760*/  F2F.BF16.F32 R15, R15 ;  /* 0x0000000f000f7304 */ /* 0x000e620000202000 */
[----:B------:R-:W-:Y:S01]  /*3770*/  FMUL.FTZ R16, R2, R21 ;  /* 0x0000001502107220 */ /* 0x000fe20000410000 */
[----:B---3--:R-:W-:-:S02]  /*3780*/  IMAD.U32 R14, R10, 0x10000, RZ ;  /* 0x000100000a0e7824 */ /* 0x008fc400078e00ff */
[----:B------:R-:W-:Y:S01]  /*3790*/  FMUL.FTZ R12, R2, R13 ;  /* 0x0000000d020c7220 */ /* 0x000fe20000410000 */
[C---:B------:R-:W-:Y:S01]  /*37a0*/  IMAD.U32 R20, R11.reuse, 0x10000, RZ ;  /* 0x000100000b147824 */ /* 0x040fe200078e00ff */
[----:B------:R-:W-:Y:S02]  /*37b0*/  PRMT R10, R10, 0x7632, R10 ;  /* 0x000076320a0a7816 */ /* 0x000fe4000000000a */
[----:B------:R-:W-:Y:S01]  /*37c0*/  PRMT R11, R11, 0x7632, R11 ;  /* 0x000076320b0b7816 */ /* 0x000fe2000000000b */
[----:B------:R-:W2:Y:S02]  /*37d0*/  F2F.BF16.F32 R17, R17 ;  /* 0x0000001100117304 */ /* 0x000ea40000202000 */
[----:B------:R-:W-:Y:S02]  /*37e0*/  IMAD.U32 R13, R10, 0x10000, RZ ;  /* 0x000100000a0d7824 */ /* 0x000fe400078e00ff */
[----:B------:R-:W-:Y:S02]  /*37f0*/  IMAD.U32 R11, R11, 0x10000, RZ ;  /* 0x000100000b0b7824 */ /* 0x000fe400078e00ff */
[----:B-1----:R-:W-:-:S02]  /*3800*/  IMAD.U32 R15, R15, 0x10000, RZ ;  /* 0x000100000f0f7824 */ /* 0x002fc400078e00ff */
[----:B------:R-:W1:Y:S02]  /*3810*/  F2F.BF16.F32 R16, R16 ;  /* 0x0000001000107304 */ /* 0x000e640000202000 */
[----:B------:R-:W-:Y:S01]  /*3820*/  FMUL.FTZ R14, R15, R14 ;  /* 0x0000000e0f0e7220 */ /* 0x000fe20000410000 */
[----:B--2---:R-:W-:-:S05]  /*3830*/  IMAD.U32 R17, R17, 0x10000, RZ ;  /* 0x0001000011117824 */ /* 0x004fca00078e00ff */
[----:B------:R-:W2:Y:S01]  /*3840*/  F2F.BF16.F32 R12, R12 ;  /* 0x0000000c000c7304 */ /* 0x000ea20000202000 */
[----:B------:R-:W-:Y:S01]  /*3850*/  FMUL.FTZ R17, R17, R20 ;  /* 0x0000001411117220 */ /* 0x000fe20000410000 */
[----:B-1----:R-:W-:-:S06]  /*3860*/  IMAD.U32 R16, R16, 0x10000, RZ ;  /* 0x0001000010107824 */ /* 0x002fcc00078e00ff */
[----:B------:R-:W1:Y:S01]  /*3870*/  F2F.BF16.F32 R14, R14 ;  /* 0x0000000e000e7304 */ /* 0x000e620000202000 */
[----:B------:R-:W-:Y:S01]  /*3880*/  FMUL.FTZ R13, R16, R13 ;  /* 0x0000000d100d7220 */ /* 0x000fe20000410000 */
[----:B--2---:R-:W-:-:S06]  /*3890*/  IMAD.U32 R12, R12, 0x10000, RZ ;  /* 0x000100000c0c7824 */ /* 0x004fcc00078e00ff */
[----:B------:R-:W2:Y:S01]  /*38a0*/  F2F.BF16.F32 R17, R17 ;  /* 0x0000001100117304 */ /* 0x000ea20000202000 */
[----:B------:R-:W-:Y:S01]  /*38b0*/  FMUL.FTZ R12, R12, R11 ;  /* 0x0000000b0c0c7220 */ /* 0x000fe20000410000 */
[----:B-1----:R-:W-:-:S06]  /*38c0*/  IMAD.U32 R11, R14, 0x10000, RZ ;  /* 0x000100000e0b7824 */ /* 0x002fcc00078e00ff */
[----:B------:R-:W1:Y:S01]  /*38d0*/  F2F.BF16.F32 R13, R13 ;  /* 0x0000000d000d7304 */ /* 0x000e620000202000 */
[----:B------:R-:W-:Y:S01]  /*38e0*/  FMUL.FTZ R11, R11, R8 ;  /* 0x000000080b0b7220 */ /* 0x000fe20000410000 */
[----:B--2---:R-:W-:-:S06]  /*38f0*/  IMAD.U32 R21, R17, 0x10000, RZ ;  /* 0x0001000011157824 */ /* 0x004fcc00078e00ff */
[----:B------:R-:W2:Y:S01]  /*3900*/  F2F.BF16.F32 R12, R12 ;  /* 0x0000000c000c7304 */ /* 0x000ea20000202000 */
[----:B------:R-:W-:Y:S01]  /*3910*/  FMNMX.FTZ R11, R11, 448, PT ;  /* 0x43e000000b0b7809 */ /* 0x000fe20003810000 */
[----:B------:R-:W-:Y:S01]  /*3920*/  FMUL.FTZ R21, R21, R8 ;  /* 0x0000000815157220 */ /* 0x000fe20000410000 */
[----:B-1----:R-:W-:-:S04]  /*3930*/  IMAD.U32 R15, R13, 0x10000, RZ ;  /* 0x000100000d0f7824 */ /* 0x002fc800078e00ff */
[----:B------:R-:W-:Y:S02]  /*3940*/  FMNMX.FTZ R10, R21, 448, PT ;  /* 0x43e00000150a7809 */ /* 0x000fe40003810000 */
[----:B------:R-:W-:Y:S01]  /*3950*/  FMNMX.FTZ R21, R11, -448, !PT ;  /* 0xc3e000000b157809 */ /* 0x000fe20007810000 */
[-C--:B------:R-:W-:Y:S01]  /*3960*/  FMUL.FTZ R15, R15, R8.reuse ;  /* 0x000000080f0f7220 */ /* 0x080fe20000410000 */
[----:B------:R-:W-:Y:S02]  /*3970*/  FMNMX.FTZ R10, R10, -448, !PT ;  /* 0xc3e000000a0a7809 */ /* 0x000fe40007810000 */
[----:B------:R-:W-:Y:S01]  /*3980*/  LOP3.LUT R14, R21, 0x7fffffff, RZ, 0xc0, !PT ;  /* 0x7fffffff150e7812 */ /* 0x000fe200078ec0ff */
[----:B--2---:R-:W-:Y:S01]  /*3990*/  IMAD.U32 R23, R12, 0x10000, RZ ;  /* 0x000100000c177824 */ /* 0x004fe200078e00ff */
[----:B------:R-:W-:Y:S01]  /*39a0*/  FMNMX.FTZ R13, R15, 448, PT ;  /* 0x43e000000f0d7809 */ /* 0x000fe20003810000 */
[----:B------:R-:W-:Y:S01]  /*39b0*/  IMAD.MOV.U32 R12, RZ, RZ, 0x7f ;  /* 0x0000007fff0c7424 */ /* 0x000fe200078e00ff */
[----:B------:R-:W-:Y:S01]  /*39c0*/  ISETP.GT.U32.AND P1, PT, R14, 0x43efffff, PT ;  /* 0x43efffff0e00780c */ /* 0x000fe20003f24070 */
[----:B------:R-:W-:Y:S01]  /*39d0*/  FMUL.FTZ R23, R23, R8 ;  /* 0x0000000817177220 */ /* 0x000fe20000410000 */
[----:B------:R-:W-:-:S02]  /*39e0*/  FMNMX.FTZ R13, R13, -448, !PT ;  /* 0xc3e000000d0d7809 */ /* 0x000fc40007810000 */
[----:B------:R-:W-:Y:S02]  /*39f0*/  LOP3.LUT R17, R10, 0x7fffffff, RZ, 0xc0, !PT ;  /* 0x7fffffff0a117812 */ /* 0x000fe400078ec0ff */
[----:B------:R-:W-:Y:S02]  /*3a00*/  FMNMX.FTZ R23, R23, 448, PT ;  /* 0x43e0000017177809 */ /* 0x000fe40003810000 */
[----:B------:R-:W-:Y:S02]  /*3a10*/  LOP3.LUT R20, R13, 0x7fffffff, RZ, 0xc0, !PT ;  /* 0x7fffffff0d147812 */ /* 0x000fe400078ec0ff */
[----:B------:R-:W-:Y:S02]  /*3a20*/  FMNMX.FTZ R11, R23, -448, !PT ;  /* 0xc3e00000170b7809 */ /* 0x000fe40007810000 */
[----:B------:R-:W-:Y:S02]  /*3a30*/  ISETP.GT.U32.AND P3, PT, R17, 0x43efffff, PT ;  /* 0x43efffff1100780c */ /* 0x000fe40003f64070 */
[----:B------:R-:W-:-:S02]  /*3a40*/  LOP3.LUT R16, R11, 0x7fffffff, RZ, 0xc0, !PT ;  /* 0x7fffffff0b107812 */ /* 0x000fc400078ec0ff */
[----:B------:R-:W-:Y:S02]  /*3a50*/  ISETP.GT.U32.AND P2, PT, R20, 0x43efffff, PT ;  /* 0x43efffff1400780c */ /* 0x000fe40003f44070 */
[----:B------:R-:W-:Y:S02]  /*3a60*/  ISETP.GT.U32.AND P0, PT, R16, 0x43efffff, PT ;  /* 0x43efffff1000780c */ /* 0x000fe40003f04070 */
[----:B------:R-:W-:Y:S01]  /*3a70*/  SHF.R.U32.HI R15, RZ, 0x18, R21 ;  /* 0x00000018ff0f7819 */ /* 0x000fe20000011615 */
[----:B------:R-:W-:Y:S10]  /*3a80*/  @P1 BRA `(.L_x_56) ;  /* 0x0000000000181947 */ /* 0x000ff40003800000 */
[----:B------:R-:W-:-:S13]  /*3a90*/  ISETP.GE.U32.AND P1, PT, R14, 0x3c800000, PT ;  /* 0x3c8000000e00780c */ /* 0x000fda0003f26070 */
[----:B------:R-:W-:-:S04]  /*3aa0*/  @P1 SHF.R.U32.HI R12, RZ, 0x14, R21 ;  /* 0x00000014ff0c1819 */ /* 0x000fc80000011615 */
[----:B------:R-:W-:-:S04]  /*3ab0*/  @P1 LOP3.LUT R12, R12, 0x1, RZ, 0xc0, !PT ;  /* 0x000000010c0c1812 */ /* 0x000fc800078ec0ff */
[----:B------:R-:W-:-:S04]  /*3ac0*/  @P1 IADD3 R12, PT, PT, R21, 0x407ffff, R12 ;  /* 0x0407ffff150c1810 */ /* 0x000fc80007ffe00c */
[----:B------:R-:W-:Y:S01]  /*3ad0*/  @P1 SHF.R.U32.HI R12, RZ, 0x14, R12 ;  /* 0x00000014ff0c1819 */ /* 0x000fe2000001160c */
[----:B------:R-:W-:-:S07]  /*3ae0*/  @!P1 FADD.FTZ R12, R14, 16384 ;  /* 0x468000000e0c9421 */ /* 0x000fce0000010000 */
.L_x_56:
[----:B------:R-:W-:Y:S05]  /*3af0*/  BSYNC.RECONVERGENT B0 ;  /* 0x0000000000007941 */ /* 0x000fea0003800200 */
.L_x_55:
        /* <DEDUP_REMOVED lines=11> */
.L_x_58:
[----:B------:R-:W-:Y:S05]  /*3bb0*/  BSYNC.RECONVERGENT B0 ;  /* 0x0000000000007941 */ /* 0x000fea0003800200 */
.L_x_57:
        /* <DEDUP_REMOVED lines=11> */
.L_x_60:
[----:B------:R-:W-:Y:S05]  /*3c70*/  BSYNC.RECONVERGENT B0 ;  /* 0x0000000000007941 */ /* 0x000fea0003800200 */
.L_x_59:
        /* <DEDUP_REMOVED lines=11> */
.L_x_62:
[----:B------:R-:W-:Y:S05]  /*3d30*/  BSYNC.RECONVERGENT B0 ;  /* 0x0000000000007941 */ /* 0x000fea0003800200 */
.L_x_61:
[C---:B------:R-:W-:Y:S01]  /*3d40*/  IMAD.IADD R11, R9.reuse, 0x1, R0 ;  /* 0x00000001090b7824 */ /* 0x040fe200078e0200 */
[----:B------:R-:W-:Y:S02]  /*3d50*/  LOP3.LUT R10, R10, 0x80, R13, 0xf8, !PT ;  /* 0x000000800a0a7812 */ /* 0x000fe400078ef80d */
[----:B------:R-:W-:Y:S01]  /*3d60*/  PRMT R14, R12, 0x3340, R15 ;  /* 0x000033400c0e7816 */ /* 0x000fe2000000000f */
[----:B------:R-:W-:Y:S01]  /*3d70*/  IMAD.WIDE.U32 R12, R9, 0x4, R6 ;  /* 0x00000004090c7825 */ /* 0x000fe200078e0006 */
[----:B------:R-:W-:Y:S02]  /*3d80*/  ISETP.GE.U32.AND P0, PT, R11, UR6, PT ;  /* 0x000000060b007c0c */ /* 0x000fe4000bf06070 */
[----:B------:R-:W-:-:S04]  /*3d90*/  PRMT R15, R17, 0x3340, R10 ;  /* 0x00003340110f7816 */ /* 0x000fc8000000000a */
        /* <DEDUP_REMOVED lines=8> */
[----:B--2---:R-:W-:Y:S02]  /*3e20*/  IMAD.U32 R9, R14, 0x10000, RZ ;  /* 0x000100000e097824 */ /* 0x004fe400078e00ff */
        /* <DEDUP_REMOVED lines=9> */
[----:B------:R-:W2:Y:S01]  /*3ec0*/  F2F.BF16.F32 R16, R16 ;  /* 0x0000001000107304 */ /* 0x000ea20000202000 */
[----:B---3--:R-:W-:Y:S02]  /*3ed0*/  IMAD.U32 R15, R12, 0x10000, RZ ;  /* 0x000100000c0f7824 */ /* 0x008fe400078e00ff */
[----:B------:R-:W-:Y:S01]  /*3ee0*/  FMUL.FTZ R9, R2, R9 ;  /* 0x0000000902097220 */ /* 0x000fe20000410000 */
[----:B------:R-:W-:Y:S01]  /*3ef0*/  PRMT R12, R12, 0x7632, R12 ;  /* 0x000076320c0c7816 */ /* 0x000fe2000000000c */
[----:B-1----:R-:W-:-:S03]  /*3f00*/  IMAD.U32 R10, R10, 0x10000, RZ ;  /* 0x000100000a0a7824 */ /* 0x002fc600078e00ff */
[----:B------:R-:W1:Y:S01]  /*3f10*/  F2F.BF16.F32 R14, R14 ;  /* 0x0000000e000e7304 */ /* 0x000e620000202000 */
[----:B------:R-:W-:Y:S01]  /*3f20*/  FMUL.FTZ R10, R10, R15 ;  /* 0x0000000f0a0a7220 */ /* 0x000fe20000410000 */
[C---:B------:R-:W-:Y:S01]  /*3f30*/  IMAD.U32 R15, R13.reuse, 0x10000, RZ ;  /* 0x000100000d0f7824 */ /* 0x040fe200078e00ff */
[----:B------:R-:W-:Y:S01]  /*3f40*/  PRMT R13, R13, 0x7632, R13 ;  /* 0x000076320d0d7816 */ /* 0x000fe2000000000d */
[----:B--2---:R-:W-:-:S04]  /*3f50*/  IMAD.U32 R16, R16, 0x10000, RZ ;  /* 0x0001000010107824 */ /* 0x004fc800078e00ff */
[----:B------:R-:W2:Y:S01]  /*3f60*/  F2F.BF16.F32 R9, R9 ;  /* 0x0000000900097304 */ /* 0x000ea20000202000 */
[----:B------:R-:W-:Y:S01]  /*3f70*/  FMUL.FTZ R16, R16, R15 ;  /* 0x0000000f10107220 */ /* 0x000fe20000410000 */
[----:B------:R-:W-:Y:S02]  /*3f80*/  IMAD.U32 R15, R12, 0x10000, RZ ;  /* 0x000100000c0f7824 */ /* 0x000fe400078e00ff */
[----:B------:R-:W-:-:S04]  /*3f90*/  IMAD.U32 R12, R13, 0x10000, RZ ;  /* 0x000100000d0c7824 */ /* 0x000fc800078e00ff */
        /* <DEDUP_REMOVED lines=11> */
[----:B------:R-:W-:Y:S01]  /*4050*/  FMNMX.FTZ R9, R9, 448, PT ;  /* 0x43e0000009097809 */ /* 0x000fe20003810000 */
[----:B------:R-:W-:-:S03]  /*4060*/  FMUL.FTZ R15, R15, R8 ;  /* 0x000000080f0f7220 */ /* 0x000fc60000410000 */
[----:B------:R-:W-:Y:S01]  /*4070*/  FMNMX.FTZ R21, R9, -448, !PT ;  /* 0xc3e0000009157809 */ /* 0x000fe20007810000 */
[----:B--2---:R-:W-:Y:S01]  /*4080*/  IMAD.U32 R13, R14, 0x10000, RZ ;  /* 0x000100000e0d7824 */ /* 0x004fe200078e00ff */
[----:B------:R-:W-:Y:S02]  /*4090*/  FMNMX.FTZ R15, R15, 448, PT ;  /* 0x43e000000f0f7809 */ /* 0x000fe40003810000 */
[----:B------:R-:W-:Y:S01]  /*40a0*/  LOP3.LUT R14, R21, 0x7fffffff, RZ, 0xc0, !PT ;  /* 0x7fffffff150e7812 */ /* 0x000fe200078ec0ff */
[-C--:B------:R-:W-:Y:S01]  /*40b0*/  FMUL.FTZ R13, R13, R8.reuse ;  /* 0x000000080d0d7220 */ /* 0x080fe20000410000 */
[----:B------:R-:W-:Y:S02]  /*40c0*/  FMNMX.FTZ R9, R15, -448, !PT ;  /* 0xc3e000000f097809 */ /* 0x000fe40007810000 */
[----:B------:R-:W-:Y:S01]  /*40d0*/  ISETP.GT.U32.AND P1, PT, R14, 0x43efffff, PT ;  /* 0x43efffff0e00780c */ /* 0x000fe20003f24070 */
[----:B-1----:R-:W-:Y:S01]  /*40e0*/  IMAD.U32 R17, R12, 0x10000, RZ ;  /* 0x000100000c117824 */ /* 0x002fe200078e00ff */
[----:B------:R-:W-:Y:S01]  /*40f0*/  FMNMX.FTZ R13, R13, 448, PT ;  /* 0x43e000000d0d7809 */ /* 0x000fe20003810000 */
[----:B------:R-:W-:Y:S01]  /*4100*/  IMAD.MOV.U32 R12, RZ, RZ, 0x7f ;  /* 0x0000007fff0c7424 */ /* 0x000fe200078e00ff */
[----:B------:R-:W-:Y:S01]  /*4110*/  SHF.R.U32.HI R15, RZ, 0x18, R21 ;  /* 0x00000018ff0f7819 */ /* 0x000fe20000011615 */
[----:B------:R-:W-:Y:S01]  /*4120*/  FMUL.FTZ R17, R17, R8 ;  /* 0x0000000811117220 */ /* 0x000fe20000410000 */
[----:B------:R-:W-:-:S04]  /*4130*/  FMNMX.FTZ R13, R13, -448, !PT ;  /* 0xc3e000000d0d7809 */ /* 0x000fc80007810000 */
[----:B------:R-:W-:Y:S02]  /*4140*/  FMNMX.FTZ R10, R17, 448, PT ;  /* 0x43e00000110a7809 */ /* 0x000fe40003810000 */
[----:B------:R-:W-:Y:S02]  /*4150*/  LOP3.LUT R17, R9, 0x7fffffff, RZ, 0xc0, !PT ;  /* 0x7fffffff09117812 */ /* 0x000fe400078ec0ff */
[----:B------:R-:W-:Y:S02]  /*4160*/  FMNMX.FTZ R10, R10, -448, !PT ;  /* 0xc3e000000a0a7809 */ /* 0x000fe40007810000 */
[----:B------:R-:W-:Y:S02]  /*4170*/  LOP3.LUT R20, R13, 0x7fffffff, RZ, 0xc0, !PT ;  /* 0x7fffffff0d147812 */ /* 0x000fe400078ec0ff */
[----:B------:R-:W-:Y:S02]  /*4180*/  LOP3.LUT R16, R10, 0x7fffffff, RZ, 0xc0, !PT ;  /* 0x7fffffff0a107812 */ /* 0x000fe400078ec0ff */
[----:B------:R-:W-:-:S02]  /*4190*/  ISETP.GT.U32.AND P3, PT, R17, 0x43efffff, PT ;  /* 0x43efffff1100780c */ /* 0x000fc40003f64070 */
[----:B------:R-:W-:Y:S02]  /*41a0*/  ISETP.GT.U32.AND P2, PT, R20, 0x43efffff, PT ;  /* 0x43efffff1400780c */ /* 0x000fe40003f44070 */
[----:B------:R-:W-:Y:S01]  /*41b0*/  ISETP.GT.U32.AND P0, PT, R16, 0x43efffff, PT ;  /* 0x43efffff1000780c */ /* 0x000fe20003f04070 */
[----:B------:R-:W-:-:S12]  /*41c0*/  @P1 BRA `(.L_x_64) ;  /* 0x0000000000181947 */ /* 0x000fd80003800000 */
[----:B------:R-:W-:-:S13]  /*41d0*/  ISETP.GE.U32.AND P1, PT, R14, 0x3c800000, PT ;  /* 0x3c8000000e00780c */ /* 0x000fda0003f26070 */
[----:B------:R-:W-:-:S04]  /*41e0*/  @P1 SHF.R.U32.HI R12, RZ, 0x14, R21 ;  /* 0x00000014ff0c1819 */ /* 0x000fc80000011615 */
[----:B------:R-:W-:-:S04]  /*41f0*/  @P1 LOP3.LUT R12, R12, 0x1, RZ, 0xc0, !PT ;  /* 0x000000010c0c1812 */ /* 0x000fc800078ec0ff */
[----:B------:R-:W-:-:S04]  /*4200*/  @P1 IADD3 R12, PT, PT, R21, 0x407ffff, R12 ;  /* 0x0407ffff150c1810 */ /* 0x000fc80007ffe00c */
[----:B------:R-:W-:Y:S01]  /*4210*/  @P1 SHF.R.U32.HI R12, RZ, 0x14, R12 ;  /* 0x00000014ff0c1819 */ /* 0x000fe2000001160c */
[----:B------:R-:W-:-:S07]  /*4220*/  @!P1 FADD.FTZ R12, R14, 16384 ;  /* 0x468000000e0c9421 */ /* 0x000fce0000010000 */
.L_x_64:
[----:B------:R-:W-:Y:S05]  /*4230*/  BSYNC.RECONVERGENT B0 ;  /* 0x0000000000007941 */ /* 0x000fea0003800200 */
.L_x_63:
        /* <DEDUP_REMOVED lines=11> */
.L_x_66:
[----:B------:R-:W-:Y:S05]  /*42f0*/  BSYNC.RECONVERGENT B0 ;  /* 0x0000000000007941 */ /* 0x000fea0003800200 */
.L_x_65:
        /* <DEDUP_REMOVED lines=11> */
.L_x_68:
[----:B------:R-:W-:Y:S05]  /*43b0*/  BSYNC.RECONVERGENT B0 ;  /* 0x0000000000007941 */ /* 0x000fea0003800200 */
.L_x_67:
        /* <DEDUP_REMOVED lines=11> */
.L_x_70:
[----:B------:R-:W-:Y:S05]  /*4470*/  BSYNC.RECONVERGENT B0 ;  /* 0x0000000000007941 */ /* 0x000fea0003800200 */
.L_x_69:
[----:B------:R-:W-:Y:S01]  /*4480*/  IMAD.IADD R17, R11, 0x1, R0 ;  /* 0x000000010b117824 */ /* 0x000fe200078e0200 */
[----:B------:R-:W-:Y:S01]  /*4490*/  LOP3.LUT R9, R9, 0x80, R14, 0xf8, !PT ;  /* 0x0000008009097812 */ /* 0x000fe200078ef80e */
[----:B------:R-:W-:Y:S01]  /*44a0*/  IMAD.WIDE.U32 R10, R11, 0x4, R6 ;  /* 0x000000040b0a7825 */ /* 0x000fe200078e0006 */
[----:B------:R-:W-:Y:S02]  /*44b0*/  PRMT R12, R12, 0x3340, R15 ;  /* 0x000033400c0c7816 */ /* 0x000fe4000000000f */
[----:B------:R-:W-:Y:S02]  /*44c0*/  ISETP.GE.U32.AND P0, PT, R17, UR6, PT ;  /* 0x0000000611007c0c */ /* 0x000fe4000bf06070 */
[----:B------:R-:W-:-:S04]  /*44d0*/  PRMT R9, R20, 0x3340, R9 ;  /* 0x0000334014097816 */ /* 0x000fc80000000009 */
[----:B------:R-:W-:-:S05]  /*44e0*/  PRMT R9, R12, 0x5410, R9 ;  /* 0x000054100c097816 */ /* 0x000fca0000000009 */
[----:B------:R1:W-:Y:S02]  /*44f0*/  STG.E desc[UR12][R10.64], R9 ;  /* 0x000000090a007986 */ /* 0x0003e4000c10190c */
[----:B------:R-:W-:Y:S05]  /*4500*/  @P0 EXIT ;  /* 0x000000000000094d */ /* 0x000fea0003800000 */
[----:B------:R-:W-:-:S06]  /*4510*/  IMAD.WIDE.U32 R12, R17, 0x8, R18 ;  /* 0x00000008110c7825 */ /* 0x000fcc00078e0012 */
[----:B------:R-:W2:Y:S01]  /*4520*/  LDG.E.64.CONSTANT R12, desc[UR12][R12.64] ;  /* 0x0000000c0c0c7981 */ /* 0x000ea2000c1e9b00 */
[----:B-1----:R-:W-:-:S06]  /*4530*/  IMAD.WIDE.U32 R10, R17, 0x8, R4 ;  /* 0x00000008110a7825 */ /* 0x002fcc00078e0004 */
        /* <DEDUP_REMOVED lines=43> */
[----:B------:R-:W-:Y:S01]  /*47f0*/  FMUL.FTZ R9, R9, R8 ;  /* 0x0000000809097220 */ /* 0x000fe20000410000 */
[----:B------:R-:W-:Y:S02]  /*4800*/  SHF.R.U32.HI R14, RZ, 0x18, R20 ;  /* 0x00000018ff0e7819 */ /* 0x000fe40000011614 */
[----:B------:R-:W-:Y:S01]  /*4810*/  ISETP.GT.U32.AND P1, PT, R13, 0x43efffff, PT ;  /* 0x43efffff0d00780c */ /* 0x000fe20003f24070 */
[----:B-1----:R-:W-:Y:S01]  /*4820*/  IMAD.U32 R15, R10, 0x10000, RZ ;  /* 0x000100000a0f7824 */ /* 0x002fe200078e00ff */
[----:B------:R-:W-:-:S02]  /*4830*/  FMNMX.FTZ R12, R9, 448, PT ;  /* 0x43e00000090c7809 */ /* 0x000fc40003810000 */
[----:B------:R-:W-:Y:S01]  /*4840*/  FMNMX.FTZ R9, R11, -448, !PT ;  /* 0xc3e000000b097809 */ /* 0x000fe20007810000 */
[----:B------:R-:W-:Y:S01]  /*4850*/  FMUL.FTZ R15, R15, R8 ;  /* 0x000000080f0f7220 */ /* 0x000fe20000410000 */
[----:B------:R-:W-:Y:S01]  /*4860*/  FMNMX.FTZ R12, R12, -448, !PT ;  /* 0xc3e000000c0c7809 */ /* 0x000fe20007810000 */
[----:B------:R-:W-:Y:S01]  /*4870*/  IMAD.MOV.U32 R11, RZ, RZ, 0x7f ;  /* 0x0000007fff0b7424 */ /* 0x000fe200078e00ff */
[----:B------:R-:W-:Y:S02]  /*4880*/  LOP3.LUT R16, R9, 0x7fffffff, RZ, 0xc0, !PT ;  /* 0x7fffffff09107812 */ /* 0x000fe400078ec0ff */
[----:B------:R-:W-:Y:S02]  /*4890*/  FMNMX.FTZ R10, R15, 448, PT ;  /* 0x43e000000f0a7809 */ /* 0x000fe40003810000 */
[----:B------:R-:W-:Y:S02]  /*48a0*/  LOP3.LUT R21, R12, 0x7fffffff, RZ, 0xc0, !PT ;  /* 0x7fffffff0c157812 */ /* 0x000fe400078ec0ff */
[----:B------:R-:W-:-:S02]  /*48b0*/  FMNMX.FTZ R10, R10, -448, !PT ;  /* 0xc3e000000a0a7809 */ /* 0x000fc40007810000 */
[----:B------:R-:W-:Y:S02]  /*48c0*/  ISETP.GT.U32.AND P3, PT, R16, 0x43efffff, PT ;  /* 0x43efffff1000780c */ /* 0x000fe40003f64070 */
[----:B------:R-:W-:Y:S02]  /*48d0*/  LOP3.LUT R15, R10, 0x7fffffff, RZ, 0xc0, !PT ;  /* 0x7fffffff0a0f7812 */ /* 0x000fe400078ec0ff */
        /* <DEDUP_REMOVED lines=9> */
.L_x_72:
[----:B------:R-:W-:Y:S05]  /*4970*/  BSYNC.RECONVERGENT B0 ;  /* 0x0000000000007941 */ /* 0x000fea0003800200 */
.L_x_71:
        /* <DEDUP_REMOVED lines=11> */
.L_x_74:
[----:B------:R-:W-:Y:S05]  /*4a30*/  BSYNC.RECONVERGENT B0 ;  /* 0x0000000000007941 */ /* 0x000fea0003800200 */
.L_x_73:
        /* <DEDUP_REMOVED lines=11> */
.L_x_76:
[----:B------:R-:W-:Y:S05]  /*4af0*/  BSYNC.RECONVERGENT B0 ;  /* 0x0000000000007941 */ /* 0x000fea0003800200 */
.L_x_75:
[----:B------:R-:W-:Y:S01]  /*4b00*/  BSSY.RECONVERGENT B0, `(.L_x_77) ;  /* 0x000000a000007945 */ /* 0x000fe20003800200 */
[----:B------:R-:W-:Y:S01]  /*4b10*/  LOP3.LUT R16, R12, 0x80, R13, 0xf8, !PT ;  /* 0x000000800c107812 */ /* 0x000fe200078ef80d */
[----:B------:R-:W-:Y:S02]  /*4b20*/  IMAD.MOV.U32 R9, RZ, RZ, 0x7f ;  /* 0x0000007fff097424 */ /* 0x000fe400078e00ff */
[----:B------:R-:W-:Y:S05]  /*4b30*/  @P0 BRA `(.L_x_78) ;  /* 0x0000000000180947 */ /* 0x000fea0003800000 */
[----:B------:R-:W-:-:S13]  /*4b40*/  ISETP.GE.U32.AND P0, PT, R15, 0x3c800000, PT ;  /* 0x3c8000000f00780c */ /* 0x000fda0003f06070 */
[----:B------:R-:W-:-:S04]  /*4b50*/  @P0 SHF.R.U32.HI R9, RZ, 0x14, R10 ;  /* 0x00000014ff090819 */ /* 0x000fc8000001160a */
[----:B------:R-:W-:-:S04]  /*4b60*/  @P0 LOP3.LUT R9, R9, 0x1, RZ, 0xc0, !PT ;  /* 0x0000000109090812 */ /* 0x000fc800078ec0ff */
[----:B------:R-:W-:-:S04]  /*4b70*/  @P0 IADD3 R9, PT, PT, R10, 0x407ffff, R9 ;  /* 0x0407ffff0a090810 */ /* 0x000fc80007ffe009 */
[----:B------:R-:W-:Y:S01]  /*4b80*/  @P0 SHF.R.U32.HI R9, RZ, 0x14, R9 ;  /* 0x00000014ff090819 */ /* 0x000fe20000011609 */
[----:B------:R-:W-:-:S07]  /*4b90*/  @!P0 FADD.FTZ R9, R15, 16384 ;  /* 0x468000000f098421 */ /* 0x000fce0000010000 */
.L_x_78:
[----:B------:R-:W-:Y:S05]  /*4ba0*/  BSYNC.RECONVERGENT B0 ;  /* 0x0000000000007941 */ /* 0x000fea0003800200 */
.L_x_77:
[----:B------:R-:W-:Y:S02]  /*4bb0*/  SHF.R.U32.HI R10, RZ, 0x18, R10 ;  /* 0x00000018ff0a7819 */ /* 0x000fe4000001160a */
[----:B------:R-:W-:Y:S02]  /*4bc0*/  PRMT R12, R11, 0x3340, R14 ;  /* 0x000033400b0c7816 */ /* 0x000fe4000000000e */
[----:B------:R-:W-:Y:S01]  /*4bd0*/  LOP3.LUT R9, R9, 0x80, R10, 0xf8, !PT ;  /* 0x0000008009097812 */ /* 0x000fe200078ef80a */
[----:B------:R-:W-:-:S03]  /*4be0*/  IMAD.WIDE.U32 R10, R17, 0x4, R6 ;  /* 0x00000004110a7825 */ /* 0x000fc600078e0006 */
[----:B------:R-:W-:Y:S01]  /*4bf0*/  PRMT R9, R16, 0x3340, R9 ;  /* 0x0000334010097816 */ /* 0x000fe20000000009 */
[----:B------:R-:W-:-:S03]  /*4c00*/  IMAD.IADD R17, R17, 0x1, R0 ;  /* 0x0000000111117824 */ /* 0x000fc600078e0200 */
[----:B------:R-:W-:Y:S02]  /*4c10*/  PRMT R9, R12, 0x5410, R9 ;  /* 0x000054100c097816 */ /* 0x000fe40000000009 */
[----:B------:R-:W-:-:S03]  /*4c20*/  ISETP.GE.U32.AND P0, PT, R17, UR6, PT ;  /* 0x0000000611007c0c */ /* 0x000fc6000bf06070 */
[----:B------:R3:W-:Y:S10]  /*4c30*/  STG.E desc[UR12][R10.64], R9 ;  /* 0x000000090a007986 */ /* 0x0007f4000c10190c */
[----:B------:R-:W-:Y:S05]  /*4c40*/  @!P0 BRA `(.L_x_79) ;  /* 0xffffffe000bc8947 */ /* 0x000fea000383ffff */
[----:B------:R-:W-:Y:S05]  /*4c50*/  EXIT ;  /* 0x000000000000794d */ /* 0x000fea0003800000 */
.L_x_32:
        /* <DEDUP_REMOVED lines=14> */
.L_x_82:
        /* <DEDUP_REMOVED lines=10> */
.L_x_81:
[----:B------:R-:W-:Y:S05]  /*4de0*/  BSYNC.RECONVERGENT B0 ;  /* 0x0000000000007941 */ /* 0x000fea0003800200 */
.L_x_80:
        /* <DEDUP_REMOVED lines=73> */
.L_x_84:
        /* <DEDUP_REMOVED lines=105> */
.L_x_86:
[----:B------:R-:W-:Y:S01]  /*5910*/  I2FP.F32.S32 R4, UR8 ;  /* 0x0000000800047c45 */ /* 0x000fe20008201400 */
[----:B------:R-:W0:Y:S01]  /*5920*/  LDCU UR4, c[0x0][0x3a8] ;  /* 0x00007500ff0477ac */ /* 0x000e220008000800 */
[----:B------:R-:W-:-:S04]  /*5930*/  PLOP3.LUT P0, PT, PT, PT, PT, 0x80, 0x8 ;  /* 0x000000000008781c */ /* 0x000fc80003f0f070 */
[----:B------:R-:W0:Y:S02]  /*5940*/  MUFU.RCP R4, R4 ;  /* 0x0000000400047308 */ /* 0x000e240000001000 */
[----:B0-----:R-:W-:-:S06]  /*5950*/  FFMA.FTZ R21, R4, R21, UR4 ;  /* 0x0000000404157e23 */ /* 0x001fcc0008010015 */
[----:B------:R-:W0:Y:S02]  /*5960*/  MUFU.RSQ R21, R21 ;  /* 0x0000001500157308 */ /* 0x000e240000001400 */
[----:B0-----:R2:W-:Y:S02]  /*5970*/  STS [R20+0x29c], R21 ;  /* 0x00029c1514007388 */ /* 0x0015e40000000800 */
.L_x_85:
[----:B------:R-:W-:Y:S05]  /*5980*/  BSYNC.RECONVERGENT B0 ;  /* 0x0000000000007941 */ /* 0x000fea0003800200 */
.L_x_83:
        /* <DEDUP_REMOVED lines=14> */
.L_x_89:
        /* <DEDUP_REMOVED lines=19> */
.L_x_88:
[----:B------:R-:W-:Y:S05]  /*5ba0*/  BSYNC.RECONVERGENT B0 ;  /* 0x0000000000007941 */ /* 0x000fea0003800200 */
.L_x_87:
        /* <DEDUP_REMOVED lines=105> */
.L_x_91:
        /* <DEDUP_REMOVED lines=141> */
.L_x_93:
        /* <DEDUP_REMOVED lines=11> */
[----:B------:R-:W-:-:S05]  /*6bc0*/  FMUL.FTZ R2, R2, 0.0022321429569274187088 ;  /* 0x3b12492502027820 */ /* 0x000fca0000410000 */
[----:B------:R-:W-:-:S05]  /*6bd0*/  FMNMX.FTZ R11, R2, 4.3596542127488646656e-06, !PT ;  /* 0x36924925020b7809 */ /* 0x000fca0007810000 */
[----:B------:R1:W-:Y:S04]  /*6be0*/  STG.E desc[UR12][R8.64], R11 ;  /* 0x0000000b08007986 */ /* 0x0003e8000c10190c */
[----:B------:R1:W-:Y:S02]  /*6bf0*/  STS [R4+0x14c], R11 ;  /* 0x00014c0b04007388 */ /* 0x0003e40000000800 */
.L_x_92:
[----:B------:R-:W-:Y:S05]  /*6c00*/  BSYNC.RECONVERGENT B0 ;  /* 0x0000000000007941 */ /* 0x000fea0003800200 */
.L_x_90:
[----:B------:R-:W-:Y:S01]  /*6c10*/  BAR.SYNC.DEFER_BLOCKING 0x0 ;  /* 0x0000000000007b1d */ /* 0x000fe20000010000 */
[----:B------:R-:W-:-:S13]  /*6c20*/  ISETP.GE.U32.AND P0, PT, R3, UR8, PT ;  /* 0x0000000803007c0c */ /* 0x000fda000bf06070 */
[----:B------:R-:W-:Y:S05]  /*6c30*/  @P0 EXIT ;  /* 0x000000000000094d */ /* 0x000fea0003800000 */
[----:B-1----:R-:W1:Y:S01]  /*6c40*/  LDS R2, [R4+0x14c] ;  /* 0x00014c0004027984 */ /* 0x002e620000000800 */
[----:B---3--:R-:W3:Y:S01]  /*6c50*/  LDC.64 R6, c[0x0][0x398] ;  /* 0x0000e600ff067b82 */ /* 0x008ee20000000a00 */
[----:B------:R-:W-:Y:S02]  /*6c60*/  USHF.R.S32.HI UR11, URZ, 0x1f, UR8 ;  /* 0x0000001fff0b7899 */ /* 0x000fe40008011408 */
[----:B------:R-:W-:Y:S02]  /*6c70*/  UIMAD.WIDE.U32 UR4, UR9, UR8, URZ ;  /* 0x00000008090472a5 */ /* 0x000fe4000f8e00ff */
[----:B------:R-:W-:Y:S01]  /*6c80*/  UIMAD UR8, UR11, UR9, URZ ;  /* 0x000000090b0872a4 */ /* 0x000fe2000f8e02ff */
[----:B------:R-:W0:Y:S02]  /*6c90*/  LDCU UR16, c[0x0][0x3ac] ;  /* 0x00007580ff1077ac */ /* 0x000e240008000800 */
[----:B------:R-:W0:Y:S01]  /*6ca0*/  LDC.64 R8, c[0x0][0x380] ;  /* 0x0000e000ff087b82 */ /* 0x000e220000000a00 */
[----:B------:R-:W0:Y:S01]  /*6cb0*/  LDCU.64 UR14, c[0x0][0x390] ;  /* 0x00007200ff0e77ac */ /* 0x000e220008000a00 */
[----:B------:R-:W-:Y:S01]  /*6cc0*/  UIADD3 UR8, UPT, UPT, UR8, UR5, URZ ;  /* 0x0000000508087290 */ /* 0x000fe2000fffe0ff */
[----:B-1----:R-:W1:Y:S11]  /*6cd0*/  MUFU.RCP R2, R2 ;  /* 0x0000000200027308 */ /* 0x002e760000001000 */
.L_x_96:
[----:B0-----:R-:W-:-:S05]  /*6ce0*/  IADD3 R4, P0, PT, R3, UR6, RZ ;  /* 0x0000000603047c10 */ /* 0x001fca000ff1e0ff */
[----:B------:R-:W-:Y:S01]  /*6cf0*/  IMAD.X R11, RZ, RZ, UR10, P0 ;  /* 0x0000000aff0b7e24 */ /* 0x000fe200080e06ff */
[----:B------:R-:W-:-:S04]  /*6d00*/  LEA R12, P0, R4, UR14, 0x1 ;  /* 0x0000000e040c7c11 */ /* 0x000fc8000f8008ff */
[----:B------:R-:W-:-:S05]  /*6d10*/  LEA.HI.X R13, R4, UR15, R11, 0x1, P0 ;  /* 0x0000000f040d7c11 */ /* 0x000fca00080f0c0b */
[----:B------:R-:W5:Y:S01]  /*6d20*/  LDG.E.U16.CONSTANT R12, desc[UR12][R12.64] ;  /* 0x0000000c0c0c7981 */ /* 0x000f62000c1e9500 */
[----:B---3--:R-:W-:-:S06]  /*6d30*/  IMAD.WIDE.U32 R10, R3, 0x2, R6 ;  /* 0x00000002030a7825 */ /* 0x008fcc00078e0006 */
[----:B------:R-:W3:Y:S01]  /*6d40*/  LDG.E.U16.CONSTANT R10, desc[UR12][R10.64] ;  /* 0x0000000c0a0a7981 */ /* 0x000ee2000c1e9500 */
[----:B------:R-:W-:Y:S01]  /*6d50*/  BSSY.RECONVERGENT B0, `(.L_x_94) ;  /* 0x0000019000007945 */ /* 0x000fe20003800200 */
[----:B-----5:R-:W-:-:S04]  /*6d60*/  IMAD.U32 R4, R12, 0x10000, RZ ;  /* 0x000100000c047824 */ /* 0x020fc800078e00ff */
[----:B----4-:R-:W-:Y:S01]  /*6d70*/  FMUL.FTZ R4, R5, R4 ;  /* 0x0000000405047220 */ /* 0x010fe20000410000 */
[----:B---3--:R-:W-:Y:S01]  /*6d80*/  IMAD.U32 R15, R10, 0x10000, RZ ;  /* 0x000100000a0f7824 */ /* 0x008fe200078e00ff */
[----:B------:R-:W-:-:S04]  /*6d90*/  IADD3 R10, P1, P2, R8, UR4, R3 ;  /* 0x00000004080a7c10 */ /* 0x000fc8000fa3e003 */
[----:B------:R-:W0:Y:S01]  /*6da0*/  F2F.BF16.F32 R4, R4 ;  /* 0x0000000400047304 */ /* 0x000e220000202000 */
[----:B------:R-:W-:Y:S01]  /*6db0*/  IADD3.X R11, PT, PT, R9, UR8, RZ, P1, P2 ;  /* 0x00000008090b7c10 */ /* 0x000fe20008fe44ff */
[----:B0-----:R-:W-:Y:S02]  /*6dc0*/  IMAD.U32 R14, R4, 0x10000, RZ ;  /* 0x00010000040e7824 */ /* 0x001fe400078e00ff */
[----:B------:R-:W-:Y:S02]  /*6dd0*/  IMAD.MOV.U32 R4, RZ, RZ, 0x7f ;  /* 0x0000007fff047424 */ /* 0x000fe400078e00ff */
[----:B------:R-:W-:-:S06]  /*6de0*/  FMUL.FTZ R14, R14, R15 ;  /* 0x0000000f0e0e7220 */ /* 0x000fcc0000410000 */
[----:B------:R-:W0:Y:S02]  /*6df0*/  F2F.BF16.F32 R14, R14 ;  /* 0x0000000e000e7304 */ /* 0x000e240000202000 */
[----:B0-----:R-:W-:-:S04]  /*6e00*/  IMAD.U32 R15, R14, 0x10000, RZ ;  /* 0x000100000e0f7824 */ /* 0x001fc800078e00ff */
[----:B-1----:R-:W-:-:S05]  /*6e10*/  FMUL.FTZ R15, R15, R2 ;  /* 0x000000020f0f7220 */ /* 0x002fca0000410000 */
[----:B------:R-:W-:-:S04]  /*6e20*/  FMNMX.FTZ R15, R15, 448, PT ;  /* 0x43e000000f0f7809 */ /* 0x000fc80003810000 */
[----:B------:R-:W-:-:S04]  /*6e30*/  FMNMX.FTZ R15, R15, -448, !PT ;  /* 0xc3e000000f0f7809 */ /* 0x000fc80007810000 */
[----:B------:R-:W-:Y:S02]  /*6e40*/  LOP3.LUT R16, R15, 0x7fffffff, RZ, 0xc0, !PT ;  /* 0x7fffffff0f107812 */ /* 0x000fe400078ec0ff */
[----:B------:R-:W-:Y:S02]  /*6e50*/  SHF.R.U32.HI R13, RZ, 0x18, R15 ;  /* 0x00000018ff0d7819 */ /* 0x000fe4000001160f */
[----:B------:R-:W-:-:S13]  /*6e60*/  ISETP.GT.U32.AND P0, PT, R16, 0x43efffff, PT ;  /* 0x43efffff1000780c */ /* 0x000fda0003f04070 */
[----:B------:R-:W-:Y:S05]  /*6e70*/  @P0 BRA `(.L_x_95) ;  /* 0x0000000000180947 */ /* 0x000fea0003800000 */
[----:B------:R-:W-:-:S13]  /*6e80*/  ISETP.GT.U32.AND P0, PT, R16, 0x3c7fffff, PT ;  /* 0x3c7fffff1000780c */ /* 0x000fda0003f04070 */
[----:B------:R-:W-:-:S04]  /*6e90*/  @P0 SHF.R.U32.HI R4, RZ, 0x14, R15 ;  /* 0x00000014ff040819 */ /* 0x000fc8000001160f */
[----:B------:R-:W-:Y:S01]  /*6ea0*/  @P0 LOP3.LUT R12, R4, 0x1, RZ, 0xc0, !PT ;  /* 0x00000001040c0812 */ /* 0x000fe200078ec0ff */
[----:B------:R-:W-:-:S03]  /*6eb0*/  @!P0 FADD.FTZ R4, R16, 16384 ;  /* 0x4680000010048421 */ /* 0x000fc60000010000 */
[----:B------:R-:W-:-:S04]  /*6ec0*/  @P0 IADD3 R12, PT, PT, R15, 0x407ffff, R12 ;  /* 0x0407ffff0f0c0810 */ /* 0x000fc80007ffe00c */
[----:B------:R-:W-:-:S07]  /*6ed0*/  @P0 SHF.R.U32.HI R4, RZ, 0x14, R12 ;  /* 0x00000014ff040819 */ /* 0x000fce000001160c */
.L_x_95:
[----:B------:R-:W-:Y:S05]  /*6ee0*/  BSYNC.RECONVERGENT B0 ;  /* 0x0000000000007941 */ /* 0x000fea0003800200 */
.L_x_94:
[----:B------:R-:W-:Y:S01]  /*6ef0*/  LOP3.LUT R13, R4, 0x80, R13, 0xf8, !PT ;  /* 0x00000080040d7812 */ /* 0x000fe200078ef80d */
[----:B------:R-:W-:-:S04]  /*6f00*/  IMAD.IADD R3, R0, 0x1, R3 ;  /* 0x0000000100037824 */ /* 0x000fc800078e0203 */
[----:B------:R0:W-:Y:S01]  /*6f10*/  STG.E.U8 desc[UR12][R10.64], R13 ;  /* 0x0000000d0a007986 */ /* 0x0001e2000c10110c */
[----:B------:R-:W-:-:S13]  /*6f20*/  ISETP.GE.U32.AND P0, PT, R3, UR16, PT ;  /* 0x0000001003007c0c */ /* 0x000fda000bf06070 */
[----:B0-----:R-:W-:Y:S05]  /*6f30*/  @!P0 BRA `(.L_x_96) ;  /* 0xfffffffc00688947 */ /* 0x001fea000383ffff */
[----:B------:R-:W-:Y:S05]  /*6f40*/  EXIT ;  /* 0x000000000000794d */ /* 0x000fea0003800000 */
.L_x_97:
        /* <DEDUP_REMOVED lines=11> */
.L_x_2972:


//--------------------- .text._ZN4vllm39rms_norm_dynamic_per_token_quant_kernelIN3c108BFloat16EaLb1EEEvPT0_PfPKT_S8_PKffiiPS6_ --------------------------
	.section	.text._ZN4vllm39rms_norm_dynamic_per_token_quant_kernelIN3c108BFloat16EaLb1EEEvPT0_PfPKT_S8_PKffiiPS6_,"ax",@progbits
	.align	128
        .global         _ZN4vllm39rms_norm_dynamic_per_token_quant_kernelIN3c108BFloat16EaLb1EEEvPT0_PfPKT_S8_PKffiiPS6_
        .type           _ZN4vllm39rms_norm_dynamic_per_token_quant_kernelIN3c108BFloat16EaLb1EEEvPT0_PfPKT_S8_PKffiiPS6_,@function
        .size           _ZN4vllm39rms_norm_dynamic_per_token_quant_kernelIN3c108BFloat16EaLb1EEEvPT0_PfPKT_S8_PKffiiPS6_,(.L_x_2973 - _ZN4vllm39rms_norm_dynamic_per_token_quant_kernelIN3c108BFloat16EaLb1EEEvPT0_PfPKT_S8_PKffiiPS6_)
        .other          _ZN4vllm39rms_norm_dynamic_per_token_quant_kernelIN3c108BFloat16EaLb1EEEvPT0_PfPKT_S8_PKffiiPS6_,@"STO_CUDA_ENTRY STV_DEFAULT"
_ZN4vllm39rms_norm_dynamic_per_token_quant_kernelIN3c108BFloat16EaLb1EEEvPT0_PfPKT_S8_PKffiiPS6_:
.text._ZN4vllm39rms_norm_dynamic_per_token_quant_kernelIN3c108BFloat16EaLb1EEEvPT0_PfPKT_S8_PKffiiPS6_:
[----:B------:R-:W-:Y:S01]  /*0000*/  LDC R1, c[0x0][0x37c] ;  /* 0x0000df00ff017b82 */ /* 0x000fe20000000800 */
[----:B------:R-:W0:Y:S01]  /*0010*/  LDCU UR4, c[0x0][0x3b0] ;  /* 0x00007600ff0477ac */ /* 0x000e220008000800 */
[----:B------:R-:W0:Y:S01]  /*0020*/  LDCU UR9, c[0x0][0x3ac] ;  /* 0x00007580ff0977ac */ /* 0x000e220008000800 */
[----:B------:R-:W1:Y:S01]  /*0030*/  LDCU.64 UR14, c[0x0][0x358] ;  /* 0x00006b00ff0e77ac */ /* 0x000e620008000a00 */
[----:B0-----:R-:W-:-:S09]  /*0040*/  ULOP3.LUT UP0, URZ, UR4, 0x3, UR9, 0xc8, !UPT ;  /* 0x0000000304ff7892 */ /* 0x001fd2000f80c809 */
[----:B-1----:R-:W-:Y:S05]  /*0050*/  BRA.U UP0, `(.L_x_98) ;  /* 0x0000004500bc7547 */ /* 0x002fea000b800000 */
[----:B------:R-:W0:Y:S01]  /*0060*/  S2R R17, SR_TID.X ;  /* 0x0000000000117919 */ /* 0x000e220000002100 */
[----:B------:R-:W1:Y:S01]  /*0070*/  S2UR UR18, SR_CTAID.X ;  /* 0x00000000001279c3 */ /* 0x000e620000002500 */
[----:B------:R-:W2:Y:S01]  /*0080*/  LDCU.64 UR10, c[0x0][0x390] ;  /* 0x00007200ff0a77ac */ /* 0x000ea20008000a00 */
[----:B------:R-:W-:Y:S01]  /*0090*/  BSSY.RECONVERGENT B0, `(.L_x_99) ;  /* 0x0000085000007945 */ /* 0x000fe20003800200 */
[----:B------:R-:W-:Y:S01]  /*00a0*/  IMAD.MOV.U32 R2, RZ, RZ, RZ ;  /* 0x000000ffff027224 */ /* 0x000fe200078e00ff */
[----:B------:R-:W3:Y:S01]  /*00b0*/  LDCU.64 UR12, c[0x0][0x3b8] ;  /* 0x00007700ff0c77ac */ /* 0x000ee20008000a00 */
[----:B------:R-:W-:Y:S02]  /*00c0*/  USHF.R.S32.HI UR6, URZ, 0x1f, UR4 ;  /* 0x0000001fff067899 */ /* 0x000fe40008011404 */
[----:B------:R-:W-:Y:S02]  /*00d0*/  USHF.R.S32.HI UR7, URZ, 0x1f, UR9 ;  /* 0x0000001fff077899 */ /* 0x000fe40008011409 */
[----:B-1----:R-:W-:-:S02]  /*00e0*/  UIMAD UR8, UR6, UR18, URZ ;  /* 0x00000012060872a4 */ /* 0x002fc4000f8e02ff */
[----:B------:R-:W-:Y:S02]  /*00f0*/  USHF.R.S32.HI UR6, URZ, 0x2, UR9 ;  /* 0x00000002ff067899 */ /* 0x000fe40008011409 */
[----:B------:R-:W-:Y:S02]  /*0100*/  UIMAD.WIDE.U32 UR4, UR18, UR4, URZ ;  /* 0x00000004120472a5 */ /* 0x000fe4000f8e00ff */
[----:B------:R-:W-:Y:S02]  /*0110*/  UIMAD.WIDE.U32 UR16, UR18, UR9, URZ ;  /* 0x00000009121072a5 */ /* 0x000fe4000f8e00ff */
[----:B------:R-:W-:Y:S01]  /*0120*/  UIMAD UR7, UR7, UR18, URZ ;  /* 0x00000012070772a4 */ /* 0x000fe2000f8e02ff */
[----:B0-----:R-:W-:Y:S01]  /*0130*/  ISETP.GE.U32.AND P0, PT, R17, UR6, PT ;  /* 0x0000000611007c0c */ /* 0x001fe2000bf06070 */
[----:B------:R-:W-:Y:S02]  /*0140*/  UIADD3 UR5, UPT, UPT, UR5, UR8, URZ ;  /* 0x0000000805057290 */ /* 0x000fe4000fffe0ff */
[----:B--2---:R-:W-:-:S02]  /*0150*/  ULEA UR8, UP0, UR4, UR10, 0x1 ;  /* 0x0000000a04087291 */ /* 0x004fc4000f8008ff */
[----:B------:R-:W-:Y:S02]  /*0160*/  UIADD3 UR7, UPT, UPT, UR17, UR7, URZ ;  /* 0x0000000711077290 */ /* 0x000fe4000fffe0ff */
[----:B---3--:R-:W-:Y:S02]  /*0170*/  ULEA UR9, UP1, UR16, UR12, 0x1 ;  /* 0x0000000c10097291 */ /* 0x008fe4000f8208ff */
[----:B------:R-:W-:Y:S01]  /*0180*/  ULEA.HI.X UR5, UR4, UR11, UR5, 0x1, UP0 ;  /* 0x0000000b04057291 */ /* 0x000fe200080f0c05 */
[----:B------:R-:W-:Y:S01]  /*0190*/  IMAD.U32 R24, RZ, RZ, UR8 ;  /* 0x00000008ff187e24 */ /* 0x000fe2000f8e00ff */
[----:B------:R-:W-:Y:S02]  /*01a0*/  ULEA.HI.X UR4, UR16, UR13, UR7, 0x1, UP1 ;  /* 0x0000000d10047291 */ /* 0x000fe400088f0c07 */
[----:B------:R-:W-:Y:S02]  /*01b0*/  IMAD.U32 R18, RZ, RZ, UR9 ;  /* 0x00000009ff127e24 */ /* 0x000fe4000f8e00ff */
[----:B------:R-:W-:-:S02]  /*01c0*/  IMAD.U32 R25, RZ, RZ, UR5 ;  /* 0x00000005ff197e24 */ /* 0x000fc4000f8e00ff */
[----:B------:R-:W-:Y:S01]  /*01d0*/  IMAD.U32 R19, RZ, RZ, UR4 ;  /* 0x00000004ff137e24 */ /* 0x000fe2000f8e00ff */
[----:B------:R-:W-:Y:S06]  /*01e0*/  @P0 BRA `(.L_x_100) ;  /* 0x0000000400bc0947 */ /* 0x000fec0003800000 */
[----:B------:R-:W0:Y:S01]  /*01f0*/  LDC R0, c[0x0][0x360] ;  /* 0x0000d800ff007b82 */ /* 0x000e220000000800 */
[----:B------:R-:W-:Y:S02]  /*0200*/  IMAD.MOV.U32 R2, RZ, RZ, RZ ;  /* 0x000000ffff027224 */ /* 0x000fe400078e00ff */
[----:B------:R-:W-:-:S07]  /*0210*/  IMAD.MOV.U32 R3, RZ, RZ, R17 ;  /* 0x000000ffff037224 */ /* 0x000fce00078e0011 */
.L_x_101:
[----:B------:R-:W-:-:S04]  /*0220*/  IMAD.WIDE.U32 R6, R3, 0x8, R24 ;  /* 0x0000000803067825 */ /* 0x000fc800078e0018 */
[----:B------:R-:W-:Y:S02]  /*0230*/  IMAD.WIDE.U32 R4, R3, 0x8, R18 ;  /* 0x0000000803047825 */ /* 0x000fe400078e0012 */
[----:B------:R-:W2:Y:S04]  /*0240*/  LDG.E.64.CONSTANT R6, desc[UR14][R6.64] ;  /* 0x0000000e06067981 */ /* 0x000ea8000c1e9b00 */
[----:B------:R-:W3:Y:S01]  /*0250*/  LDG.E.64 R4, desc[UR14][R4.64] ;  /* 0x0000000e04047981 */ /* 0x000ee2000c1e1b00 */
[----:B0-----:R-:W-:-:S05]  /*0260*/  IMAD.IADD R3, R0, 0x1, R3 ;  /* 0x0000000100037824 */ /* 0x001fca00078e0203 */
[----:B------:R-:W-:Y:S02]  /*0270*/  ISETP.GE.U32.AND P0, PT, R3, UR6, PT ;  /* 0x0000000603007c0c */ /* 0x000fe4000bf06070 */
[C---:B--2---:R-:W-:Y:S01]  /*0280*/  PRMT R8, R6.reuse, 0x7632, R8 ;  /* 0x0000763206087816 */ /* 0x044fe20000000008 */
[----:B------:R-:W-:Y:S01]  /*0290*/  IMAD.U32 R9, R6, 0x10000, RZ ;  /* 0x0001000006097824 */ /* 0x000fe200078e00ff */
[C---:B---3--:R-:W-:Y:S01]  /*02a0*/  PRMT R11, R4.reuse, 0x7632, R11 ;  /* 0x00007632040b7816 */ /* 0x048fe2000000000b */
[----:B------:R-:W-:Y:S01]  /*02b0*/  IMAD.U32 R12, R4, 0x10000, RZ ;  /* 0x00010000040c7824 */ /* 0x000fe200078e00ff */
[----:B------:R-:W-:Y:S01]  /*02c0*/  PRMT R4, R5, 0x7632, R4 ;  /* 0x0000763205047816 */ /* 0x000fe20000000004 */
[----:B------:R-:W-:Y:S01]  /*02d0*/  IMAD.U32 R10, R8, 0x10000, RZ ;  /* 0x00010000080a7824 */ /* 0x000fe200078e00ff */
[----:B------:R-:W-:Y:S01]  /*02e0*/  PRMT R8, R7, 0x7632, R8 ;  /* 0x0000763207087816 */ /* 0x000fe20000000008 */
[----:B------:R-:W-:Y:S02]  /*02f0*/  IMAD.U32 R11, R11, 0x10000, RZ ;  /* 0x000100000b0b7824 */ /* 0x000fe400078e00ff */
[----:B------:R-:W-:Y:S01]  /*0300*/  FADD.FTZ R9, R9, R12 ;  /* 0x0000000c09097221 */ /* 0x000fe20000010000 */
[----:B------:R-:W-:-:S02]  /*0310*/  IMAD.U32 R7, R7, 0x10000, RZ ;  /* 0x0001000007077824 */ /* 0x000fc400078e00ff */
[----:B------:R-:W-:Y:S01]  /*0320*/  FADD.FTZ R10, R10, R11 ;  /* 0x0000000b0a0a7221 */ /* 0x000fe20000010000 */
[----:B------:R-:W-:Y:S02]  /*0330*/  IMAD.U32 R6, R5, 0x10000, RZ ;  /* 0x0001000005067824 */ /* 0x000fe400078e00ff */
[----:B------:R-:W-:Y:S01]  /*0340*/  FFMA.FTZ R9, R9, R9, R2 ;  /* 0x0000000909097223 */ /* 0x000fe20000010002 */
[----:B------:R-:W-:Y:S02]  /*0350*/  IMAD.U32 R8, R8, 0x10000, RZ ;  /* 0x0001000008087824 */ /* 0x000fe400078e00ff */
[----:B------:R-:W-:Y:S02]  /*0360*/  IMAD.U32 R5, R4, 0x10000, RZ ;  /* 0x0001000004057824 */ /* 0x000fe400078e00ff */
[----:B------:R-:W-:Y:S01]  /*0370*/  FADD.FTZ R6, R7, R6 ;  /* 0x0000000607067221 */ /* 0x000fe20000010000 */
[----:B------:R-:W-:Y:S01]  /*0380*/  FFMA.FTZ R9, R10, R10, R9 ;  /* 0x0000000a0a097223 */ /* 0x000fe20000010009 */
[----:B------:R-:W-:-:S03]  /*0390*/  FADD.FTZ R5, R8, R5 ;  /* 0x0000000508057221 */ /* 0x000fc60000010000 */
[----:B------:R-:W-:-:S04]  /*03a0*/  FFMA.FTZ R2, R6, R6, R9 ;  /* 0x0000000606027223 */ /* 0x000fc80000010009 */
[----:B------:R-:W-:Y:S01]  /*03b0*/  FFMA.FTZ R2, R5, R5, R2 ;  /* 0x0000000505027223 */ /* 0x000fe20000010002 */
[----:B------:R-:W-:Y:S06]  /*03c0*/  @P0 BRA `(.L_x_100) ;  /* 0x0000000400440947 */ /* 0x000fec0003800000 */
[----:B------:R-:W-:-:S04]  /*03d0*/  IMAD.WIDE.U32 R6, R3, 0x8, R24 ;  /* 0x0000000803067825 */ /* 0x000fc800078e0018 */
[C---:B------:R-:W-:Y:S02]  /*03e0*/  IMAD.WIDE.U32 R4, R3.reuse, 0x8, R18 ;  /* 0x0000000803047825 */ /* 0x040fe400078e0012 */
[----:B------:R-:W2:Y:S04]  /*03f0*/  LDG.E.64.CONSTANT R6, desc[UR14][R6.64] ;  /* 0x0000000e06067981 */ /* 0x000ea8000c1e9b00 */
[----:B------:R-:W3:Y:S01]  /*0400*/  LDG.E.64 R4, desc[UR14][R4.64] ;  /* 0x0000000e04047981 */ /* 0x000ee2000c1e1b00 */
[----:B------:R-:W-:-:S05]  /*0410*/  IMAD.IADD R3, R3, 0x1, R0 ;  /* 0x0000000103037824 */ /* 0x000fca00078e0200 */
        /* <DEDUP_REMOVED lines=75> */
[----:B------:R-:W-:Y:S06]  /*08d0*/  @!P0 BRA `(.L_x_101) ;  /* 0xfffffff800508947 */ /* 0x000fec000383ffff */
.L_x_100:
[----:B------:R-:W-:Y:S05]  /*08e0*/  BSYNC.RECONVERGENT B0 ;  /* 0x0000000000007941 */ /* 0x000fea0003800200 */
.L_x_99:
        /* <DEDUP_REMOVED lines=72> */
.L_x_103:
        /* <DEDUP_REMOVED lines=104> */
.L_x_105:
[----:B------:R-:W0:Y:S01]  /*13f0*/  LDCU.64 UR4, c[0x0][0x3a8] ;  /* 0x00007500ff0477ac */ /* 0x000e220008000a00 */
[----:B------:R-:W-:Y:S02]  /*1400*/  PLOP3.LUT P0, PT, PT, PT, PT, 0x80, 0x8 ;  /* 0x000000000008781c */ /* 0x000fe40003f0f070 */
[----:B0-----:R-:W-:-:S06]  /*1410*/  I2FP.F32.S32 R3, UR5 ;  /* 0x0000000500037c45 */ /* 0x001fcc0008201400 */
[----:B------:R-:W0:Y:S02]  /*1420*/  MUFU.RCP R3, R3 ;  /* 0x0000000300037308 */ /* 0x000e240000001000 */
[----:B0-----:R-:W-:-:S06]  /*1430*/  FFMA.FTZ R16, R3, R16, UR4 ;  /* 0x0000000403107e23 */ /* 0x001fcc0008010010 */
[----:B------:R-:W0:Y:S02]  /*1440*/  MUFU.RSQ R5, R16 ;  /* 0x0000001000057308 */ /* 0x000e240000001400 */
[----:B0-----:R0:W-:Y:S02]  /*1450*/  STS [R2+0x1f4], R5 ;  /* 0x0001f40502007388 */ /* 0x0011e40000000800 */
.L_x_104:
[----:B------:R-:W-:Y:S05]  /*1460*/  BSYNC.RECONVERGENT B0 ;  /* 0x0000000000007941 */ /* 0x000fea0003800200 */
.L_x_102:
        /* <DEDUP_REMOVED lines=12> */
.L_x_108:
[----:B------:R-:W-:-:S04]  /*1530*/  IMAD.WIDE.U32 R10, R9, 0x8, R24 ;  /* 0x00000008090a7825 */ /* 0x000fc800078e0018 */
[C---:B------:R-:W-:Y:S02]  /*1540*/  IMAD.WIDE.U32 R12, R9.reuse, 0x8, R18 ;  /* 0x00000008090c7825 */ /* 0x040fe400078e0012 */
[----:B------:R-:W2:Y:S04]  /*1550*/  LDG.E.64.CONSTANT R10, desc[UR14][R10.64] ;  /* 0x0000000e0a0a7981 */ /* 0x000ea8000c1e9b00 */
[----:B------:R-:W3:Y:S01]  /*1560*/  LDG.E.64 R12, desc[UR14][R12.64] ;  /* 0x0000000e0c0c7981 */ /* 0x000ee2000c1e1b00 */
[----:B-1----:R-:W-:-:S06]  /*1570*/  IMAD.WIDE.U32 R6, R9, 0x8, R4 ;  /* 0x0000000809067825 */ /* 0x002fcc00078e0004 */
[----:B------:R-:W4:Y:S01]  /*1580*/  LDG.E.64.CONSTANT R6, desc[UR14][R6.64] ;  /* 0x0000000e06067981 */ /* 0x000f22000c1e9b00 */
[----:B--2---:R-:W-:Y:S02]  /*1590*/  IMAD.U32 R8, R10, 0x10000, RZ ;  /* 0x000100000a087824 */ /* 0x004fe400078e00ff */
[----:B------:R-:W-:Y:S02]  /*15a0*/  IMAD.U32 R14, R11, 0x10000, RZ ;  /* 0x000100000b0e7824 */ /* 0x000fe400078e00ff */
[C---:B---3--:R-:W-:Y:S01]  /*15b0*/  IMAD.U32 R15, R12.reuse, 0x10000, RZ ;  /* 0x000100000c0f7824 */ /* 0x048fe200078e00ff */
[----:B------:R-:W-:Y:S01]  /*15c0*/  PRMT R11, R12, 0x7632, R11 ;  /* 0x000076320c0b7816 */ /* 0x000fe2000000000b */
[C---:B------:R-:W-:Y:S01]  /*15d0*/  IMAD.U32 R21, R13.reuse, 0x10000, RZ ;  /* 0x000100000d157824 */ /* 0x040fe200078e00ff */
[----:B------:R-:W-:Y:S01]  /*15e0*/  PRMT R13, R13, 0x7632, R13 ;  /* 0x000076320d0d7816 */ /* 0x000fe2000000000d */
[----:B------:R-:W-:Y:S01]  /*15f0*/  FADD.FTZ R15, R8, R15 ;  /* 0x0000000f080f7221 */ /* 0x000fe20000010000 */
[----:B------:R-:W-:Y:S01]  /*1600*/  PRMT R8, R10, 0x7632, R8 ;  /* 0x000076320a087816 */ /* 0x000fe20000000008 */
[----:B------:R-:W-:Y:S01]  /*1610*/  FADD.FTZ R21, R14, R21 ;  /* 0x000000150e157221 */ /* 0x000fe20000010000 */
[----:B----4-:R-:W-:-:S02]  /*1620*/  IMAD.U32 R12, R7, 0x10000, RZ ;  /* 0x00010000070c7824 */ /* 0x010fc400078e00ff */
[----:B0-----:R-:W-:Y:S01]  /*1630*/  FMUL.FTZ R16, R2, R15 ;  /* 0x0000000f02107220 */ /* 0x001fe20000410000 */
[C---:B------:R-:W-:Y:S01]  /*1640*/  IMAD.U32 R15, R11.reuse, 0x10000, RZ ;  /* 0x000100000b0f7824 */ /* 0x040fe200078e00ff */
[----:B------:R-:W-:Y:S01]  /*1650*/  PRMT R11, R11, 0x7632, R11 ;  /* 0x000076320b0b7816 */ /* 0x000fe2000000000b */
[----:B------:R-:W-:Y:S02]  /*1660*/  IMAD.U32 R10, R8, 0x10000, RZ ;  /* 0x00010000080a7824 */ /* 0x000fe400078e00ff */
[----:B------:R-:W-:Y:S01]  /*1670*/  FMUL.FTZ R21, R2, R21 ;  /* 0x0000001502157220 */ /* 0x000fe20000410000 */
[----:B------:R-:W0:Y:S01]  /*1680*/  F2F.BF16.F32 R8, R16 ;  /* 0x0000001000087304 */ /* 0x000e220000202000 */
[----:B------:R-:W-:Y:S01]  /*1690*/  PRMT R7, R7, 0x7632, R7 ;  /* 0x0000763207077816 */ /* 0x000fe20000000007 */
[----:B------:R-:W-:Y:S01]  /*16a0*/  FADD.FTZ R15, R10, R15 ;  /* 0x0000000f0a0f7221 */ /* 0x000fe20000010000 */
[----:B------:R-:W-:Y:S02]  /*16b0*/  IMAD.U32 R11, R11, 0x10000, RZ ;  /* 0x000100000b0b7824 */ /* 0x000fe400078e00ff */
[----:B------:R-:W-:-:S02]  /*16c0*/  IMAD.U32 R10, R13, 0x10000, RZ ;  /* 0x000100000d0a7824 */ /* 0x000fc400078e00ff */
[----:B------:R-:W-:Y:S01]  /*16d0*/  FMUL.FTZ R15, R2, R15 ;  /* 0x0000000f020f7220 */ /* 0x000fe20000410000 */
[C---:B------:R-:W-:Y:S01]  /*16e0*/  IMAD.U32 R13, R6.reuse, 0x10000, RZ ;  /* 0x00010000060d7824 */ /* 0x040fe200078e00ff */
[----:B------:R-:W1:Y:S01]  /*16f0*/  F2F.BF16.F32 R21, R21 ;  /* 0x0000001500157304 */ /* 0x000e620000202000 */
[----:B------:R-:W-:Y:S01]  /*1700*/  FADD.FTZ R11, R11, R10 ;  /* 0x0000000a0b0b7221 */ /* 0x000fe20000010000 */
[----:B------:R-:W-:Y:S01]  /*1710*/  PRMT R6, R6, 0x7632, R6 ;  /* 0x0000763206067816 */ /* 0x000fe20000000006 */
[----:B------:R-:W-:Y:S02]  /*1720*/  IMAD.U32 R7, R7, 0x10000, RZ ;  /* 0x0001000007077824 */ /* 0x000fe400078e00ff */
[----:B------:R-:W-:Y:S01]  /*1730*/  FMUL.FTZ R11, R2, R11 ;  /* 0x0000000b020b7220 */ /* 0x000fe20000410000 */
[----:B0-----:R-:W-:Y:S02]  /*1740*/  IMAD.U32 R10, R8, 0x10000, RZ ;  /* 0x00010000080a7824 */ /* 0x001fe400078e00ff */
[----:B------:R-:W0:Y:S01]  /*1750*/  F2F.BF16.F32 R15, R15 ;  /* 0x0000000f000f7304 */ /* 0x000e220000202000 */
[----:B------:R-:W-:-:S02]  /*1760*/  IMAD.U32 R6, R6, 0x10000, RZ ;  /* 0x0001000006067824 */ /* 0x000fc400078e00ff */
[----:B------:R-:W-:Y:S01]  /*1770*/  FMUL.FTZ R10, R10, R13 ;  /* 0x0000000d0a0a7220 */ /* 0x000fe20000410000 */
[----:B-1----:R-:W-:-:S04]  /*1780*/  IMAD.U32 R21, R21, 0x10000, RZ ;  /* 0x0001000015157824 */ /* 0x002fc800078e00ff */
        /* <DEDUP_REMOVED lines=8> */
[----:B------:R-:W-:Y:S02]  /*1810*/  IMAD.IADD R7, R0, 0x1, R9 ;  /* 0x0000000100077824 */ /* 0x000fe400078e0209 */
[----:B0-----:R-:W-:-:S04]  /*1820*/  IMAD.U32 R10, R10, 0x10000, RZ ;  /* 0x000100000a0a7824 */ /* 0x001fc800078e00ff */
[----:B------:R-:W0:Y:S01]  /*1830*/  F2F.BF16.F32 R6, R6 ;  /* 0x0000000600067304 */ /* 0x000e220000202000 */
[----:B------:R-:W-:Y:S01]  /*1840*/  ISETP.GE.U32.AND P1, PT, R7, UR6, PT ;  /* 0x0000000607007c0c */ /* 0x000fe2000bf26070 */
[----:B-1----:R-:W-:-:S06]  /*1850*/  IMAD.U32 R12, R12, 0x10000, RZ ;  /* 0x000100000c0c7824 */ /* 0x002fcc00078e00ff */
[----:B------:R-:W1:Y:S01]  /*1860*/  F2F.BF16.F32 R11, R11 ;  /* 0x0000000b000b7304 */ /* 0x000e620000202000 */
[----:B0-----:R-:W-:-:S05]  /*1870*/  IMAD.U32 R8, R6, 0x10000, RZ ;  /* 0x0001000006087824 */ /* 0x001fca00078e00ff */
[----:B------:R-:W-:Y:S01]  /*1880*/  FMNMX3.FTZ R3, R3, |R10|, |R8|, !PT ;  /* 0x4000000a03037276 */ /* 0x000fe20007810408 */
[----:B-1----:R-:W-:-:S05]  /*1890*/  IMAD.U32 R8, R11, 0x10000, RZ ;  /* 0x000100000b087824 */ /* 0x002fca00078e00ff */
[----:B------:R-:W-:Y:S01]  /*18a0*/  FMNMX3.FTZ R3, R3, |R12|, |R8|, !PT ;  /* 0x4000000c03037276 */ /* 0x000fe20007810408 */
[----:B------:R-:W-:Y:S06]  /*18b0*/  @P1 BRA `(.L_x_107) ;  /* 0x0000000800ac1947 */ /* 0x000fec0003800000 */
[----:B------:R-:W-:-:S04]  /*18c0*/  IMAD.WIDE.U32 R10, R7, 0x8, R24 ;  /* 0x00000008070a7825 */ /* 0x000fc800078e0018 */
[C---:B------:R-:W-:Y:S02]  /*18d0*/  IMAD.WIDE.U32 R12, R7.reuse, 0x8, R18 ;  /* 0x00000008070c7825 */ /* 0x040fe400078e0012 */
[----:B------:R-:W2:Y:S04]  /*18e0*/  LDG.E.64.CONSTANT R10, desc[UR14][R10.64] ;  /* 0x0000000e0a0a7981 */ /* 0x000ea8000c1e9b00 */
[----:B------:R-:W3:Y:S01]  /*18f0*/  LDG.E.64 R12, desc[UR14][R12.64] ;  /* 0x0000000e0c0c7981 */ /* 0x000ee2000c1e1b00 */
[----:B------:R-:W-:-:S06]  /*1900*/  IMAD.WIDE.U32 R8, R7, 0x8, R4 ;  /* 0x0000000807087825 */ /* 0x000fcc00078e0004 */
[----:B------:R-:W4:Y:S01]  /*1910*/  LDG.E.64.CONSTANT R8, desc[UR14][R8.64] ;  /* 0x0000000e08087981 */ /* 0x000f22000c1e9b00 */
[----:B------:R-:W-:-:S05]  /*1920*/  IMAD.IADD R7, R7, 0x1, R0 ;  /* 0x0000000107077824 */ /* 0x000fca00078e0200 */
[----:B------:R-:W-:Y:S01]  /*1930*/  ISETP.GE.U32.AND P1, PT, R7, UR6, PT ;  /* 0x0000000607007c0c */ /* 0x000fe2000bf26070 */
        /* <DEDUP_REMOVED lines=10> */
[----:B------:R-:W-:Y:S01]  /*19e0*/  FMUL.FTZ R16, R2, R15 ;  /* 0x0000000f02107220 */ /* 0x000fe20000410000 */
        /* <DEDUP_REMOVED lines=31> */
[----:B-1----:R-:W-:-:S07]  /*1be0*/  IMAD.U32 R12, R12, 0x10000, RZ ;  /* 0x000100000c0c7824 */ /* 0x002fce00078e00ff */
        /* <DEDUP_REMOVED lines=119> */
[----:B------:R-:W-:Y:S06]  /*2360*/  @!P1 BRA `(.L_x_108) ;  /* 0xfffffff000709947 */ /* 0x000fec000383ffff */
.L_x_107:
[----:B------:R-:W-:Y:S05]  /*2370*/  BSYNC.RECONVERGENT B0 ;  /* 0x0000000000007941 */ /* 0x000fea0003800200 */
.L_x_106:
        /* <DEDUP_REMOVED lines=111> */
.L_x_110:
        /* <DEDUP_REMOVED lines=147> */
.L_x_112:
        /* <DEDUP_REMOVED lines=15> */
.L_x_111:
[----:B------:R-:W-:Y:S05]  /*3490*/  BSYNC.RECONVERGENT B0 ;  /* 0x0000000000007941 */ /* 0x000fea0003800200 */
.L_x_109:
[----:B------:R-:W4:Y:S01]  /*34a0*/  LDCU.64 UR4, c[0x0][0x380] ;  /* 0x00007000ff0477ac */ /* 0x000f220008000a00 */
[----:B------:R-:W5:Y:S08]  /*34b0*/  S2UR UR9, SR_CgaCtaId ;  /* 0x00000000000979c3 */ /* 0x000f700000008800 */
[----:B------:R-:W-:Y:S01]  /*34c0*/  BAR.SYNC.DEFER_BLOCKING 0x0 ;  /* 0x0000000000007b1d */ /* 0x000fe20000010000 */
[----:B------:R-:W-:-:S05]  /*34d0*/  ISETP.GE.U32.AND P0, PT, R17, UR6, PT ;  /* 0x0000000611007c0c */ /* 0x000fca000bf06070 */
[----:B------:R-:W-:Y:S01]  /*34e0*/  UMOV UR8, 0x400 ;  /* 0x0000040000087882 */ /* 0x000fe20000000000 */
[----:B----4-:R-:W-:-:S04]  /*34f0*/  UIADD3 UR4, UP0, UPT, UR16, UR4, URZ ;  /* 0x0000000410047290 */ /* 0x010fc8000ff1e0ff */
[----:B------:R-:W-:Y:S02]  /*3500*/  UIADD3.X UR5, UPT, UPT, UR7, UR5, URZ, UP0, !UPT ;  /* 0x0000000507057290 */ /* 0x000fe400087fe4ff */
[----:B---3--:R-:W-:Y:S01]  /*3510*/  IMAD.U32 R6, RZ, RZ, UR4 ;  /* 0x00000004ff067e24 */ /* 0x008fe2000f8e00ff */
[----:B-----5:R-:W-:-:S03]  /*3520*/  ULEA UR8, UR9, UR8, 0x18 ;  /* 0x0000000809087291 */ /* 0x020fc6000f8ec0ff */
[----:B------:R-:W-:Y:S01]  /*3530*/  IMAD.U32 R7, RZ, RZ, UR5 ;  /* 0x00000005ff077e24 */ /* 0x000fe2000f8e00ff */
[----:B------:R-:W-:Y:S08]  /*3540*/  @P0 EXIT ;  /* 0x000000000000094d */ /* 0x000ff00003800000 */
[----:B--2---:R-:W2:Y:S02]  /*3550*/  LDS R3, [UR8+0xa4] ;  /* 0x0000a408ff037984 */ /* 0x004ea40008000800 */
[----:B--2---:R-:W2:Y:S02]  /*3560*/  MUFU.RCP R3, R3 ;  /* 0x0000000300037308 */ /* 0x004ea40000001000 */
.L_x_113:
[C---:B------:R-:W-:Y:S01]  /*3570*/  IMAD.WIDE.U32 R12, R17.reuse, 0x8, R24 ;  /* 0x00000008110c7825 */ /* 0x040fe200078e0018 */
[----:B-1----:R-:W1:Y:S03]  /*3580*/  LDC.64 R4, c[0x0][0x398] ;  /* 0x0000e600ff047b82 */ /* 0x002e660000000a00 */
[C---:B------:R-:W-:Y:S02]  /*3590*/  IMAD.WIDE.U32 R8, R17.reuse, 0x8, R18 ;  /* 0x0000000811087825 */ /* 0x040fe400078e0012 */
[----:B------:R-:W3:Y:S04]  /*35a0*/  LDG.E.64.CONSTANT R12, desc[UR14][R12.64] ;  /* 0x0000000e0c0c7981 */ /* 0x000ee8000c1e9b00 */
[----:B------:R-:W4:Y:S01]  /*35b0*/  LDG.E.64 R14, desc[UR14][R8.64] ;  /* 0x0000000e080e7981 */ /* 0x000f22000c1e1b00 */
[----:B-1----:R-:W-:-:S06]  /*35c0*/  IMAD.WIDE.U32 R10, R17, 0x8, R4 ;  /* 0x00000008110a7825 */ /* 0x002fcc00078e0004 */
[----:B------:R-:W5:Y:S01]  /*35d0*/  LDG.E.64.CONSTANT R10, desc[UR14][R10.64] ;  /* 0x0000000e0a0a7981 */ /* 0x000f62000c1e9b00 */
[C---:B---3--:R-:W-:Y:S01]  /*35e0*/  IMAD.U32 R21, R12.reuse, 0x10000, RZ ;  /* 0x000100000c157824 */ /* 0x048fe200078e00ff */
[----:B------:R-:W-:Y:S01]  /*35f0*/  PRMT R12, R12, 0x7632, R12 ;  /* 0x000076320c0c7816 */ /* 0x000fe2000000000c */
[----:B------:R-:W-:Y:S02]  /*3600*/  IMAD.U32 R23, R13, 0x10000, RZ ;  /* 0x000100000d177824 */ /* 0x000fe400078e00ff */
[C---:B----4-:R-:W-:Y:S01]  /*3610*/  IMAD.U32 R16, R14.reuse, 0x10000, RZ ;  /* 0x000100000e107824 */ /* 0x050fe200078e00ff */
[----:B------:R-:W-:Y:S02]  /*3620*/  PRMT R13, R14, 0x7632, R13 ;  /* 0x000076320e0d7816 */ /* 0x000fe4000000000d */
[----:B------:R-:W-:Y:S01]  /*3630*/  PRMT R20, R15, 0x7632, R20 ;  /* 0x000076320f147816 */ /* 0x000fe20000000014 */
[----:B------:R-:W-:Y:S01]  /*3640*/  FADD.FTZ R21, R21, R16 ;  /* 0x0000001015157221 */ /* 0x000fe20000010000 */
[----:B------:R-:W-:-:S02]  /*3650*/  IMAD.U32 R16, R15, 0x10000, RZ ;  /* 0x000100000f107824 */ /* 0x000fc400078e00ff */
[----:B------:R-:W-:Y:S02]  /*3660*/  IMAD.U32 R27, R13, 0x10000, RZ ;  /* 0x000100000d1b7824 */ /* 0x000fe400078e00ff */
[----:B0-----:R-:W-:Y:S01]  /*3670*/  FMUL.FTZ R22, R2, R21 ;  /* 0x0000001502167220 */ /* 0x001fe20000410000 */
[----:B------:R-:W-:Y:S01]  /*3680*/  FADD.FTZ R23, R23, R16 ;  /* 0x0000001017177221 */ /* 0x000fe20000010000 */
[----:B------:R-:W-:Y:S01]  /*3690*/  IMAD.U32 R16, R12, 0x10000, RZ ;  /* 0x000100000c107824 */ /* 0x000fe200078e00ff */
[----:B------:R-:W-:Y:S01]  /*36a0*/  PRMT R12, R13, 0x7632, R12 ;  /* 0x000076320d0c7816 */ /* 0x000fe2000000000c */
[----:B------:R5:W0:Y:S01]  /*36b0*/  F2F.BF16.F32 R14, R22 ;  /* 0x00000016000e7304 */ /* 0x000a220000202000 */
[----:B------:R-:W-:Y:S01]  /*36c0*/  FMUL.FTZ R26, R2, R23 ;  /* 0x00000017021a7220 */ /* 0x000fe20000410000 */
[----:B------:R-:W-:Y:S01]  /*36d0*/  FADD.FTZ R13, R16, R27 ;  /* 0x0000001b100d7221 */ /* 0x000fe20000010000 */
[----:B------:R-:W-:Y:S02]  /*36e0*/  IMAD.U32 R27, R20, 0x10000, RZ ;  /* 0x00010000141b7824 */ /* 0x000fe400078e00ff */
[----:B------:R-:W-:-:S02]  /*36f0*/  IMAD.U32 R12, R12, 0x10000, RZ ;  /* 0x000100000c0c7824 */ /* 0x000fc400078e00ff */
[----:B------:R-:W-:Y:S01]  /*3700*/  FMUL.FTZ R16, R2, R13 ;  /* 0x0000000d02107220 */ /* 0x000fe20000410000 */
[----:B------:R-:W1:Y:S01]  /*3710*/  F2F.BF16.F32 R15, R26 ;  /* 0x0000001a000f7304 */ /* 0x000e620000202000 */
[----:B------:R-:W-:Y:S01]  /*3720*/  FADD.FTZ R12, R12, R27 ;  /* 0x0000001b0c0c7221 */ /* 0x000fe20000010000 */
[----:B-----5:R-:W-:Y:S01]  /*3730*/  IMAD.U32 R22, R11, 0x10000, RZ ;  /* 0x000100000b167824 */ /* 0x020fe200078e00ff */
[C---:B------:R-:W-:Y:S01]  /*3740*/  PRMT R11, R10.reuse, 0x7632, R11 ;  /* 0x000076320a0b7816 */ /* 0x040fe2000000000b */
[----:B------:R-:W-:Y:S02]  /*3750*/  IMAD.U32 R27, R10, 0x10000, RZ ;  /* 0x000100000a1b7824 */ /* 0x000fe400078e00ff */
[----:B------:R-:W-:Y:S01]  /*3760*/  F2FP.BF16.F32.PACK_AB R23, R12, R23 ;  /* 0x000000170c17723e */ /* 0x000fe200000010ff */
[----:B0-----:R-:W-:Y:S01]  /*3770*/  IMAD.U32 R20, R14, 0x10000, RZ ;  /* 0x000100000e147824 */ /* 0x001fe200078e00ff */
[----:B------:R-:W0:Y:S01]  /*3780*/  F2F.BF16.F32 R16, R16 ;  /* 0x0000001000107304 */ /* 0x000e220000202000 */
[----:B------:R-:W-:-:S02]  /*3790*/  FMUL.FTZ R14, R2, R12 ;  /* 0x0000000c020e7220 */ /* 0x000fc40000410000 */
[----:B------:R-:W-:Y:S01]  /*37a0*/  FMUL.FTZ R20, R20, R27 ;  /* 0x0000001b14147220 */ /* 0x000fe20000410000 */
[----:B------:R-:W-:Y:S02]  /*37b0*/  IMAD.U32 R27, R11, 0x10000, RZ ;  /* 0x000100000b1b7824 */ /* 0x000fe400078e00ff */
[----:B-1----:R-:W-:Y:S02]  /*37c0*/  IMAD.U32 R15, R15, 0x10000, RZ ;  /* 0x000100000f0f7824 */ /* 0x002fe400078e00ff */
[----:B------:R-:W1:Y:S02]  /*37d0*/  F2F.BF16.F32 R14, R14 ;  /* 0x0000000e000e7304 */ /* 0x000e640000202000 */
[----:B------:R-:W-:Y:S01]  /*37e0*/  FMUL.FTZ R22, R15, R22 ;  /* 0x000000160f167220 */ /* 0x000fe20000410000 */
[----:B------:R-:W-:Y:S01]  /*37f0*/  PRMT R15, R11, 0x7632, R15 ;  /* 0x000076320b0f7816 */ /* 0x000fe2000000000f */
[----:B0-----:R-:W-:-:S04]  /*3800*/  IMAD.U32 R16, R16, 0x10000, RZ ;  /* 0x0001000010107824 */ /* 0x001fc800078e00ff */
[----:B------:R-:W0:Y:S01]  /*3810*/  F2F.BF16.F32 R10, R20 ;  /* 0x00000014000a7304 */ /* 0x000e220000202000 */
[----:B------:R-:W-:Y:S02]  /*3820*/  IMAD.U32 R26, R15, 0x10000, RZ ;  /* 0x000100000f1a7824 */ /* 0x000fe400078e00ff */
[----:B------:R-:W-:Y:S01]  /*3830*/  FMUL.FTZ R16, R16, R27 ;  /* 0x0000001b10107220 */ /* 0x000fe20000410000 */
[----:B-1----:R-:W-:-:S04]  /*3840*/  IMAD.U32 R15, R14, 0x10000, RZ ;  /* 0x000100000e0f7824 */ /* 0x002fc800078e00ff */
[----:B------:R-:W1:Y:S01]  /*3850*/  F2F.BF16.F32 R11, R22 ;  /* 0x00000016000b7304 */ /* 0x000e620000202000 */
[----:B------:R-:W-:Y:S01]  /*3860*/  FMUL.FTZ R15, R15, R26 ;  /* 0x0000001a0f0f7220 */ /* 0x000fe20000410000 */
[----:B0-----:R-:W-:-:S06]  /*3870*/  IMAD.U32 R10, R10, 0x10000, RZ ;  /* 0x000100000a0a7824 */ /* 0x001fcc00078e00ff */
[----:B------:R-:W0:Y:S01]  /*3880*/  F2F.BF16.F32 R14, R16 ;  /* 0x00000010000e7304 */ /* 0x000e220000202000 */
[----:B--2---:R-:W-:Y:S01]  /*3890*/  FMUL.FTZ R10, R3, R10 ;  /* 0x0000000a030a7220 */ /* 0x004fe20000410000 */
[----:B-1----:R-:W-:-:S06]  /*38a0*/  IMAD.U32 R20, R11, 0x10000, RZ ;  /* 0x000100000b147824 */ /* 0x002fcc00078e00ff */
[----:B------:R-:W1:Y:S01]  /*38b0*/  F2F.BF16.F32 R15, R15 ;  /* 0x0000000f000f7304 */ /* 0x000e620000202000 */
[----:B------:R-:W-:Y:S01]  /*38c0*/  FMUL.FTZ R20, R3, R20 ;  /* 0x0000001403147220 */ /* 0x000fe20000410000 */
[----:B0-----:R-:W-:-:S06]  /*38d0*/  IMAD.U32 R14, R14, 0x10000, RZ ;  /* 0x000100000e0e7824 */ /* 0x001fcc00078e00ff */
[----:B------:R-:W-:Y:S01]  /*38e0*/  F2I.S8.NTZ R10, R10 ;  /* 0x0000000a000a7305 */ /* 0x000fe20000202100 */
[----:B------:R-:W-:Y:S01]  /*38f0*/  FMUL.FTZ R14, R3, R14 ;  /* 0x0000000e030e7220 */ /* 0x000fe20000410000 */
[----:B-1----:R-:W-:-:S06]  /*3900*/  IMAD.U32 R22, R15, 0x10000, RZ ;  /* 0x000100000f167824 */ /* 0x002fcc00078e00ff */
[----:B------:R-:W0:Y:S01]  /*3910*/  F2I.S8.NTZ R11, R14 ;  /* 0x0000000e000b7305 */ /* 0x000e220000202100 */
[----:B------:R-:W-:Y:S01]  /*3920*/  FMUL.FTZ R16, R3, R22 ;  /* 0x0000001603107220 */ /* 0x000fe20000410000 */
[----:B------:R-:W-:Y:S01]  /*3930*/  F2FP.BF16.F32.PACK_AB R22, R13, R21 ;  /* 0x000000150d16723e */ /* 0x000fe200000010ff */
[----:B------:R-:W-:-:S05]  /*3940*/  IMAD.WIDE.U32 R12, R17, 0x4, R6 ;  /* 0x00000004110c7825 */ /* 0x000fca00078e0006 */
[----:B------:R-:W-:Y:S01]  /*3950*/  F2I.S8.NTZ R20, R20 ;  /* 0x0000001400147305 */ /* 0x000fe20000202100 */
[----:B------:R1:W-:Y:S01]  /*3960*/  STG.E.64 desc[UR14][R8.64], R22 ;  /* 0x0000001608007986 */ /* 0x0003e2000c101b0e */
[----:B0-----:R-:W-:-:S06]  /*3970*/  PRMT R26, R10, 0x3340, R11 ;  /* 0x000033400a1a7816 */ /* 0x001fcc000000000b */
[----:B------:R-:W0:Y:S01]  /*3980*/  F2I.S8.NTZ R15, R16 ;  /* 0x00000010000f7305 */ /* 0x000e220000202100 */
[----:B------:R-:W-:-:S05]  /*3990*/  IMAD.IADD R11, R0, 0x1, R17 ;  /* 0x00000001000b7824 */ /* 0x000fca00078e0211 */
[----:B------:R-:W-:Y:S02]  /*39a0*/  ISETP.GE.U32.AND P0, PT, R11, UR6, PT ;  /* 0x000000060b007c0c */ /* 0x000fe4000bf06070 */
[----:B0-----:R-:W-:-:S04]  /*39b0*/  PRMT R15, R20, 0x3340, R15 ;  /* 0x00003340140f7816 */ /* 0x001fc8000000000f */
[----:B------:R-:W-:-:S05]  /*39c0*/  PRMT R15, R26, 0x5410, R15 ;  /* 0x000054101a0f7816 */ /* 0x000fca000000000f */
[----:B------:R1:W-:Y:S02]  /*39d0*/  STG.E desc[UR14][R12.64], R15 ;  /* 0x0000000f0c007986 */ /* 0x0003e4000c10190e */
[----:B------:R-:W-:Y:S05]  /*39e0*/  @P0 EXIT ;  /* 0x000000000000094d */ /* 0x000fea0003800000 */
[----:B-1----:R-:W-:-:S04]  /*39f0*/  IMAD.WIDE.U32 R14, R11, 0x8, R24 ;  /* 0x000000080b0e7825 */ /* 0x002fc800078e0018 */
        /* <DEDUP_REMOVED lines=11> */
[--C-:B------:R-:W-:Y:S01]  /*3ab0*/  FADD.FTZ R21, R21, R10.reuse ;  /* 0x0000000a15157221 */ /* 0x100fe20000010000 */
[----:B------:R-:W-:Y:S01]  /*3ac0*/  PRMT R10, R14, 0x7632, R10 ;  /* 0x000076320e0a7816 */ /* 0x000fe2000000000a */
[----:B------:R-:W-:Y:S01]  /*3ad0*/  FADD.FTZ R23, R23, R20 ;  /* 0x0000001417177221 */ /* 0x000fe20000010000 */
[----:B------:R-:W-:-:S02]  /*3ae0*/  IMAD.U32 R27, R15, 0x10000, RZ ;  /* 0x000100000f1b7824 */ /* 0x000fc400078e00ff */
[C---:B------:R-:W-:Y:S01]  /*3af0*/  FMUL.FTZ R22, R2.reuse, R21 ;  /* 0x0000001502167220 */ /* 0x040fe20000410000 */
[----:B------:R-:W-:Y:S02]  /*3b00*/  IMAD.U32 R17, R17, 0x10000, RZ ;  /* 0x0001000011117824 */ /* 0x000fe400078e00ff */
[----:B------:R-:W-:Y:S01]  /*3b10*/  FMUL.FTZ R28, R2, R23 ;  /* 0x00000017021c7220 */ /* 0x000fe20000410000 */
[----:B------:R-:W-:Y:S01]  /*3b20*/  IMAD.U32 R14, R10, 0x10000, RZ ;  /* 0x000100000a0e7824 */ /* 0x000fe200078e00ff */
[----:B------:R0:W1:Y:S01]  /*3b30*/  F2F.BF16.F32 R16, R22 ;  /* 0x0000001600107304 */ /* 0x0000620000202000 */
[----:B------:R-:W-:Y:S02]  /*3b40*/  PRMT R10, R15, 0x7632, R10 ;  /* 0x000076320f0a7816 */ /* 0x000fe4000000000a */
[----:B------:R-:W-:Y:S01]  /*3b50*/  FADD.FTZ R14, R14, R27 ;  /* 0x0000001b0e0e7221 */ /* 0x000fe20000010000 */
[----:B----4-:R-:W-:Y:S02]  /*3b60*/  IMAD.U32 R27, R12, 0x10000, RZ ;  /* 0x000100000c1b7824 */ /* 0x010fe400078e00ff */
[----:B------:R-:W-:-:S02]  /*3b70*/  IMAD.U32 R10, R10, 0x10000, RZ ;  /* 0x000100000a0a7824 */ /* 0x000fc400078e00ff */
[----:B------:R-:W-:Y:S01]  /*3b80*/  FMUL.FTZ R26, R2, R14 ;  /* 0x0000000e021a7220 */ /* 0x000fe20000410000 */
[----:B------:R-:W2:Y:S01]  /*3b90*/  F2F.BF16.F32 R15, R28 ;  /* 0x0000001c000f7304 */ /* 0x000ea20000202000 */
[----:B0-----:R-:W-:Y:S02]  /*3ba0*/  IMAD.U32 R22, R13, 0x10000, RZ ;  /* 0x000100000d167824 */ /* 0x001fe400078e00ff */
[----:B------:R-:W-:Y:S01]  /*3bb0*/  FADD.FTZ R10, R10, R17 ;  /* 0x000000110a0a7221 */ /* 0x000fe20000010000 */
[----:B------:R-:W-:Y:S02]  /*3bc0*/  PRMT R13, R12, 0x7632, R13 ;  /* 0x000076320c0d7816 */ /* 0x000fe4000000000d */
[----:B------:R-:W-:Y:S01]  /*3bd0*/  F2FP.BF16.F32.PACK_AB R14, R14, R21 ;  /* 0x000000150e0e723e */ /* 0x000fe200000010ff */
[----:B-1----:R-:W-:Y:S01]  /*3be0*/  IMAD.U32 R20, R16, 0x10000, RZ ;  /* 0x0001000010147824 */ /* 0x002fe200078e00ff */
[----:B------:R-:W0:Y:S01]  /*3bf0*/  F2F.BF16.F32 R17, R26 ;  /* 0x0000001a00117304 */ /* 0x000e220000202000 */
[----:B------:R-:W-:-:S02]  /*3c00*/  FMUL.FTZ R16, R2, R10 ;  /* 0x0000000a02107220 */ /* 0x000fc40000410000 */
[----:B------:R-:W-:Y:S01]  /*3c10*/  FMUL.FTZ R20, R20, R27 ;  /* 0x0000001b14147220 */ /* 0x000fe20000410000 */
[----:B--2---:R-:W-:-:S04]  /*3c20*/  IMAD.U32 R15, R15, 0x10000, RZ ;  /* 0x000100000f0f7824 */ /* 0x004fc800078e00ff */
[----:B------:R-:W1:Y:S01]  /*3c30*/  F2F.BF16.F32 R16, R16 ;  /* 0x0000001000107304 */ /* 0x000e620000202000 */
[----:B------:R-:W-:Y:S01]  /*3c40*/  FMUL.FTZ R27, R15, R22 ;  /* 0x000000160f1b7220 */ /* 0x000fe20000410000 */
[C---:B------:R-:W-:Y:S01]  /*3c50*/  IMAD.U32 R22, R13.reuse, 0x10000, RZ ;  /* 0x000100000d167824 */ /* 0x040fe200078e00ff */
[----:B------:R-:W-:Y:S01]  /*3c60*/  PRMT R15, R13, 0x7632, R15 ;  /* 0x000076320d0f7816 */ /* 0x000fe2000000000f */
[----:B0-----:R-:W-:-:S04]  /*3c70*/  IMAD.U32 R17, R17, 0x10000, RZ ;  /* 0x0001000011117824 */ /* 0x001fc800078e00ff */
[----:B------:R-:W0:Y:S01]  /*3c80*/  F2F.BF16.F32 R13, R27 ;  /* 0x0000001b000d7304 */ /* 0x000e220000202000 */
[----:B------:R-:W-:Y:S02]  /*3c90*/  IMAD.U32 R29, R15, 0x10000, RZ ;  /* 0x000100000f1d7824 */ /* 0x000fe400078e00ff */
[----:B------:R-:W-:Y:S01]  /*3ca0*/  FMUL.FTZ R17, R17, R22 ;  /* 0x0000001611117220 */ /* 0x000fe20000410000 */
[----:B-1----:R-:W-:-:S04]  /*3cb0*/  IMAD.U32 R16, R16, 0x10000, RZ ;  /* 0x0001000010107824 */ /* 0x002fc800078e00ff */
[----:B------:R1:W2:Y:S01]  /*3cc0*/  F2F.BF16.F32 R12, R20 ;  /* 0x00000014000c7304 */ /* 0x0002a20000202000 */
[----:B------:R-:W-:Y:S01]  /*3cd0*/  FMUL.FTZ R29, R16, R29 ;  /* 0x0000001d101d7220 */ /* 0x000fe20000410000 */
[----:B0-----:R-:W-:-:S06]  /*3ce0*/  IMAD.U32 R16, R13, 0x10000, RZ ;  /* 0x000100000d107824 */ /* 0x001fcc00078e00ff */
[----:B------:R-:W0:Y:S01]  /*3cf0*/  F2F.BF16.F32 R15, R17 ;  /* 0x00000011000f7304 */ /* 0x000e220000202000 */
[----:B-1----:R-:W-:Y:S01]  /*3d00*/  FMUL.FTZ R20, R3, R16 ;  /* 0x0000001003147220 */ /* 0x002fe20000410000 */
[----:B--2---:R-:W-:-:S06]  /*3d10*/  IMAD.U32 R12, R12, 0x10000, RZ ;  /* 0x000100000c0c7824 */ /* 0x004fcc00078e00ff */
[----:B------:R-:W1:Y:S01]  /*3d20*/  F2F.BF16.F32 R29, R29 ;  /* 0x0000001d001d7304 */ /* 0x000e620000202000 */
[----:B------:R-:W-:Y:S01]  /*3d30*/  FMUL.FTZ R12, R3, R12 ;  /* 0x0000000c030c7220 */ /* 0x000fe20000410000 */
[----:B0-----:R-:W-:-:S06]  /*3d40*/  IMAD.U32 R16, R15, 0x10000, RZ ;  /* 0x000100000f107824 */ /* 0x001fcc00078e00ff */
[----:B------:R-:W-:Y:S01]  /*3d50*/  F2I.S8.NTZ R20, R20 ;  /* 0x0000001400147305 */ /* 0x000fe20000202100 */
[----:B------:R-:W-:Y:S01]  /*3d60*/  FMUL.FTZ R16, R3, R16 ;  /* 0x0000001003107220 */ /* 0x000fe20000410000 */
[----:B-1----:R-:W-:-:S06]  /*3d70*/  IMAD.U32 R22, R29, 0x10000, RZ ;  /* 0x000100001d167824 */ /* 0x002fcc00078e00ff */
[----:B------:R-:W-:Y:S01]  /*3d80*/  F2I.S8.NTZ R12, R12 ;  /* 0x0000000c000c7305 */ /* 0x000fe20000202100 */
[----:B------:R-:W-:-:S07]  /*3d90*/  FMUL.FTZ R22, R3, R22 ;  /* 0x0000001603167220 */ /* 0x000fce0000410000 */
[----:B------:R-:W0:Y:S08]  /*3da0*/  F2I.S8.NTZ R13, R16 ;  /* 0x00000010000d7305 */ /* 0x000e300000202100 */
[----:B------:R-:W1:Y:S01]  /*3db0*/  F2I.S8.NTZ R15, R22 ;  /* 0x00000016000f7305 */ /* 0x000e620000202100 */
[----:B0-----:R-:W-:Y:S01]  /*3dc0*/  PRMT R17, R12, 0x3340, R13 ;  /* 0x000033400c117816 */ /* 0x001fe2000000000d */
[----:B------:R-:W-:-:S05]  /*3dd0*/  IMAD.IADD R13, R11, 0x1, R0 ;  /* 0x000000010b0d7824 */ /* 0x000fca00078e0200 */
[----:B------:R-:W-:Y:S02]  /*3de0*/  ISETP.GE.U32.AND P0, PT, R13, UR6, PT ;  /* 0x000000060d007c0c */ /* 0x000fe4000bf06070 */
[----:B-1----:R-:W-:Y:S02]  /*3df0*/  PRMT R26, R20, 0x3340, R15 ;  /* 0x00003340141a7816 */ /* 0x002fe4000000000f */
[----:B------:R-:W-:Y:S01]  /*3e00*/  F2FP.BF16.F32.PACK_AB R15, R10, R23 ;  /* 0x000000170a0f723e */ /* 0x000fe200000010ff */
[----:B------:R-:W-:Y:S01]  /*3e10*/  IMAD.WIDE.U32 R10, R11, 0x4, R6 ;  /* 0x000000040b0a7825 */ /* 0x000fe200078e0006 */
[----:B------:R-:W-:-:S03]  /*3e20*/  PRMT R17, R17, 0x5410, R26 ;  /* 0x0000541011117816 */ /* 0x000fc6000000001a */
[----:B------:R0:W-:Y:S04]  /*3e30*/  STG.E.64 desc[UR14][R8.64], R14 ;  /* 0x0000000e08007986 */ /* 0x0001e8000c101b0e */
[----:B------:R0:W-:Y:S01]  /*3e40*/  STG.E desc[UR14][R10.64], R17 ;  /* 0x000000110a007986 */ /* 0x0001e2000c10190e */
[----:B------:R-:W-:Y:S05]  /*3e50*/  @P0 EXIT ;  /* 0x000000000000094d */ /* 0x000fea0003800000 */
[----:B0-----:R-:W-:-:S04]  /*3e60*/  IMAD.WIDE.U32 R14, R13, 0x8, R24 ;  /* 0x000000080d0e7825 */ /* 0x001fc800078e0018 */
[C---:B------:R-:W-:Y:S02]  /*3e70*/  IMAD.WIDE.U32 R8, R13.reuse, 0x8, R18 ;  /* 0x000000080d087825 */ /* 0x040fe400078e0012 */
[----:B------:R-:W2:Y:S04]  /*3e80*/  LDG.E.64.CONSTANT R14, desc[UR14][R14.64] ;  /* 0x0000000e0e0e7981 */ /* 0x000ea8000c1e9b00 */
[----:B------:R-:W3:Y:S01]  /*3e90*/  LDG.E.64 R16, desc[UR14][R8.64] ;  /* 0x0000000e08107981 */ /* 0x000ee2000c1e1b00 */
[----:B------:R-:W-:-:S06]  /*3ea0*/  IMAD.WIDE.U32 R10, R13, 0x8, R4 ;  /* 0x000000080d0a7825 */ /* 0x000fcc00078e0004 */
[----:B------:R-:W4:Y:S01]  /*3eb0*/  LDG.E.64.CONSTANT R10, desc[UR14][R10.64] ;  /* 0x0000000e0a0a7981 */ /* 0x000f22000c1e9b00 */
[----:B--2---:R-:W-:Y:S02]  /*3ec0*/  IMAD.U32 R21, R14, 0x10000, RZ ;  /* 0x000100000e157824 */ /* 0x004fe400078e00ff */
[----:B------:R-:W-:Y:S02]  /*3ed0*/  IMAD.U32 R23, R15, 0x10000, RZ ;  /* 0x000100000f177824 */ /* 0x000fe400078e00ff */
[----:B---3--:R-:W-:Y:S02]  /*3ee0*/  IMAD.U32 R12, R16, 0x10000, RZ ;  /* 0x00010000100c7824 */ /* 0x008fe400078e00ff */
[C---:B------:R-:W-:Y:S01]  /*3ef0*/  IMAD.U32 R20, R17.reuse, 0x10000, RZ ;  /* 0x0001000011147824 */ /* 0x040fe200078e00ff */
[----:B------:R-:W-:Y:S01]  /*3f00*/  PRMT R17, R17, 0x7632, R17 ;  /* 0x0000763211117816 */ /* 0x000fe20000000011 */
[--C-:B------:R-:W-:Y:S01]  /*3f10*/  FADD.FTZ R21, R21, R12.reuse ;  /* 0x0000000c15157221 */ /* 0x100fe20000010000 */
[----:B------:R-:W-:Y:S01]  /*3f20*/  PRMT R12, R14, 0x7632, R12 ;  /* 0x000076320e0c7816 */ /* 0x000fe2000000000c */
[----:B------:R-:W-:Y:S01]  /*3f30*/  FADD.FTZ R23, R23, R20 ;  /* 0x0000001417177221 */ /* 0x000fe20000010000 */
[----:B------:R-:W-:Y:S01]  /*3f40*/  PRMT R14, R16, 0x7632, R14 ;  /* 0x00007632100e7816 */ /* 0x000fe2000000000e */
[----:B------:R-:W-:Y:S01]  /*3f50*/  FMUL.FTZ R22, R2, R21 ;  /* 0x0000001502167220 */ /* 0x000fe20000410000 */
[----:B------:R-:W-:-:S02]  /*3f60*/  IMAD.U32 R17, R17, 0x10000, RZ ;  /* 0x0001000011117824 */ /* 0x000fc400078e00ff */
[----:B------:R-:W-:Y:S01]  /*3f70*/  FMUL.FTZ R28, R2, R23 ;  /* 0x00000017021c7220 */ /* 0x000fe20000410000 */
[----:B------:R-:W-:Y:S01]  /*3f80*/  IMAD.U32 R12, R12, 0x10000, RZ ;  /* 0x000100000c0c7824 */ /* 0x000fe200078e00ff */
[----:B------:R0:W1:Y:S01]  /*3f90*/  F2F.BF16.F32 R16, R22 ;  /* 0x0000001600107304 */ /* 0x0000620000202000 */
[----:B------:R-:W-:Y:S01]  /*3fa0*/  IMAD.U32 R27, R14, 0x10000, RZ ;  /* 0x000100000e1b7824 */ /* 0x000fe200078e00ff */
[----:B------:R-:W-:-:S03]  /*3fb0*/  PRMT R14, R15, 0x7632, R14 ;  /* 0x000076320f0e7816 */ /* 0x000fc6000000000e */
[----:B------:R-:W-:Y:S01]  /*3fc0*/  FADD.FTZ R12, R12, R27 ;  /* 0x0000001b0c0c7221 */ /* 0x000fe20000010000 */
[----:B----4-:R-:W-:Y:S02]  /*3fd0*/  IMAD.U32 R27, R10, 0x10000, RZ ;  /* 0x000100000a1b7824 */ /* 0x010fe400078e00ff */
[----:B------:R-:W-:Y:S01]  /*3fe0*/  IMAD.U32 R14, R14, 0x10000, RZ ;  /* 0x000100000e0e7824 */ /* 0x000fe200078e00ff */
[----:B------:R-:W2:Y:S01]  /*3ff0*/  F2F.BF16.F32 R15, R28 ;  /* 0x0000001c000f7304 */ /* 0x000ea20000202000 */
[----:B------:R-:W-:Y:S01]  /*4000*/  FMUL.FTZ R26, R2, R12 ;  /* 0x0000000c021a7220 */ /* 0x000fe20000410000 */
[----:B0-----:R-:W-:Y:S02]  /*4010*/  IMAD.U32 R22, R11, 0x10000, RZ ;  /* 0x000100000b167824 */ /* 0x001fe400078e00ff */
[----:B------:R-:W-:Y:S01]  /*4020*/  FADD.FTZ R14, R14, R17 ;  /* 0x000000110e0e7221 */ /* 0x000fe20000010000 */
[----:B------:R-:W-:Y:S01]  /*4030*/  PRMT R11, R10, 0x7632, R11 ;  /* 0x000076320a0b7816 */ /* 0x000fe2000000000b */
[----:B-1----:R-:W-:-:S02]  /*4040*/  IMAD.U32 R20, R16, 0x10000, RZ ;  /* 0x0001000010147824 */ /* 0x002fc400078e00ff */
[----:B------:R-:W-:Y:S01]  /*4050*/  FMUL.FTZ R16, R2, R14 ;  /* 0x0000000e02107220 */ /* 0x000fe20000410000 */
[----:B------:R-:W0:Y:S01]  /*4060*/  F2F.BF16.F32 R17, R26 ;  /* 0x0000001a00117304 */ /* 0x000e220000202000 */
[----:B------:R-:W-:Y:S01]  /*4070*/  F2FP.BF16.F32.PACK_AB R23, R14, R23 ;  /* 0x000000170e17723e */ /* 0x000fe200000010ff */
[----:B------:R-:W-:Y:S01]  /*4080*/  FMUL.FTZ R20, R20, R27 ;  /* 0x0000001b14147220 */ /* 0x000fe20000410000 */
[----:B--2---:R-:W-:-:S05]  /*4090*/  IMAD.U32 R15, R15, 0x10000, RZ ;  /* 0x000100000f0f7824 */ /* 0x004fca00078e00ff */
[----:B------:R-:W1:Y:S01]  /*40a0*/  F2F.BF16.F32 R16, R16 ;  /* 0x0000001000107304 */ /* 0x000e620000202000 */
[----:B------:R-:W-:Y:S01]  /*40b0*/  FMUL.FTZ R27, R15, R22 ;  /* 0x000000160f1b7220 */ /* 0x000fe20000410000 */
[C---:B------:R-:W-:Y:S01]  /*40c0*/  PRMT R15, R11.reuse, 0x7632, R15 ;  /* 0x000076320b0f7816 */ /* 0x040fe2000000000f */
[----:B------:R-:W-:Y:S02]  /*40d0*/  IMAD.U32 R22, R11, 0x10000, RZ ;  /* 0x000100000b167824 */ /* 0x000fe400078e00ff */
[----:B0-----:R-:W-:-:S03]  /*40e0*/  IMAD.U32 R17, R17, 0x10000, RZ ;  /* 0x0001000011117824 */ /* 0x001fc600078e00ff */
[----:B------:R-:W0:Y:S01]  /*40f0*/  F2F.BF16.F32 R11, R27 ;  /* 0x0000001b000b7304 */ /* 0x000e220000202000 */
[----:B------:R-:W-:Y:S02]  /*4100*/  IMAD.U32 R29, R15, 0x10000, RZ ;  /* 0x000100000f1d7824 */ /* 0x000fe400078e00ff */
[----:B------:R-:W-:Y:S01]  /*4110*/  FMUL.FTZ R17, R17, R22 ;  /* 0x0000001611117220 */ /* 0x000fe20000410000 */
[----:B-1----:R-:W-:-:S04]  /*4120*/  IMAD.U32 R16, R16, 0x10000, RZ ;  /* 0x0001000010107824 */ /* 0x002fc800078e00ff */
[----:B------:R1:W2:Y:S01]  /*4130*/  F2F.BF16.F32 R10, R20 ;  /* 0x00000014000a7304 */ /* 0x0002a20000202000 */
[----:B------:R-:W-:Y:S01]  /*4140*/  FMUL.FTZ R29, R16, R29 ;  /* 0x0000001d101d7220 */ /* 0x000fe20000410000 */
[----:B0-----:R-:W-:-:S06]  /*4150*/  IMAD.U32 R16, R11, 0x10000, RZ ;  /* 0x000100000b107824 */ /* 0x001fcc00078e00ff */
[----:B------:R0:W3:Y:S01]  /*4160*/  F2F.BF16.F32 R15, R17 ;  /* 0x00000011000f7304 */ /* 0x0000e20000202000 */
[----:B-1----:R-:W-:Y:S01]  /*4170*/  FMUL.FTZ R20, R3, R16 ;  /* 0x0000001003147220 */ /* 0x002fe20000410000 */
[----:B--2---:R-:W-:-:S06]  /*4180*/  IMAD.U32 R10, R10, 0x10000, RZ ;  /* 0x000100000a0a7824 */ /* 0x004fcc00078e00ff */
[----:B------:R-:W1:Y:S01]  /*4190*/  F2F.BF16.F32 R29, R29 ;  /* 0x0000001d001d7304 */ /* 0x000e620000202000 */
[----:B0-----:R-:W-:Y:S02]  /*41a0*/  IMAD.IADD R17, R13, 0x1, R0 ;  /* 0x000000010d117824 */ /* 0x001fe400078e0200 */
[----:B------:R-:W-:-:S03]  /*41b0*/  FMUL.FTZ R10, R3, R10 ;  /* 0x0000000a030a7220 */ /* 0x000fc60000410000 */
[----:B------:R-:W-:Y:S01]  /*41c0*/  ISETP.GE.U32.AND P0, PT, R17, UR6, PT ;  /* 0x0000000611007c0c */ /* 0x000fe2000bf06070 */
[----:B---3--:R-:W-:Y:S01]  /*41d0*/  IMAD.U32 R16, R15, 0x10000, RZ ;  /* 0x000100000f107824 */ /* 0x008fe200078e00ff */
[----:B------:R-:W-:Y:S03]  /*41e0*/  F2I.S8.NTZ R20, R20 ;  /* 0x0000001400147305 */ /* 0x000fe60000202100 */
[----:B------:R-:W-:Y:S01]  /*41f0*/  FMUL.FTZ R16, R3, R16 ;  /* 0x0000001003107220 */ /* 0x000fe20000410000 */
[----:B-1----:R-:W-:-:S04]  /*4200*/  IMAD.U32 R22, R29, 0x10000, RZ ;  /* 0x000100001d167824 */ /* 0x002fc800078e00ff */
[----:B------:R-:W-:Y:S01]  /*4210*/  F2I.S8.NTZ R10, R10 ;  /* 0x0000000a000a7305 */ /* 0x000fe20000202100 */
[----:B------:R-:W-:Y:S01]  /*4220*/  FMUL.FTZ R15, R3, R22 ;  /* 0x00000016030f7220 */ /* 0x000fe20000410000 */
[----:B------:R-:W-:-:S06]  /*4230*/  F2FP.BF16.F32.PACK_AB R22, R12, R21 ;  /* 0x000000150c16723e */ /* 0x000fcc00000010ff */
[----:B------:R-:W0:Y:S01]  /*4240*/  F2I.S8.NTZ R11, R16 ;  /* 0x00000010000b7305 */ /* 0x000e220000202100 */
[----:B------:R1:W-:Y:S07]  /*4250*/  STG.E.64 desc[UR14][R8.64], R22 ;  /* 0x0000001608007986 */ /* 0x0003ee000c101b0e */
[----:B------:R-:W2:Y:S01]  /*4260*/  F2I.S8.NTZ R15, R15 ;  /* 0x0000000f000f7305 */ /* 0x000ea20000202100 */
[----:B0-----:R-:W-:Y:S02]  /*4270*/  PRMT R11, R10, 0x3340, R11 ;  /* 0x000033400a0b7816 */ /* 0x001fe4000000000b */
[----:B--2---:R-:W-:-:S04]  /*4280*/  PRMT R26, R20, 0x3340, R15 ;  /* 0x00003340141a7816 */ /* 0x004fc8000000000f */
[----:B------:R-:W-:Y:S01]  /*4290*/  PRMT R21, R11, 0x5410, R26 ;  /* 0x000054100b157816 */ /* 0x000fe2000000001a */
[----:B------:R-:W-:-:S05]  /*42a0*/  IMAD.WIDE.U32 R10, R13, 0x4, R6 ;  /* 0x000000040d0a7825 */ /* 0x000fca00078e0006 */
[----:B------:R1:W-:Y:S01]  /*42b0*/  STG.E desc[UR14][R10.64], R21 ;  /* 0x000000150a007986 */ /* 0x0003e2000c10190e */
[----:B------:R-:W-:Y:S05]  /*42c0*/  @P0 EXIT ;  /* 0x000000000000094d */ /* 0x000fea0003800000 */
[----:B------:R-:W-:-:S04]  /*42d0*/  IMAD.WIDE.U32 R12, R17, 0x8, R24 ;  /* 0x00000008110c7825 */ /* 0x000fc800078e0018 */
[C---:B-1----:R-:W-:Y:S02]  /*42e0*/  IMAD.WIDE.U32 R8, R17.reuse, 0x8, R18 ;  /* 0x0000000811087825 */ /* 0x042fe400078e0012 */
[----:B------:R-:W2:Y:S04]  /*42f0*/  LDG.E.64.CONSTANT R12, desc[UR14][R12.64] ;  /* 0x0000000e0c0c7981 */ /* 0x000ea8000c1e9b00 */
[----:B------:R-:W3:Y:S01]  /*4300*/  LDG.E.64 R10, desc[UR14][R8.64] ;  /* 0x0000000e080a7981 */ /* 0x000ee2000c1e1b00 */
[----:B------:R-:W-:-:S06]  /*4310*/  IMAD.WIDE.U32 R4, R17, 0x8, R4 ;  /* 0x0000000811047825 */ /* 0x000fcc00078e0004 */
[----:B------:R-:W4:Y:S01]  /*4320*/  LDG.E.64.CONSTANT R4, desc[UR14][R4.64] ;  /* 0x0000000e04047981 */ /* 0x000f22000c1e9b00 */
[----:B--2---:R-:W-:Y:S02]  /*4330*/  IMAD.U32 R15, R12, 0x10000, RZ ;  /* 0x000100000c0f7824 */ /* 0x004fe400078e00ff */
[C---:B------:R-:W-:Y:S01]  /*4340*/  IMAD.U32 R21, R13.reuse, 0x10000, RZ ;  /* 0x000100000d157824 */ /* 0x040fe200078e00ff */
[----:B------:R-:W-:Y:S01]  /*4350*/  PRMT R13, R13, 0x7632, R13 ;  /* 0x000076320d0d7816 */ /* 0x000fe2000000000d */
[----:B---3--:R-:W-:Y:S01]  /*4360*/  IMAD.U32 R14, R10, 0x10000, RZ ;  /* 0x000100000a0e7824 */ /* 0x008fe200078e00ff */
[----:B------:R-:W-:-:S03]  /*4370*/  PRMT R10, R12, 0x7632, R10 ;  /* 0x000076320c0a7816 */ /* 0x000fc6000000000a */
[----:B------:R-:W-:Y:S01]  /*4380*/  FADD.FTZ R15, R15, R14 ;  /* 0x0000000e0f0f7221 */ /* 0x000fe20000010000 */
[----:B------:R-:W-:Y:S01]  /*4390*/  IMAD.U32 R14, R11, 0x10000, RZ ;  /* 0x000100000b0e7824 */ /* 0x000fe200078e00ff */
[C---:B------:R-:W-:Y:S01]  /*43a0*/  PRMT R11, R10.reuse, 0x7632, R11 ;  /* 0x000076320a0b7816 */ /* 0x040fe2000000000b */
[----:B------:R-:W-:Y:S02]  /*43b0*/  IMAD.U32 R12, R10, 0x10000, RZ ;  /* 0x000100000a0c7824 */ /* 0x000fe400078e00ff */
[C---:B------:R-:W-:Y:S01]  /*43c0*/  FMUL.FTZ R20, R2.reuse, R15 ;  /* 0x0000000f02147220 */ /* 0x040fe20000410000 */
[----:B------:R-:W-:Y:S01]  /*43d0*/  FADD.FTZ R21, R21, R14 ;  /* 0x0000000e15157221 */ /* 0x000fe20000010000 */
[C---:B------:R-:W-:Y:S01]  /*43e0*/  PRMT R16, R11.reuse, 0x7632, R16 ;  /* 0x000076320b107816 */ /* 0x040fe20000000010 */
[----:B------:R-:W-:Y:S01]  /*43f0*/  IMAD.U32 R23, R11, 0x10000, RZ ;  /* 0x000100000b177824 */ /* 0x000fe200078e00ff */
[----:B------:R0:W1:Y:S01]  /*4400*/  F2F.BF16.F32 R10, R20 ;  /* 0x00000014000a7304 */ /* 0x0000620000202000 */
[----:B------:R-:W-:-:S02]  /*4410*/  FMUL.FTZ R14, R2, R21 ;  /* 0x00000015020e7220 */ /* 0x000fc40000410000 */
[----:B------:R-:W-:Y:S01]  /*4420*/  FADD.FTZ R11, R12, R23 ;  /* 0x000000170c0b7221 */ /* 0x000fe20000010000 */
[----:B------:R-:W-:Y:S02]  /*4430*/  IMAD.U32 R12, R13, 0x10000, RZ ;  /* 0x000100000d0c7824 */ /* 0x000fe400078e00ff */
[----:B------:R-:W-:Y:S02]  /*4440*/  IMAD.U32 R13, R16, 0x10000, RZ ;  /* 0x00010000100d7824 */ /* 0x000fe400078e00ff */
[----:B------:R-:W-:Y:S01]  /*4450*/  FMUL.FTZ R22, R2, R11 ;  /* 0x0000000b02167220 */ /* 0x000fe20000410000 */
[----:B------:R-:W2:Y:S01]  /*4460*/  F2F.BF16.F32 R14, R14 ;  /* 0x0000000e000e7304 */ /* 0x000ea20000202000 */
[----:B----4-:R-:W-:Y:S02]  /*4470*/  IMAD.U32 R23, R4, 0x10000, RZ ;  /* 0x0001000004177824 */ /* 0x010fe400078e00ff */
[----:B------:R-:W-:-:S04]  /*4480*/  FADD.FTZ R12, R12, R13 ;  /* 0x0000000d0c0c7221 */ /* 0x000fc80000010000 */
[----:B0-----:R-:W-:Y:S01]  /*4490*/  FMUL.FTZ R20, R2, R12 ;  /* 0x0000000c02147220 */ /* 0x001fe20000410000 */
[----:B-1----:R-:W-:Y:S01]  /*44a0*/  IMAD.U32 R16, R10, 0x10000, RZ ;  /* 0x000100000a107824 */ /* 0x002fe200078e00ff */
[----:B------:R-:W0:Y:S01]  /*44b0*/  F2F.BF16.F32 R13, R22 ;  /* 0x00000016000d7304 */ /* 0x000e220000202000 */
[----:B------:R-:W-:Y:S02]  /*44c0*/  F2FP.BF16.F32.PACK_AB R21, R12, R21 ;  /* 0x000000150c15723e */ /* 0x000fe400000010ff */
[----:B------:R-:W-:Y:S01]  /*44d0*/  FMUL.FTZ R16, R16, R23 ;  /* 0x0000001710107220 */ /* 0x000fe20000410000 */
[----:B------:R-:W-:Y:S01]  /*44e0*/  IMAD.U32 R23, R5, 0x10000, RZ ;  /* 0x0001000005177824 */ /* 0x000fe200078e00ff */
[----:B------:R-:W-:Y:S01]  /*44f0*/  PRMT R5, R4, 0x7632, R5 ;  /* 0x0000763204057816 */ /* 0x000fe20000000005 */
[----:B--2---:R-:W-:Y:S02]  /*4500*/  IMAD.U32 R14, R14, 0x10000, RZ ;  /* 0x000100000e0e7824 */ /* 0x004fe400078e00ff */
[----:B------:R-:W1:Y:S02]  /*4510*/  F2F.BF16.F32 R10, R20 ;  /* 0x00000014000a7304 */ /* 0x000e640000202000 */
[----:B------:R-:W-:Y:S01]  /*4520*/  FMUL.FTZ R23, R14, R23 ;  /* 0x000000170e177220 */ /* 0x000fe20000410000 */
[C---:B------:R-:W-:Y:S01]  /*4530*/  IMAD.U32 R14, R5.reuse, 0x10000, RZ ;  /* 0x00010000050e7824 */ /* 0x040fe200078e00ff */
[----:B------:R-:W-:Y:S01]  /*4540*/  PRMT R5, R5, 0x7632, R5 ;  /* 0x0000763205057816 */ /* 0x000fe20000000005 */
[----:B0-----:R-:W-:-:S03]  /*4550*/  IMAD.U32 R13, R13, 0x10000, RZ ;  /* 0x000100000d0d7824 */ /* 0x001fc600078e00ff */
        /* <DEDUP_REMOVED lines=13> */
[----:B------:R-:W-:Y:S01]  /*4630*/  F2I.S8.NTZ R4, R4 ;  /* 0x0000000400047305 */ /* 0x000fe20000202100 */
[----:B------:R-:W-:Y:S01]  /*4640*/  FMUL.FTZ R10, R3, R10 ;  /* 0x0000000a030a7220 */ /* 0x000fe20000410000 */
[----:B-1----:R-:W-:-:S06]  /*4650*/  IMAD.U32 R16, R20, 0x10000, RZ ;  /* 0x0001000014107824 */ /* 0x002fcc00078e00ff */
[----:B------:R-:W-:Y:S01]  /*4660*/  F2I.S8.NTZ R14, R14 ;  /* 0x0000000e000e7305 */ /* 0x000fe20000202100 */
[----:B------:R-:W-:Y:S01]  /*4670*/  F2FP.BF16.F32.PACK_AB R20, R11, R15 ;  /* 0x0000000f0b14723e */ /* 0x000fe200000010ff */
[----:B------:R-:W-:-:S04]  /*4680*/  FMUL.FTZ R16, R3, R16 ;  /* 0x0000001003107220 */ /* 0x000fc80000410000 */
[----:B------:R3:W-:Y:S02]  /*4690*/  STG.E.64 desc[UR14][R8.64], R20 ;  /* 0x0000001408007986 */ /* 0x0007e4000c101b0e */
[----:B------:R-:W0:Y:S08]  /*46a0*/  F2I.S8.NTZ R5, R10 ;  /* 0x0000000a00057305 */ /* 0x000e300000202100 */
[----:B------:R-:W1:Y:S01]  /*46b0*/  F2I.S8.NTZ R13, R16 ;  /* 0x00000010000d7305 */ /* 0x000e620000202100 */
[----:B0-----:R-:W-:-:S02]  /*46c0*/  PRMT R5, R4, 0x3340, R5 ;  /* 0x0000334004057816 */ /* 0x001fc40000000005 */
[----:B-1----:R-:W-:-:S04]  /*46d0*/  PRMT R22, R14, 0x3340, R13 ;  /* 0x000033400e167816 */ /* 0x002fc8000000000d */
[----:B------:R-:W-:Y:S01]  /*46e0*/  PRMT R11, R5, 0x5410, R22 ;  /* 0x00005410050b7816 */ /* 0x000fe20000000016 */
[----:B------:R-:W-:-:S04]  /*46f0*/  IMAD.WIDE.U32 R4, R17, 0x4, R6 ;  /* 0x0000000411047825 */ /* 0x000fc800078e0006 */
[----:B------:R-:W-:Y:S01]  /*4700*/  IMAD.IADD R17, R17, 0x1, R0 ;  /* 0x0000000111117824 */ /* 0x000fe200078e0200 */
[----:B------:R3:W-:Y:S04]  /*4710*/  STG.E desc[UR14][R4.64], R11 ;  /* 0x0000000b04007986 */ /* 0x0007e8000c10190e */
[----:B------:R-:W-:-:S13]  /*4720*/  ISETP.GE.U32.AND P0, PT, R17, UR6, PT ;  /* 0x0000000611007c0c */ /* 0x000fda000bf06070 */
[----:B---3--:R-:W-:Y:S05]  /*4730*/  @!P0 BRA `(.L_x_113) ;  /* 0xffffffec008c8947 */ /* 0x008fea000383ffff */
[----:B------:R-:W-:Y:S05]  /*4740*/  EXIT ;  /* 0x000000000000794d */ /* 0x000fea0003800000 */
.L_x_98:
[----:B------:R-:W0:Y:S01]  /*4750*/  S2R R3, SR_TID.X ;  /* 0x0000000000037919 */ /* 0x000e220000002100 */
[----:B------:R-:W1:Y:S01]  /*4760*/  S2UR UR12, SR_CTAID.X ;  /* 0x00000000000c79c3 */ /* 0x000e620000002500 */
[----:B------:R-:W-:Y:S01]  /*4770*/  USHF.R.S32.HI UR6, URZ, 0x1f, UR4 ;  /* 0x0000001fff067899 */ /* 0x000fe20008011404 */
[----:B------:R-:W-:Y:S01]  /*4780*/  BSSY.RECONVERGENT B0, `(.L_x_114) ;  /* 0x0000021000007945 */ /* 0x000fe20003800200 */
[----:B------:R-:W-:Y:S01]  /*4790*/  USHF.R.S32.HI UR7, URZ, 0x1f, UR9 ;  /* 0x0000001fff077899 */ /* 0x000fe20008011409 */
[----:B------:R-:W-:Y:S01]  /*47a0*/  IMAD.MOV.U32 R8, RZ, RZ, RZ ;  /* 0x000000ffff087224 */ /* 0x000fe200078e00ff */
[----:B------:R-:W2:Y:S01]  /*47b0*/  LDCU.64 UR10, c[0x0][0x390] ;  /* 0x00007200ff0a77ac */ /* 0x000ea20008000a00 */
[----:B------:R-:W3:Y:S01]  /*47c0*/  LDCU.64 UR18, c[0x0][0x3b8] ;  /* 0x00007700ff1277ac */ /* 0x000ee20008000a00 */
[----:B-1----:R-:W-:Y:S02]  /*47d0*/  UIMAD.WIDE.U32 UR4, UR12, UR4, URZ ;  /* 0x000000040c0472a5 */ /* 0x002fe4000f8e00ff */
[----:B------:R-:W-:-:S02]  /*47e0*/  UIMAD UR6, UR6, UR12, URZ ;  /* 0x0000000c060672a4 */ /* 0x000fc4000f8e02ff */
[----:B------:R-:W-:Y:S02]  /*47f0*/  UIMAD.WIDE.U32 UR16, UR12, UR9, URZ ;  /* 0x000000090c1072a5 */ /* 0x000fe4000f8e00ff */
[----:B------:R-:W-:Y:S01]  /*4800*/  UIMAD UR7, UR7, UR12, URZ ;  /* 0x0000000c070772a4 */ /* 0x000fe2000f8e02ff */
[----:B0-----:R-:W-:Y:S01]  /*4810*/  ISETP.GE.U32.AND P0, PT, R3, UR9, PT ;  /* 0x0000000903007c0c */ /* 0x001fe2000bf06070 */
[----:B------:R-:W-:Y:S02]  /*4820*/  UIADD3 UR6, UPT, UPT, UR5, UR6, URZ ;  /* 0x0000000605067290 */ /* 0x000fe4000fffe0ff */
[----:B------:R-:W-:-:S10]  /*4830*/  UIADD3 UR7, UPT, UPT, UR17, UR7, URZ ;  /* 0x0000000711077290 */ /* 0x000fd4000fffe0ff */
[----:B--23--:R-:W-:Y:S05]  /*4840*/  @P0 BRA `(.L_x_115) ;  /* 0x0000000000500947 */ /* 0x00cfea0003800000 */
[----:B------:R-:W0:Y:S01]  /*4850*/  LDC R11, c[0x0][0x360] ;  /* 0x0000d800ff0b7b82 */ /* 0x000e220000000800 */
[----:B------:R-:W-:Y:S02]  /*4860*/  IMAD.MOV.U32 R8, RZ, RZ, RZ ;  /* 0x000000ffff087224 */ /* 0x000fe400078e00ff */
[----:B------:R-:W-:-:S07]  /*4870*/  IMAD.MOV.U32 R0, RZ, RZ, R3 ;  /* 0x000000ffff007224 */ /* 0x000fce00078e0003 */
.L_x_116:
[C---:B------:R-:W-:Y:S02]  /*4880*/  IADD3 R5, P0, PT, R0.reuse, UR4, RZ ;  /* 0x0000000400057c10 */ /* 0x040fe4000ff1e0ff */
[----:B------:R-:W-:-:S03]  /*4890*/  IADD3 R2, P1, PT, R0, UR16, RZ ;  /* 0x0000001000027c10 */ /* 0x000fc6000ff3e0ff */
[----:B------:R-:W-:Y:S01]  /*48a0*/  IMAD.X R10, RZ, RZ, UR6, P0 ;  /* 0x00000006ff0a7e24 */ /* 0x000fe200080e06ff */
[C---:B------:R-:W-:Y:S01]  /*48b0*/  LEA R4, P0, R5.reuse, UR10, 0x1 ;  /* 0x0000000a05047c11 */ /* 0x040fe2000f8008ff */
[----:B------:R-:W-:Y:S01]  /*48c0*/  IMAD.X R7, RZ, RZ, UR7, P1 ;  /* 0x00000007ff077e24 */ /* 0x000fe200088e06ff */
[C---:B------:R-:W-:Y:S02]  /*48d0*/  LEA R6, P1, R2.reuse, UR18, 0x1 ;  /* 0x0000001202067c11 */ /* 0x040fe4000f8208ff */
[----:B------:R-:W-:Y:S02]  /*48e0*/  LEA.HI.X R5, R5, UR11, R10, 0x1, P0 ;  /* 0x0000000b05057c11 */ /* 0x000fe400080f0c0a */
[----:B------:R-:W-:-:S03]  /*48f0*/  LEA.HI.X R7, R2, UR19, R7, 0x1, P1 ;  /* 0x0000001302077c11 */ /* 0x000fc600088f0c07 */
[----:B------:R-:W2:Y:S04]  /*4900*/  LDG.E.U16.CONSTANT R4, desc[UR14][R4.64] ;  /* 0x0000000e04047981 */ /* 0x000ea8000c1e9500 */
[----:B------:R-:W3:Y:S01]  /*4910*/  LDG.E.U16 R6, desc[UR14][R6.64] ;  /* 0x0000000e06067981 */ /* 0x000ee2000c1e1500 */
[----:B0-----:R-:W-:-:S05]  /*4920*/  IMAD.IADD R0, R11, 0x1, R0 ;  /* 0x000000010b007824 */ /* 0x001fca00078e0200 */
[----:B------:R-:W-:Y:S01]  /*4930*/  ISETP.GE.U32.AND P0, PT, R0, UR9, PT ;  /* 0x0000000900007c0c */ /* 0x000fe2000bf06070 */
[----:B--2---:R-:W-:Y:S02]  /*4940*/  IMAD.U32 R2, R4, 0x10000, RZ ;  /* 0x0001000004027824 */ /* 0x004fe400078e00ff */
[----:B---3--:R-:W-:-:S04]  /*4950*/  IMAD.U32 R9, R6, 0x10000, RZ ;  /* 0x0001000006097824 */ /* 0x008fc800078e00ff */
[----:B------:R-:W-:-:S04]  /*4960*/  FADD.FTZ R9, R2, R9 ;  /* 0x0000000902097221 */ /* 0x000fc80000010000 */
[----:B------:R-:W-:Y:S02]  /*4970*/  FFMA.FTZ R8, R9, R9, R8 ;  /* 0x0000000909087223 */ /* 0x000fe40000010008 */
[----:B------:R-:W-:Y:S05]  /*4980*/  @!P0 BRA `(.L_x_116) ;  /* 0xfffffffc00bc8947 */ /* 0x000fea000383ffff */
.L_x_115:
[----:B------:R-:W-:Y:S05]  /*4990*/  BSYNC.RECONVERGENT B0 ;  /* 0x0000000000007941 */ /* 0x000fea0003800200 */
.L_x_114:
        /* <DEDUP_REMOVED lines=33> */
[----:B-1----:R-:W1:Y:S04]  /*4bb0*/  LDS.128 R8, [R20+0x220] ;  /* 0x0002200014087984 */ /* 0x002e680000000c00 */
[----:B------:R-:W2:Y:S04]  /*4bc0*/  LDS.128 R16, [R20+0x230] ;  /* 0x0002300014107984 */ /* 0x000ea80000000c00 */
[----:B------:R-:W3:Y:S01]  /*4bd0*/  LDS.128 R4, [R20+0x240] ;  /* 0x0002400014047984 */ /* 0x000ee20000000c00 */
[----:B0-----:R-:W-:-:S04]  /*4be0*/  FADD.FTZ R13, R13, R12 ;  /* 0x0000000c0d0d7221 */ /* 0x001fc80000010000 */
[----:B-1----:R-:W-:Y:S02]  /*4bf0*/  FADD.FTZ R8, R13, R8 ;  /* 0x000000080d087221 */ /* 0x002fe40000010000 */
[----:B------:R-:W0:Y:S02]  /*4c00*/  LDS.128 R12, [R20+0x250] ;  /* 0x00025000140c7984 */ /* 0x000e240000000c00 */
[----:B------:R-:W-:-:S04]  /*4c10*/  FADD.FTZ R9, R8, R9 ;  /* 0x0000000908097221 */ /* 0x000fc80000010000 */
[----:B------:R-:W-:-:S04]  /*4c20*/  FADD.FTZ R10, R9, R10 ;  /* 0x0000000a090a7221 */ /* 0x000fc80000010000 */
[----:B------:R-:W-:-:S04]  /*4c30*/  FADD.FTZ R11, R10, R11 ;  /* 0x0000000b0a0b7221 */ /* 0x000fc80000010000 */
[----:B--2---:R-:W-:Y:S02]  /*4c40*/  FADD.FTZ R16, R11, R16 ;  /* 0x000000100b107221 */ /* 0x004fe40000010000 */
[----:B------:R-:W1:Y:S02]  /*4c50*/  LDS.128 R8, [R20+0x260] ;  /* 0x0002600014087984 */ /* 0x000e640000000c00 */
        /* <DEDUP_REMOVED lines=13> */
[----:B-1----:R-:W-:-:S04]  /*4d30*/  FADD.FTZ R8, R15, R8 ;  /* 0x000000080f087221 */ /* 0x002fc80000010000 */
[----:B------:R-:W-:-:S04]  /*4d40*/  FADD.FTZ R9, R8, R9 ;  /* 0x0000000908097221 */ /* 0x000fc80000010000 */
[----:B------:R-:W-:Y:S02]  /*4d50*/  FADD.FTZ R10, R9, R10 ;  /* 0x0000000a090a7221 */ /* 0x000fe40000010000 */
[----:B------:R-:W1:Y:S02]  /*4d60*/  LDS.64 R8, [R20+0x290] ;  /* 0x0002900014087984 */ /* 0x000e640000000a00 */
        /* <DEDUP_REMOVED lines=10> */
[----:B------:R-:W-:Y:S01]  /*4e10*/  FADD.FTZ R21, R8, R9 ;  /* 0x0000000908157221 */ /* 0x000fe20000010000 */
[----:B------:R-:W-:Y:S06]  /*4e20*/  BRA `(.L_x_120) ;  /* 0x0000000400a47947 */ /* 0x000fec0003800000 */
.L_x_118:
        /* <DEDUP_REMOVED lines=105> */
.L_x_120:
[----:B------:R-:W-:Y:S01]  /*54c0*/  I2FP.F32.S32 R4, UR9 ;  /* 0x0000000900047c45 */ /* 0x000fe20008201400 */
[----:B------:R-:W0:Y:S01]  /*54d0*/  LDCU UR8, c[0x0][0x3a8] ;  /* 0x00007500ff0877ac */ /* 0x000e220008000800 */
[----:B------:R-:W-:-:S04]  /*54e0*/  PLOP3.LUT P0, PT, PT, PT, PT, 0x80, 0x8 ;  /* 0x000000000008781c */ /* 0x000fc80003f0f070 */
[----:B------:R-:W0:Y:S02]  /*54f0*/  MUFU.RCP R4, R4 ;  /* 0x0000000400047308 */ /* 0x000e240000001000 */
[----:B0-----:R-:W-:-:S06]  /*5500*/  FFMA.FTZ R21, R4, R21, UR8 ;  /* 0x0000000804157e23 */ /* 0x001fcc0008010015 */
[----:B------:R-:W0:Y:S02]  /*5510*/  MUFU.RSQ R21, R21 ;  /* 0x0000001500157308 */ /* 0x000e240000001400 */
[----:B0-----:R2:W-:Y:S02]  /*5520*/  STS [R20+0x29c], R21 ;  /* 0x00029c1514007388 */ /* 0x0015e40000000800 */
.L_x_119:
[----:B------:R-:W-:Y:S05]  /*5530*/  BSYNC.RECONVERGENT B0 ;  /* 0x0000000000007941 */ /* 0x000fea0003800200 */
.L_x_117:
[----:B-1----:R-:W0:Y:S01]  /*5540*/  S2R R8, SR_CgaCtaId ;  /* 0x0000000000087919 */ /* 0x002e220000008800 */
[----:B------:R-:W-:Y:S01]  /*5550*/  BAR.SYNC.DEFER_BLOCKING 0x0 ;  /* 0x0000000000007b1d */ /* 0x000fe20000010000 */
[----:B------:R-:W-:Y:S01]  /*5560*/  ISETP.GE.U32.AND P3, PT, R3, UR9, PT ;  /* 0x0000000903007c0c */ /* 0x000fe2000bf66070 */
[----:B------:R-:W-:Y:S01]  /*5570*/  IMAD.MOV.U32 R10, RZ, RZ, RZ ;  /* 0x000000ffff0a7224 */ /* 0x000fe200078e00ff */
[----:B------:R-:W-:-:S03]  /*5580*/  MOV R9, 0x400 ;  /* 0x0000040000097802 */ /* 0x000fc60000000f00 */
[----:B------:R-:W1:Y:S01]  /*5590*/  LDCU.64 UR10, c[0x0][0x390] ;  /* 0x00007200ff0a77ac */ /* 0x000e620008000a00 */
[----:B------:R-:W-:Y:S01]  /*55a0*/  BSSY.RECONVERGENT B0, `(.L_x_121) ;  /* 0x0000023000007945 */ /* 0x000fe20003800200 */
[----:B------:R-:W3:Y:S01]  /*55b0*/  LDCU.64 UR18, c[0x0][0x3b8] ;  /* 0x00007700ff1277ac */ /* 0x000ee20008000a00 */
[----:B0-----:R-:W-:-:S05]  /*55c0*/  LEA R4, R8, R9, 0x18 ;  /* 0x0000000908047211 */ /* 0x001fca00078ec0ff */
[----:B------:R0:W4:Y:S01]  /*55d0*/  LDS R5, [R4+0x29c] ;  /* 0x00029c0004057984 */ /* 0x0001220000000800 */
[----:B------:R-:W-:Y:S06]  /*55e0*/  BAR.SYNC.DEFER_BLOCKING 0x0 ;  /* 0x0000000000007b1d */ /* 0x000fec0000010000 */
[----:B-1-3--:R-:W-:Y:S05]  /*55f0*/  @P3 BRA `(.L_x_122) ;  /* 0x0000000000743947 */ /* 0x00afea0003800000 */
[----:B------:R-:W1:Y:S01]  /*5600*/  LDC.64 R6, c[0x0][0x398] ;  /* 0x0000e600ff067b82 */ /* 0x000e620000000a00 */
[----:B------:R-:W-:Y:S02]  /*5610*/  IMAD.MOV.U32 R10, RZ, RZ, RZ ;  /* 0x000000ffff0a7224 */ /* 0x000fe400078e00ff */
[----:B------:R-:W-:-:S07]  /*5620*/  IMAD.MOV.U32 R11, RZ, RZ, R3 ;  /* 0x000000ffff0b7224 */ /* 0x000fce00078e0003 */
.L_x_123:
[C---:B------:R-:W-:Y:S02]  /*5630*/  IADD3 R15, P3, PT, R11.reuse, UR4, RZ ;  /* 0x000000040b0f7c10 */ /* 0x040fe4000ff7e0ff */
[----:B------:R-:W-:-:S03]  /*5640*/  IADD3 R13, P4, PT, R11, UR16, RZ ;  /* 0x000000100b0d7c10 */ /* 0x000fc6000ff9e0ff */
[----:B------:R-:W-:Y:S01]  /*5650*/  IMAD.X R18, RZ, RZ, UR6, P3 ;  /* 0x00000006ff127e24 */ /* 0x000fe200098e06ff */
[----:B------:R-:W-:Y:S01]  /*5660*/  LEA R14, P3, R15, UR10, 0x1 ;  /* 0x0000000a0f0e7c11 */ /* 0x000fe2000f8608ff */
[----:B------:R-:W-:Y:S01]  /*5670*/  IMAD.X R16, RZ, RZ, UR7, P4 ;  /* 0x00000007ff107e24 */ /* 0x000fe2000a0e06ff */
[----:B------:R-:W-:Y:S02]  /*5680*/  LEA R12, P4, R13, UR18, 0x1 ;  /* 0x000000120d0c7c11 */ /* 0x000fe4000f8808ff */
[----:B------:R-:W-:Y:S02]  /*5690*/  LEA.HI.X R15, R15, UR11, R18, 0x1, P3 ;  /* 0x0000000b0f0f7c11 */ /* 0x000fe400098f0c12 */
[----:B------:R-:W-:-:S03]  /*56a0*/  LEA.HI.X R13, R13, UR19, R16, 0x1, P4 ;  /* 0x000000130d0d7c11 */ /* 0x000fc6000a0f0c10 */
[----:B------:R-:W3:Y:S04]  /*56b0*/  LDG.E.U16.CONSTANT R14, desc[UR14][R14.64] ;  /* 0x0000000e0e0e7981 */ /* 0x000ee8000c1e9500 */
[----:B------:R-:W5:Y:S01]  /*56c0*/  LDG.E.U16 R12, desc[UR14][R12.64] ;  /* 0x0000000e0c0c7981 */ /* 0x000f62000c1e1500 */
[----:B-1----:R-:W-:-:S06]  /*56d0*/  IMAD.WIDE.U32 R16, R11, 0x2, R6 ;  /* 0x000000020b107825 */ /* 0x002fcc00078e0006 */
[----:B------:R-:W2:Y:S01]  /*56e0*/  LDG.E.U16.CONSTANT R16, desc[UR14][R16.64] ;  /* 0x0000000e10107981 */ /* 0x000ea2000c1e9500 */
[----:B------:R-:W-:-:S05]  /*56f0*/  IMAD.IADD R11, R0, 0x1, R11 ;  /* 0x00000001000b7824 */ /* 0x000fca00078e020b */
[----:B------:R-:W-:Y:S01]  /*5700*/  ISETP.GE.U32.AND P3, PT, R11, UR9, PT ;  /* 0x000000090b007c0c */ /* 0x000fe2000bf66070 */
[----:B---3--:R-:W-:Y:S02]  /*5710*/  IMAD.U32 R18, R14, 0x10000, RZ ;  /* 0x000100000e127824 */ /* 0x008fe400078e00ff */
[----:B-----5:R-:W-:-:S04]  /*5720*/  IMAD.U32 R19, R12, 0x10000, RZ ;  /* 0x000100000c137824 */ /* 0x020fc800078e00ff */
[----:B------:R-:W-:Y:S01]  /*5730*/  FADD.FTZ R18, R18, R19 ;  /* 0x0000001312127221 */ /* 0x000fe20000010000 */
[----:B--2---:R-:W-:-:S03]  /*5740*/  IMAD.U32 R20, R16, 0x10000, RZ ;  /* 0x0001000010147824 */ /* 0x004fc600078e00ff */
[----:B----4-:R-:W-:-:S06]  /*5750*/  FMUL.FTZ R18, R5, R18 ;  /* 0x0000001205127220 */ /* 0x010fcc0000410000 */
[----:B------:R-:W1:Y:S02]  /*5760*/  F2F.BF16.F32 R18, R18 ;  /* 0x0000001200127304 */ /* 0x000e640000202000 */
[----:B-1----:R-:W-:-:S04]  /*5770*/  IMAD.U32 R19, R18, 0x10000, RZ ;  /* 0x0001000012137824 */ /* 0x002fc800078e00ff */
[----:B------:R-:W-:-:S06]  /*5780*/  FMUL.FTZ R19, R19, R20 ;  /* 0x0000001413137220 */ /* 0x000fcc0000410000 */
[----:B------:R-:W1:Y:S02]  /*5790*/  F2F.BF16.F32 R19, R19 ;  /* 0x0000001300137304 */ /* 0x000e640000202000 */
[----:B-1----:R-:W-:-:S05]  /*57a0*/  IMAD.U32 R13, R19, 0x10000, RZ ;  /* 0x00010000130d7824 */ /* 0x002fca00078e00ff */
[----:B------:R-:W-:Y:S01]  /*57b0*/  FMNMX.FTZ R10, |R13|, R10, !PT ;  /* 0x0000000a0d0a7209 */ /* 0x000fe20007810200 */
[----:B------:R-:W-:Y:S06]  /*57c0*/  @!P3 BRA `(.L_x_123) ;  /* 0xfffffffc0098b947 */ /* 0x000fec000383ffff */
.L_x_122:
[----:B------:R-:W-:Y:S05]  /*57d0*/  BSYNC.RECONVERGENT B0 ;  /* 0x0000000000007941 */ /* 0x000fea0003800200 */
.L_x_121:
[----:B------:R-:W-:Y:S01]  /*57e0*/  BSSY.RECONVERGENT B0, `(.L_x_124) ;  /* 0x0000105000007945 */ /* 0x000fe20003800200 */
[----:B------:R-:W-:-:S03]  /*57f0*/  IMAD.MOV.U32 R11, RZ, RZ, R10 ;  /* 0x000000ffff0b7224 */ /* 0x000fc600078e000a */
[----:B------:R-:W-:Y:S05]  /*5800*/  @!P1 BRA `(.L_x_125) ;  /* 0x0000000400989947 */ /* 0x000fea0003800000 */
[----:B------:R-:W1:Y:S01]  /*5810*/  SHFL.DOWN PT, R6, R11, 0x1, 0x1f ;  /* 0x08201f000b067f89 */ /* 0x000e6200000e0000 */
        /* <DEDUP_REMOVED lines=101> */
.L_x_125:
[----:B------:R-:W-:Y:S01]  /*5e70*/  LOP3.LUT R6, R3, 0x3e0, RZ, 0xc0, !PT ;  /* 0x000003e003067812 */ /* 0x000fe200078ec0ff */
        /* <DEDUP_REMOVED lines=140> */
.L_x_127:
        /* <DEDUP_REMOVED lines=15> */
.L_x_126:
[----:B------:R-:W-:Y:S05]  /*6830*/  BSYNC.RECONVERGENT B0 ;  /* 0x0000000000007941 */ /* 0x000fea0003800200 */
.L_x_124:
[----:B------:R-:W-:Y:S01]  /*6840*/  BAR.SYNC.DEFER_BLOCKING 0x0 ;  /* 0x0000000000007b1d */ /* 0x000fe20000010000 */
[----:B------:R-:W-:-:S13]  /*6850*/  ISETP.GE.U32.AND P0, PT, R3, UR9, PT ;  /* 0x0000000903007c0c */ /* 0x000fda000bf06070 */
[----:B------:R-:W-:Y:S05]  /*6860*/  @P0 EXIT ;  /* 0x000000000000094d */ /* 0x000fea0003800000 */
[----:B-1----:R-:W1:Y:S01]  /*6870*/  LDS R2, [R4+0x14c] ;  /* 0x00014c0004027984 */ /* 0x002e620000000800 */
[----:B---3--:R-:W3:Y:S01]  /*6880*/  LDC.64 R6, c[0x0][0x398] ;  /* 0x0000e600ff067b82 */ /* 0x008ee20000000a00 */
[----:B------:R-:W-:Y:S01]  /*6890*/  BSSY.RECONVERGENT B0, `(.L_x_128) ;  /* 0x0000025000007945 */ /* 0x000fe20003800200 */
[----:B------:R-:W0:Y:S01]  /*68a0*/  LDCU.64 UR10, c[0x0][0x390] ;  /* 0x00007200ff0a77ac */ /* 0x000e220008000a00 */
[----:B------:R-:W0:Y:S01]  /*68b0*/  LDCU.64 UR12, c[0x0][0x3b8] ;  /* 0x00007700ff0c77ac */ /* 0x000e220008000a00 */
[----:B------:R-:W0:Y:S02]  /*68c0*/  LDCU.64 UR18, c[0x0][0x380] ;  /* 0x00007000ff1277ac */ /* 0x000e240008000a00 */
[----:B01----:R-:W1:Y:S02]  /*68d0*/  MUFU.RCP R2, R2 ;  /* 0x0000000200027308 */ /* 0x003e640000001000 */
.L_x_129:
[C---:B--2---:R-:W-:Y:S02]  /*68e0*/  IADD3 R9, P0, PT, R3.reuse, UR4, RZ ;  /* 0x0000000403097c10 */ /* 0x044fe4000ff1e0ff */
[----:B------:R-:W-:-:S03]  /*68f0*/  IADD3 R11, P1, PT, R3, UR16, RZ ;  /* 0x00000010030b7c10 */ /* 0x000fc6000ff3e0ff */
[----:B------:R-:W-:Y:S01]  /*6900*/  IMAD.X R10, RZ, RZ, UR6, P0 ;  /* 0x00000006ff0a7e24 */ /* 0x000fe200080e06ff */
[----:B------:R-:W-:Y:S01]  /*6910*/  LEA R14, P0, R9, UR10, 0x1 ;  /* 0x0000000a090e7c11 */ /* 0x000fe2000f8008ff */
[----:B------:R-:W-:Y:S01]  /*6920*/  IMAD.X R4, RZ, RZ, UR7, P1 ;  /* 0x00000007ff047e24 */ /* 0x000fe200088e06ff */
[----:B------:R-:W-:Y:S02]  /*6930*/  LEA R8, P1, R11, UR12, 0x1 ;  /* 0x0000000c0b087c11 */ /* 0x000fe4000f8208ff */
[----:B------:R-:W-:Y:S02]  /*6940*/  LEA.HI.X R15, R9, UR11, R10, 0x1, P0 ;  /* 0x0000000b090f7c11 */ /* 0x000fe400080f0c0a */
[----:B------:R-:W-:-:S03]  /*6950*/  LEA.HI.X R9, R11, UR13, R4, 0x1, P1 ;  /* 0x0000000d0b097c11 */ /* 0x000fc600088f0c04 */
[----:B------:R-:W5:Y:S04]  /*6960*/  LDG.E.U16.CONSTANT R14, desc[UR14][R14.64] ;  /* 0x0000000e0e0e7981 */ /* 0x000f68000c1e9500 */
[----:B------:R-:W2:Y:S01]  /*6970*/  LDG.E.U16 R16, desc[UR14][R8.64] ;  /* 0x0000000e08107981 */ /* 0x000ea2000c1e1500 */
[----:B---3--:R-:W-:-:S06]  /*6980*/  IMAD.WIDE.U32 R12, R3, 0x2, R6 ;  /* 0x00000002030c7825 */ /* 0x008fcc00078e0006 */
[----:B------:R-:W3:Y:S01]  /*6990*/  LDG.E.U16.CONSTANT R12, desc[UR14][R12.64] ;  /* 0x0000000e0c0c7981 */ /* 0x000ee2000c1e9500 */
[----:B------:R-:W-:Y:S02]  /*69a0*/  IMAD.IADD R3, R0, 0x1, R3 ;  /* 0x0000000100037824 */ /* 0x000fe400078e0203 */
[----:B-----5:R-:W-:Y:S02]  /*69b0*/  IMAD.U32 R10, R14, 0x10000, RZ ;  /* 0x000100000e0a7824 */ /* 0x020fe400078e00ff */
[----:B--2---:R-:W-:-:S04]  /*69c0*/  IMAD.U32 R17, R16, 0x10000, RZ ;  /* 0x0001000010117824 */ /* 0x004fc800078e00ff */
[----:B------:R-:W-:Y:S01]  /*69d0*/  FADD.FTZ R16, R10, R17 ;  /* 0x000000110a107221 */ /* 0x000fe20000010000 */
[----:B---3--:R-:W-:-:S03]  /*69e0*/  IMAD.U32 R19, R12, 0x10000, RZ ;  /* 0x000100000c137824 */ /* 0x008fc600078e00ff */
[-C--:B----4-:R-:W-:Y:S01]  /*69f0*/  FMUL.FTZ R17, R5, R16.reuse ;  /* 0x0000001005117220 */ /* 0x090fe20000410000 */
[----:B------:R-:W-:-:S05]  /*6a00*/  F2FP.BF16.F32.PACK_AB R16, RZ, R16 ;  /* 0x00000010ff10723e */ /* 0x000fca00000010ff */
[----:B------:R-:W0:Y:S01]  /*6a10*/  F2F.BF16.F32 R17, R17 ;  /* 0x0000001100117304 */ /* 0x000e220000202000 */
[----:B------:R2:W-:Y:S01]  /*6a20*/  STG.E.U16 desc[UR14][R8.64], R16 ;  /* 0x0000001008007986 */ /* 0x0005e2000c10150e */
[----:B0-----:R-:W-:-:S04]  /*6a30*/  IMAD.U32 R10, R17, 0x10000, RZ ;  /* 0x00010000110a7824 */ /* 0x001fc800078e00ff */
[----:B------:R-:W-:Y:S01]  /*6a40*/  FMUL.FTZ R19, R10, R19 ;  /* 0x000000130a137220 */ /* 0x000fe20000410000 */
[----:B------:R-:W-:-:S04]  /*6a50*/  IADD3 R10, P0, PT, R11, UR18, RZ ;  /* 0x000000120b0a7c10 */ /* 0x000fc8000ff1e0ff */
[----:B------:R-:W-:Y:S01]  /*6a60*/  IADD3.X R11, PT, PT, R4, UR19, RZ, P0, !PT ;  /* 0x00000013040b7c10 */ /* 0x000fe200087fe4ff */
[----:B------:R-:W0:Y:S01]  /*6a70*/  F2F.BF16.F32 R19, R19 ;  /* 0x0000001300137304 */ /* 0x000e220000202000 */
[----:B------:R-:W-:Y:S01]  /*6a80*/  ISETP.GE.U32.AND P0, PT, R3, UR9, PT ;  /* 0x0000000903007c0c */ /* 0x000fe2000bf06070 */
[----:B0-----:R-:W-:-:S04]  /*6a90*/  IMAD.U32 R15, R19, 0x10000, RZ ;  /* 0x00010000130f7824 */ /* 0x001fc800078e00ff */
[----:B-1----:R-:W-:-:S06]  /*6aa0*/  FMUL.FTZ R15, R2, R15 ;  /* 0x0000000f020f7220 */ /* 0x002fcc0000410000 */
[----:B------:R-:W0:Y:S02]  /*6ab0*/  F2I.S8.NTZ R15, R15 ;  /* 0x0000000f000f7305 */ /* 0x000e240000202100 */
[----:B0-----:R2:W-:Y:S01]  /*6ac0*/  STG.E.U8 desc[UR14][R10.64], R15 ;  /* 0x0000000f0a007986 */ /* 0x0015e2000c10110e */
[----:B------:R-:W-:Y:S05]  /*6ad0*/  @!P0 BRA `(.L_x_129) ;  /* 0xfffffffc00808947 */ /* 0x000fea000383ffff */
[----:B------:R-:W-:Y:S05]  /*6ae0*/  BSYNC.RECONVERGENT B0 ;  /* 0x0000000000007941 */ /* 0x000fea0003800200 */
.L_x_128:
[----:B------:R-:W-:Y:S05]  /*6af0*/  EXIT ;  /* 0x000000000000794d */ /* 0x000fea0003800000 */
.L_x_130:
        /* <DEDUP_REMOVED lines=16> */
.L_x_2973:


//--------------------- .text._ZN4vllm39rms_norm_dynamic_per_token_quant_kernelIN3c108BFloat16ENS1_13Float8_e4m3fnELb1EEEvPT0_PfPKT_S9_PKffiiPS7_ --------------------------
	.section	.text._ZN4vllm39rms_norm_dynamic_per_token_quant_kernelIN3c108BFloat16ENS1_13Float8_e4m3fnELb1EEEvPT0_PfPKT_S9_PKffiiPS7_,"ax",@progbits
	.align	128
        .global         _ZN4vllm39rms_norm_dynamic_per_token_quant_kernelIN3c108BFloat16ENS1_13Float8_e4m3fnELb1EEEvPT0_PfPKT_S9_PKffiiPS7_
        .type           _ZN4vllm39rms_norm_dynamic_per_token_quant_kernelIN3c108BFloat16ENS1_13Float8_e4m3fnELb1EEEvPT0_PfPKT_S9_PKffiiPS7_,@function
        .size           _ZN4vllm39rms_norm_dynamic_per_token_quant_kernelIN3c108BFloat16ENS1_13Float8_e4m3fnELb1EEEvPT0_PfPKT_S9_PKffiiPS7_,(.L_x_2974 - _ZN4vllm39rms_norm_dynamic_per_token_quant_kernelIN3c108BFloat16ENS1_13Float8_e4m3fnELb1EEEvPT0_PfPKT_S9_PKffiiPS7_)
        .other          _ZN4vllm39rms_norm_dynamic_per_token_quant_kernelIN3c108BFloat16ENS1_13Float8_e4m3fnELb1EEEvPT0_PfPKT_S9_PKffiiPS7_,@"STO_CUDA_ENTRY STV_DEFAULT"
_ZN4vllm39rms_norm_dynamic_per_token_quant_kernelIN3c108BFloat16ENS1_13Float8_e4m3fnELb1EEEvPT0_PfPKT_S9_PKffiiPS7_:
.text._ZN4vllm39rms_norm_dynamic_per_token_quant_kernelIN3c108BFloat16ENS1_13Float8_e4m3fnELb1EEEvPT0_PfPKT_S9_PKffiiPS7_:
        /* <DEDUP_REMOVED lines=34> */
.L_x_134:
        /* <DEDUP_REMOVED lines=108> */
.L_x_133:
[----:B------:R-:W-:Y:S05]  /*08e0*/  BSYNC.RECONVERGENT B0 ;  /* 0x0000000000007941 */ /* 0x000fea0003800200 */
.L_x_132:
        /* <DEDUP_REMOVED lines=72> */
.L_x_136:
        /* <DEDUP_REMOVED lines=104> */
.L_x_138:
[----:B------:R-:W0:Y:S01]  /*13f0*/  LDCU.64 UR4, c[0x0][0x3a8] ;  /* 0x00007500ff0477ac */ /* 0x000e220008000a00 */
[----:B------:R-:W-:Y:S02]  /*1400*/  PLOP3.LUT P0, PT, PT, PT, PT, 0x80, 0x8 ;  /* 0x000000000008781c */ /* 0x000fe40003f0f070 */
[----:B0-----:R-:W-:-:S06]  /*1410*/  I2FP.F32.S32 R3, UR5 ;  /* 0x0000000500037c45 */ /* 0x001fcc0008201400 */
[----:B------:R-:W0:Y:S02]  /*1420*/  MUFU.RCP R3, R3 ;  /* 0x0000000300037308 */ /* 0x000e240000001000 */
[----:B0-----:R-:W-:-:S06]  /*1430*/  FFMA.FTZ R16, R3, R16, UR4 ;  /* 0x0000000403107e23 */ /* 0x001fcc0008010010 */
[----:B------:R-:W0:Y:S02]  /*1440*/  MUFU.RSQ R5, R16 ;  /* 0x0000001000057308 */ /* 0x000e240000001400 */
[----:B0-----:R0:W-:Y:S02]  /*1450*/  STS [R2+0x1f4], R5 ;  /* 0x0001f40502007388 */ /* 0x0011e40000000800 */
.L_x_137:
[----:B------:R-:W-:Y:S05]  /*1460*/  BSYNC.RECONVERGENT B0 ;  /* 0x0000000000007941 */ /* 0x000fea0003800200 */
.L_x_135:
        /* <DEDUP_REMOVED lines=12> */
.L_x_141:
        /* <DEDUP_REMOVED lines=228> */
.L_x_140:
[----:B------:R-:W-:Y:S05]  /*2370*/  BSYNC.RECONVERGENT B0 ;  /* 0x0000000000007941 */ /* 0x000fea0003800200 */
.L_x_139:
        /* <DEDUP_REMOVED lines=111> */
.L_x_143:
        /* <DEDUP_REMOVED lines=147> */
.L_x_145:
        /* <DEDUP_REMOVED lines=15> */
.L_x_144:
[----:B------:R-:W-:Y:S05]  /*3490*/  BSYNC.RECONVERGENT B0 ;  /* 0x0000000000007941 */ /* 0x000fea0003800200 */
.L_x_142:
        /* <DEDUP_REMOVED lines=12> */
.L_x_178:
[C---:B------:R-:W-:Y:S01]  /*3560*/  IMAD.WIDE.U32 R8, R17.reuse, 0x8, R24 ;  /* 0x0000000811087825 */ /* 0x040fe200078e0018 */
[----:B-1----:R-:W1:Y:S03]  /*3570*/  LDC.64 R4, c[0x0][0x398] ;  /* 0x0000e600ff047b82 */ /* 0x002e660000000a00 */
[C---:B------:R-:W-:Y:S02]  /*3580*/  IMAD.WIDE.U32 R10, R17.reuse, 0x8, R18 ;  /* 0x00000008110a7825 */ /* 0x040fe400078e0012 */
[----:B------:R-:W3:Y:S04]  /*3590*/  LDG.E.64.CONSTANT R8, desc[UR14][R8.64] ;  /* 0x0000000e08087981 */ /* 0x000ee8000c1e9b00 */
[----:B------:R-:W4:Y:S01]  /*35a0*/  LDG.E.64 R14, desc[UR14][R10.64] ;  /* 0x0000000e0a0e7981 */ /* 0x000f22000c1e1b00 */
[----:B-1----:R-:W-:-:S06]  /*35b0*/  IMAD.WIDE.U32 R12, R17, 0x8, R4 ;  /* 0x00000008110c7825 */ /* 0x002fcc00078e0004 */
[----:B------:R-:W5:Y:S01]  /*35c0*/  LDG.E.64.CONSTANT R12, desc[UR14][R12.64] ;  /* 0x0000000e0c0c7981 */ /* 0x000f62000c1e9b00 */
[----:B------:R-:W-:Y:S01]  /*35d0*/  BSSY.RECONVERGENT B0, `(.L_x_146) ;  /* 0x0000040000007945 */ /* 0x000fe20003800200 */
[----:B---3--:R-:W-:Y:S02]  /*35e0*/  IMAD.U32 R21, R8, 0x10000, RZ ;  /* 0x0001000008157824 */ /* 0x008fe400078e00ff */
[----:B------:R-:W-:Y:S02]  /*35f0*/  IMAD.U32 R23, R9, 0x10000, RZ ;  /* 0x0001000009177824 */ /* 0x000fe400078e00ff */
[----:B----4-:R-:W-:Y:S01]  /*3600*/  IMAD.U32 R16, R14, 0x10000, RZ ;  /* 0x000100000e107824 */ /* 0x010fe200078e00ff */
[----:B------:R-:W-:-:S03]  /*3610*/  PRMT R14, R8, 0x7632, R14 ;  /* 0x00007632080e7816 */ /* 0x000fc6000000000e */
[----:B------:R-:W-:Y:S01]  /*3620*/  FADD.FTZ R21, R21, R16 ;  /* 0x0000001015157221 */ /* 0x000fe20000010000 */
[C---:B------:R-:W-:Y:S01]  /*3630*/  PRMT R8, R14.reuse, 0x7632, R8 ;  /* 0x000076320e087816 */ /* 0x040fe20000000008 */
[----:B------:R-:W-:Y:S02]  /*3640*/  IMAD.U32 R14, R14, 0x10000, RZ ;  /* 0x000100000e0e7824 */ /* 0x000fe400078e00ff */
[----:B0-----:R-:W-:Y:S01]  /*3650*/  FMUL.FTZ R22, R2, R21 ;  /* 0x0000001502167220 */ /* 0x001fe20000410000 */
[----:B------:R-:W-:Y:S01]  /*3660*/  IMAD.U32 R16, R15, 0x10000, RZ ;  /* 0x000100000f107824 */ /* 0x000fe200078e00ff */
[----:B------:R-:W-:Y:S01]  /*3670*/  PRMT R15, R9, 0x7632, R15 ;  /* 0x00007632090f7816 */ /* 0x000fe2000000000f */
[----:B------:R-:W-:Y:S02]  /*3680*/  IMAD.U32 R27, R8, 0x10000, RZ ;  /* 0x00010000081b7824 */ /* 0x000fe400078e00ff */
[----:B------:R-:W0:Y:S01]  /*3690*/  F2F.BF16.F32 R8, R22 ;  /* 0x0000001600087304 */ /* 0x000e220000202000 */
[----:B------:R-:W-:Y:S01]  /*36a0*/  FADD.FTZ R23, R23, R16 ;  /* 0x0000001017177221 */ /* 0x000fe20000010000 */
[----:B------:R-:W-:Y:S01]  /*36b0*/  FADD.FTZ R14, R14, R27 ;  /* 0x0000001b0e0e7221 */ /* 0x000fe20000010000 */
[C---:B------:R-:W-:Y:S01]  /*36c0*/  PRMT R20, R15.reuse, 0x7632, R20 ;  /* 0x000076320f147816 */ /* 0x040fe20000000014 */
[----:B------:R-:W-:-:S02]  /*36d0*/  IMAD.U32 R15, R15, 0x10000, RZ ;  /* 0x000100000f0f7824 */ /* 0x000fc400078e00ff */
[C---:B------:R-:W-:Y:S01]  /*36e0*/  FMUL.FTZ R16, R2.reuse, R23 ;  /* 0x0000001702107220 */ /* 0x040fe20000410000 */
[----:B------:R-:W-:Y:S01]  /*36f0*/  FMUL.FTZ R28, R2, R14 ;  /* 0x0000000e021c7220 */ /* 0x000fe20000410000 */
[----:B-----5:R-:W-:-:S03]  /*3700*/  IMAD.U32 R27, R12, 0x10000, RZ ;  /* 0x000100000c1b7824 */ /* 0x020fc600078e00ff */
[----:B------:R-:W1:Y:S01]  /*3710*/  F2F.BF16.F32 R9, R28 ;  /* 0x0000001c00097304 */ /* 0x000e620000202000 */
[----:B------:R-:W-:Y:S02]  /*3720*/  IMAD.U32 R20, R20, 0x10000, RZ ;  /* 0x0001000014147824 */ /* 0x000fe400078e00ff */
[----:B------:R-:W-:Y:S02]  /*3730*/  IMAD.U32 R29, R13, 0x10000, RZ ;  /* 0x000100000d1d7824 */ /* 0x000fe400078e00ff */
[----:B0-----:R-:W-:Y:S02]  /*3740*/  IMAD.U32 R26, R8, 0x10000, RZ ;  /* 0x00010000081a7824 */ /* 0x001fe400078e00ff */
[--C-:B------:R-:W-:Y:S01]  /*3750*/  FADD.FTZ R15, R15, R20.reuse ;  /* 0x000000140f0f7221 */ /* 0x100fe20000010000 */
[----:B------:R-:W-:Y:S01]  /*3760*/  PRMT R20, R12, 0x7632, R20 ;  /* 0x000076320c147816 */ /* 0x000fe20000000014 */
[----:B------:R-:W0:Y:S01]  /*3770*/  F2F.BF16.F32 R16, R16 ;  /* 0x0000001000107304 */ /* 0x000e220000202000 */
[----:B------:R-:W-:Y:S01]  /*3780*/  FMUL.FTZ R26, R26, R27 ;  /* 0x0000001b1a1a7220 */ /* 0x000fe20000410000 */
[----:B------:R-:W-:-:S02]  /*3790*/  FMUL.FTZ R22, R2, R15 ;  /* 0x0000000f02167220 */ /* 0x000fc40000410000 */
[----:B------:R-:W-:Y:S02]  /*37a0*/  IMAD.U32 R27, R20, 0x10000, RZ ;  /* 0x00010000141b7824 */ /* 0x000fe400078e00ff */
[----:B-1----:R-:W-:Y:S02]  /*37b0*/  IMAD.U32 R20, R9, 0x10000, RZ ;  /* 0x0001000009147824 */ /* 0x002fe400078e00ff */
[----:B------:R-:W1:Y:S02]  /*37c0*/  F2F.BF16.F32 R12, R26 ;  /* 0x0000001a000c7304 */ /* 0x000e640000202000 */
[----:B------:R-:W-:Y:S01]  /*37d0*/  FMUL.FTZ R27, R20, R27 ;  /* 0x0000001b141b7220 */ /* 0x000fe20000410000 */
[----:B0-----:R-:W-:-:S05]  /*37e0*/  IMAD.U32 R20, R16, 0x10000, RZ ;  /* 0x0001000010147824 */ /* 0x001fca00078e00ff */
[----:B--2---:R-:W0:Y:S01]  /*37f0*/  MUFU.RCP R8, R3 ;  /* 0x0000000300087308 */ /* 0x004e220000001000 */
[----:B------:R-:W-:Y:S01]  /*3800*/  FMUL.FTZ R29, R20, R29 ;  /* 0x0000001d141d7220 */ /* 0x000fe20000410000 */
[----:B------:R-:W-:Y:S01]  /*3810*/  PRMT R20, R13, 0x7632, R20 ;  /* 0x000076320d147816 */ /* 0x000fe20000000014 */
[----:B-1----:R-:W-:-:S05]  /*3820*/  IMAD.U32 R13, R12, 0x10000, RZ ;  /* 0x000100000c0d7824 */ /* 0x002fca00078e00ff */
[----:B------:R-:W1:Y:S01]  /*3830*/  F2F.BF16.F32 R9, R22 ;  /* 0x0000001600097304 */ /* 0x000e620000202000 */
[----:B------:R-:W-:-:S07]  /*3840*/  IMAD.U32 R20, R20, 0x10000, RZ ;  /* 0x0001000014147824 */ /* 0x000fce00078e00ff */
[----:B------:R-:W2:Y:S01]  /*3850*/  F2F.BF16.F32 R16, R27 ;  /* 0x0000001b00107304 */ /* 0x000ea20000202000 */
[----:B0-----:R-:W-:-:S05]  /*3860*/  FMUL.FTZ R13, R13, R8 ;  /* 0x000000080d0d7220 */ /* 0x001fca0000410000 */
[----:B------:R-:W-:Y:S01]  /*3870*/  FMNMX.FTZ R12, R13, 448, PT ;  /* 0x43e000000d0c7809 */ /* 0x000fe20003810000 */
[----:B-1----:R-:W-:Y:S01]  /*3880*/  IMAD.U32 R9, R9, 0x10000, RZ ;  /* 0x0001000009097824 */ /* 0x002fe200078e00ff */
[----:B------:R-:W0:Y:S02]  /*3890*/  F2F.BF16.F32 R29, R29 ;  /* 0x0000001d001d7304 */ /* 0x000e240000202000 */
[----:B------:R-:W-:Y:S01]  /*38a0*/  FMNMX.FTZ R12, R12, -448, !PT ;  /* 0xc3e000000c0c7809 */ /* 0x000fe20007810000 */
[----:B------:R-:W-:-:S03]  /*38b0*/  FMUL.FTZ R20, R9, R20 ;  /* 0x0000001409147220 */ /* 0x000fc60000410000 */
[----:B------:R-:W-:Y:S01]  /*38c0*/  LOP3.LUT R13, R12, 0x7fffffff, RZ, 0xc0, !PT ;  /* 0x7fffffff0c0d7812 */ /* 0x000fe200078ec0ff */
[----:B--2---:R-:W-:Y:S02]  /*38d0*/  IMAD.U32 R9, R16, 0x10000, RZ ;  /* 0x0001000010097824 */ /* 0x004fe400078e00ff */
[----:B------:R-:W1:Y:S01]  /*38e0*/  F2F.BF16.F32 R20, R20 ;  /* 0x0000001400147304 */ /* 0x000e620000202000 */
[----:B------:R-:W-:Y:S01]  /*38f0*/  ISETP.GT.U32.AND P0, PT, R13, 0x43efffff, PT ;  /* 0x43efffff0d00780c */ /* 0x000fe20003f04070 */
[----:B------:R-:W-:Y:S01]  /*3900*/  FMUL.FTZ R9, R9, R8 ;  /* 0x0000000809097220 */ /* 0x000fe20000410000 */
[----:B------:R-:W-:Y:S02]  /*3910*/  IMAD.MOV.U32 R16, RZ, RZ, 0x7f ;  /* 0x0000007fff107424 */ /* 0x000fe400078e00ff */
[----:B0-----:R-:W-:Y:S02]  /*3920*/  IMAD.U32 R29, R29, 0x10000, RZ ;  /* 0x000100001d1d7824 */ /* 0x001fe400078e00ff */
[----:B------:R-:W-:-:S04]  /*3930*/  FMNMX.FTZ R9, R9, 448, PT ;  /* 0x43e0000009097809 */ /* 0x000fc80003810000 */
[----:B------:R-:W-:Y:S01]  /*3940*/  FMNMX.FTZ R9, R9, -448, !PT ;  /* 0xc3e0000009097809 */ /* 0x000fe20007810000 */
[----:B-1----:R-:W-:Y:S02]  /*3950*/  IMAD.U32 R27, R20, 0x10000, RZ ;  /* 0x00010000141b7824 */ /* 0x002fe400078e00ff */
[----:B------:R-:W-:Y:S05]  /*3960*/  @P0 BRA `(.L_x_147) ;  /* 0x0000000000180947 */ /* 0x000fea0003800000 */
[----:B------:R-:W-:-:S13]  /*3970*/  ISETP.GT.U32.AND P0, PT, R13, 0x3c7fffff, PT ;  /* 0x3c7fffff0d00780c */ /* 0x000fda0003f04070 */
[----:B------:R-:W-:-:S04]  /*3980*/  @P0 SHF.R.U32.HI R16, RZ, 0x14, R12 ;  /* 0x00000014ff100819 */ /* 0x000fc8000001160c */
[----:B------:R-:W-:Y:S01]  /*3990*/  @P0 LOP3.LUT R20, R16, 0x1, RZ, 0xc0, !PT ;  /* 0x0000000110140812 */ /* 0x000fe200078ec0ff */
[----:B------:R-:W-:-:S03]  /*39a0*/  @!P0 FADD.FTZ R16, R13, 16384 ;  /* 0x468000000d108421 */ /* 0x000fc60000010000 */
[----:B------:R-:W-:-:S04]  /*39b0*/  @P0 IADD3 R20, PT, PT, R12, 0x407ffff, R20 ;  /* 0x0407ffff0c140810 */ /* 0x000fc80007ffe014 */
[----:B------:R-:W-:-:S07]  /*39c0*/  @P0 SHF.R.U32.HI R16, RZ, 0x14, R20 ;  /* 0x00000014ff100819 */ /* 0x000fce0000011614 */
.L_x_147:
[----:B------:R-:W-:Y:S05]  /*39d0*/  BSYNC.RECONVERGENT B0 ;  /* 0x0000000000007941 */ /* 0x000fea0003800200 */
.L_x_146:
[----:B------:R-:W-:Y:S01]  /*39e0*/  LOP3.LUT R20, R9, 0x7fffffff, RZ, 0xc0, !PT ;  /* 0x7fffffff09147812 */ /* 0x000fe200078ec0ff */
[-C--:B------:R-:W-:Y:S01]  /*39f0*/  FMUL.FTZ R29, R29, R8.reuse ;  /* 0x000000081d1d7220 */ /* 0x080fe20000410000 */
[----:B------:R-:W-:Y:S01]  /*3a00*/  FMUL.FTZ R27, R27, R8 ;  /* 0x000000081b1b7220 */ /* 0x000fe20000410000 */
[----:B------:R-:W-:Y:S01]  /*3a10*/  SHF.R.U32.HI R13, RZ, 0x18, R12 ;  /* 0x00000018ff0d7819 */ /* 0x000fe2000001160c */
[----:B------:R-:W-:Y:S01]  /*3a20*/  BSSY.RECONVERGENT B0, `(.L_x_148) ;  /* 0x000000f000007945 */ /* 0x000fe20003800200 */
[----:B------:R-:W-:Y:S01]  /*3a30*/  ISETP.GT.U32.AND P0, PT, R20, 0x43efffff, PT ;  /* 0x43efffff1400780c */ /* 0x000fe20003f04070 */
[----:B------:R-:W-:Y:S01]  /*3a40*/  IMAD.MOV.U32 R22, RZ, RZ, 0x7f ;  /* 0x0000007fff167424 */ /* 0x000fe200078e00ff */
[----:B------:R-:W-:Y:S02]  /*3a50*/  FMNMX.FTZ R29, R29, 448, PT ;  /* 0x43e000001d1d7809 */ /* 0x000fe40003810000 */
[----:B------:R-:W-:Y:S02]  /*3a60*/  FMNMX.FTZ R27, R27, 448, PT ;  /* 0x43e000001b1b7809 */ /* 0x000fe40003810000 */
[----:B------:R-:W-:-:S02]  /*3a70*/  LOP3.LUT R12, R16, 0x80, R13, 0xf8, !PT ;  /* 0x00000080100c7812 */ /* 0x000fc400078ef80d */
[----:B------:R-:W-:Y:S02]  /*3a80*/  FMNMX.FTZ R13, R29, -448, !PT ;  /* 0xc3e000001d0d7809 */ /* 0x000fe40007810000 */
[----:B------:R-:W-:-:S03]  /*3a90*/  FMNMX.FTZ R16, R27, -448, !PT ;  /* 0xc3e000001b107809 */ /* 0x000fc60007810000 */
[----:B------:R-:W-:Y:S05]  /*3aa0*/  @P0 BRA `(.L_x_149) ;  /* 0x0000000000180947 */ /* 0x000fea0003800000 */
[----:B------:R-:W-:-:S13]  /*3ab0*/  ISETP.GE.U32.AND P0, PT, R20, 0x3c800000, PT ;  /* 0x3c8000001400780c */ /* 0x000fda0003f06070 */
[----:B------:R-:W-:-:S04]  /*3ac0*/  @P0 SHF.R.U32.HI R22, RZ, 0x14, R9 ;  /* 0x00000014ff160819 */ /* 0x000fc80000011609 */
[----:B------:R-:W-:-:S04]  /*3ad0*/  @P0 LOP3.LUT R22, R22, 0x1, RZ, 0xc0, !PT ;  /* 0x0000000116160812 */ /* 0x000fc800078ec0ff */
[----:B------:R-:W-:-:S04]  /*3ae0*/  @P0 IADD3 R22, PT, PT, R9, 0x407ffff, R22 ;  /* 0x0407ffff09160810 */ /* 0x000fc80007ffe016 */
[----:B------:R-:W-:Y:S01]  /*3af0*/  @P0 SHF.R.U32.HI R22, RZ, 0x14, R22 ;  /* 0x00000014ff160819 */ /* 0x000fe20000011616 */
[----:B------:R-:W-:-:S07]  /*3b00*/  @!P0 FADD.FTZ R22, R20, 16384 ;  /* 0x4680000014168421 */ /* 0x000fce0000010000 */
.L_x_149:
[----:B------:R-:W-:Y:S05]  /*3b10*/  BSYNC.RECONVERGENT B0 ;  /* 0x0000000000007941 */ /* 0x000fea0003800200 */
.L_x_148:
[----:B------:R-:W-:Y:S01]  /*3b20*/  LOP3.LUT R27, R13, 0x7fffffff, RZ, 0xc0, !PT ;  /* 0x7fffffff0d1b7812 */ /* 0x000fe200078ec0ff */
[----:B------:R-:W-:Y:S01]  /*3b30*/  BSSY.RECONVERGENT B0, `(.L_x_150) ;  /* 0x000000e000007945 */ /* 0x000fe20003800200 */
[----:B------:R-:W-:Y:S01]  /*3b40*/  LOP3.LUT R26, R16, 0x7fffffff, RZ, 0xc0, !PT ;  /* 0x7fffffff101a7812 */ /* 0x000fe200078ec0ff */
[----:B------:R-:W-:Y:S01]  /*3b50*/  IMAD.MOV.U32 R20, RZ, RZ, 0x7f ;  /* 0x0000007fff147424 */ /* 0x000fe200078e00ff */
[----:B------:R-:W-:Y:S02]  /*3b60*/  ISETP.GT.U32.AND P0, PT, R27, 0x43efffff, PT ;  /* 0x43efffff1b00780c */ /* 0x000fe40003f04070 */
[----:B------:R-:W-:Y:S02]  /*3b70*/  SHF.R.U32.HI R9, RZ, 0x18, R9 ;  /* 0x00000018ff097819 */ /* 0x000fe40000011609 */
[----:B------:R-:W-:Y:S02]  /*3b80*/  ISETP.GT.U32.AND P1, PT, R26, 0x43efffff, PT ;  /* 0x43efffff1a00780c */ /* 0x000fe40003f24070 */
[----:B------:R-:W-:-:S07]  /*3b90*/  LOP3.LUT R9, R22, 0x80, R9, 0xf8, !PT ;  /* 0x0000008016097812 */ /* 0x000fce00078ef809 */
[----:B------:R-:W-:Y:S05]  /*3ba0*/  @P0 BRA `(.L_x_151) ;  /* 0x0000000000180947 */ /* 0x000fea0003800000 */
[----:B------:R-:W-:-:S13]  /*3bb0*/  ISETP.GE.U32.AND P0, PT, R27, 0x3c800000, PT ;  /* 0x3c8000001b00780c */ /* 0x000fda0003f06070 */
[----:B------:R-:W-:-:S04]  /*3bc0*/  @P0 SHF.R.U32.HI R20, RZ, 0x14, R13 ;  /* 0x00000014ff140819 */ /* 0x000fc8000001160d */
[----:B------:R-:W-:-:S04]  /*3bd0*/  @P0 LOP3.LUT R20, R20, 0x1, RZ, 0xc0, !PT ;  /* 0x0000000114140812 */ /* 0x000fc800078ec0ff */
[----:B------:R-:W-:-:S04]  /*3be0*/  @P0 IADD3 R20, PT, PT, R13, 0x407ffff, R20 ;  /* 0x0407ffff0d140810 */ /* 0x000fc80007ffe014 */
[----:B------:R-:W-:Y:S01]  /*3bf0*/  @P0 SHF.R.U32.HI R20, RZ, 0x14, R20 ;  /* 0x00000014ff140819 */ /* 0x000fe20000011614 */
[----:B------:R-:W-:-:S07]  /*3c00*/  @!P0 FADD.FTZ R20, R27, 16384 ;  /* 0x468000001b148421 */ /* 0x000fce0000010000 */
.L_x_151:
[----:B------:R-:W-:Y:S05]  /*3c10*/  BSYNC.RECONVERGENT B0 ;  /* 0x0000000000007941 */ /* 0x000fea0003800200 */
.L_x_150:
[----:B------:R-:W-:Y:S01]  /*3c20*/  BSSY.RECONVERGENT B0, `(.L_x_152) ;  /* 0x0000009000007945 */ /* 0x000fe20003800200 */
[----:B------:R-:W-:-:S03]  /*3c30*/  IMAD.MOV.U32 R22, RZ, RZ, 0x7f ;  /* 0x0000007fff167424 */ /* 0x000fc600078e00ff */
[----:B------:R-:W-:Y:S05]  /*3c40*/  @P1 BRA `(.L_x_153) ;  /* 0x0000000000181947 */ /* 0x000fea0003800000 */
[----:B------:R-:W-:-:S13]  /*3c50*/  ISETP.GE.U32.AND P0, PT, R26, 0x3c800000, PT ;  /* 0x3c8000001a00780c */ /* 0x000fda0003f06070 */
[----:B------:R-:W-:-:S04]  /*3c60*/  @P0 SHF.R.U32.HI R22, RZ, 0x14, R16 ;  /* 0x00000014ff160819 */ /* 0x000fc80000011610 */
[----:B------:R-:W-:-:S04]  /*3c70*/  @P0 LOP3.LUT R27, R22, 0x1, RZ, 0xc0, !PT ;  /* 0x00000001161b0812 */ /* 0x000fc800078ec0ff */
[----:B------:R-:W-:-:S04]  /*3c80*/  @P0 IADD3 R27, PT, PT, R16, 0x407ffff, R27 ;  /* 0x0407ffff101b0810 */ /* 0x000fc80007ffe01b */
[----:B------:R-:W-:Y:S01]  /*3c90*/  @P0 SHF.R.U32.HI R22, RZ, 0x14, R27 ;  /* 0x00000014ff160819 */ /* 0x000fe2000001161b */
[----:B------:R-:W-:-:S07]  /*3ca0*/  @!P0 FADD.FTZ R22, R26, 16384 ;  /* 0x468000001a168421 */ /* 0x000fce0000010000 */
.L_x_153:
[----:B------:R-:W-:Y:S05]  /*3cb0*/  BSYNC.RECONVERGENT B0 ;  /* 0x0000000000007941 */ /* 0x000fea0003800200 */
.L_x_152:
[----:B------:R-:W-:Y:S02]  /*3cc0*/  SHF.R.U32.HI R13, RZ, 0x18, R13 ;  /* 0x00000018ff0d7819 */ /* 0x000fe4000001160d */
[----:B------:R-:W-:Y:S02]  /*3cd0*/  SHF.R.U32.HI R27, RZ, 0x18, R16 ;  /* 0x00000018ff1b7819 */ /* 0x000fe40000011610 */
[----:B------:R-:W-:Y:S01]  /*3ce0*/  PRMT R12, R12, 0x3340, R9 ;  /* 0x000033400c0c7816 */ /* 0x000fe20000000009 */
[----:B------:R-:W-:Y:S01]  /*3cf0*/  IMAD.IADD R9, R0, 0x1, R17 ;  /* 0x0000000100097824 */ /* 0x000fe200078e0211 */
[----:B------:R-:W-:Y:S02]  /*3d00*/  LOP3.LUT R13, R20, 0x80, R13, 0xf8, !PT ;  /* 0x00000080140d7812 */ /* 0x000fe400078ef80d */
[----:B------:R-:W-:Y:S02]  /*3d10*/  LOP3.LUT R22, R22, 0x80, R27, 0xf8, !PT ;  /* 0x0000008016167812 */ /* 0x000fe400078ef81b */
[----:B------:R-:W-:-:S02]  /*3d20*/  ISETP.GE.U32.AND P0, PT, R9, UR6, PT ;  /* 0x0000000609007c0c */ /* 0x000fc4000bf06070 */
[----:B------:R-:W-:Y:S02]  /*3d30*/  PRMT R13, R13, 0x3340, R22 ;  /* 0x000033400d0d7816 */ /* 0x000fe40000000016 */
[----:B------:R-:W-:Y:S02]  /*3d40*/  F2FP.BF16.F32.PACK_AB R14, R14, R21 ;  /* 0x000000150e0e723e */ /* 0x000fe400000010ff */
[----:B------:R-:W-:Y:S01]  /*3d50*/  PRMT R21, R12, 0x5410, R13 ;  /* 0x000054100c157816 */ /* 0x000fe2000000000d */
[----:B------:R-:W-:Y:S01]  /*3d60*/  IMAD.WIDE.U32 R12, R17, 0x4, R6 ;  /* 0x00000004110c7825 */ /* 0x000fe200078e0006 */
[----:B------:R-:W-:-:S05]  /*3d70*/  F2FP.BF16.F32.PACK_AB R15, R15, R23 ;  /* 0x000000170f0f723e */ /* 0x000fca00000010ff */
        /* <DEDUP_REMOVED lines=9> */
[----:B------:R-:W-:Y:S01]  /*3e10*/  BSSY.RECONVERGENT B0, `(.L_x_154) ;  /* 0x000003f000007945 */ /* 0x000fe20003800200 */
[----:B--2---:R-:W-:Y:S02]  /*3e20*/  IMAD.U32 R23, R12, 0x10000, RZ ;  /* 0x000100000c177824 */ /* 0x004fe400078e00ff */
[----:B---3--:R-:W-:Y:S01]  /*3e30*/  IMAD.U32 R22, R14, 0x10000, RZ ;  /* 0x000100000e167824 */ /* 0x008fe200078e00ff */
[----:B------:R-:W-:-:S03]  /*3e40*/  PRMT R14, R12, 0x7632, R14 ;  /* 0x000076320c0e7816 */ /* 0x000fc6000000000e */
[----:B------:R-:W-:Y:S01]  /*3e50*/  FADD.FTZ R23, R23, R22 ;  /* 0x0000001617177221 */ /* 0x000fe20000010000 */
[C---:B------:R-:W-:Y:S01]  /*3e60*/  PRMT R20, R14.reuse, 0x7632, R20 ;  /* 0x000076320e147816 */ /* 0x040fe20000000014 */
[----:B------:R-:W-:Y:S01]  /*3e70*/  IMAD.U32 R14, R14, 0x10000, RZ ;  /* 0x000100000e0e7824 */ /* 0x000fe200078e00ff */
[C---:B------:R-:W-:Y:S01]  /*3e80*/  PRMT R22, R15.reuse, 0x7632, R22 ;  /* 0x000076320f167816 */ /* 0x040fe20000000016 */
[----:B------:R-:W-:Y:S01]  /*3e90*/  FMUL.FTZ R26, R2, R23 ;  /* 0x00000017021a7220 */ /* 0x000fe20000410000 */
[C---:B----4-:R-:W-:Y:S01]  /*3ea0*/  IMAD.U32 R27, R16.reuse, 0x10000, RZ ;  /* 0x00010000101b7824 */ /* 0x050fe200078e00ff */
[----:B------:R-:W-:Y:S01]  /*3eb0*/  PRMT R16, R16, 0x7632, R16 ;  /* 0x0000763210107816 */ /* 0x000fe20000000010 */
[----:B------:R-:W-:Y:S02]  /*3ec0*/  IMAD.U32 R21, R20, 0x10000, RZ ;  /* 0x0001000014157824 */ /* 0x000fe400078e00ff */
[----:B------:R-:W-:Y:S02]  /*3ed0*/  IMAD.U32 R20, R15, 0x10000, RZ ;  /* 0x000100000f147824 */ /* 0x000fe400078e00ff */
[----:B------:R-:W-:Y:S01]  /*3ee0*/  FADD.FTZ R12, R14, R21 ;  /* 0x000000150e0c7221 */ /* 0x000fe20000010000 */
[C---:B------:R-:W-:Y:S01]  /*3ef0*/  IMAD.U32 R21, R13.reuse, 0x10000, RZ ;  /* 0x000100000d157824 */ /* 0x040fe200078e00ff */
[----:B------:R-:W0:Y:S01]  /*3f00*/  F2F.BF16.F32 R14, R26 ;  /* 0x0000001a000e7304 */ /* 0x000e220000202000 */
[----:B------:R-:W-:Y:S01]  /*3f10*/  PRMT R13, R13, 0x7632, R13 ;  /* 0x000076320d0d7816 */ /* 0x000fe2000000000d */
[----:B------:R-:W-:-:S02]  /*3f20*/  IMAD.U32 R22, R22, 0x10000, RZ ;  /* 0x0001000016167824 */ /* 0x000fc400078e00ff */
[C---:B------:R-:W-:Y:S01]  /*3f30*/  FMUL.FTZ R28, R2.reuse, R12 ;  /* 0x0000000c021c7220 */ /* 0x040fe20000410000 */
[----:B------:R-:W-:Y:S01]  /*3f40*/  FADD.FTZ R21, R21, R20 ;  /* 0x0000001415157221 */ /* 0x000fe20000010000 */
[----:B------:R-:W-:Y:S02]  /*3f50*/  IMAD.U32 R15, R13, 0x10000, RZ ;  /* 0x000100000d0f7824 */ /* 0x000fe400078e00ff */
[----:B------:R-:W1:Y:S01]  /*3f60*/  F2F.BF16.F32 R20, R28 ;  /* 0x0000001c00147304 */ /* 0x000e620000202000 */
[----:B------:R-:W-:Y:S01]  /*3f70*/  FMUL.FTZ R29, R2, R21 ;  /* 0x00000015021d7220 */ /* 0x000fe20000410000 */
[----:B0-----:R-:W-:Y:S02]  /*3f80*/  IMAD.U32 R26, R14, 0x10000, RZ ;  /* 0x000100000e1a7824 */ /* 0x001fe400078e00ff */
[----:B------:R-:W-:-:S04]  /*3f90*/  FADD.FTZ R14, R15, R22 ;  /* 0x000000160f0e7221 */ /* 0x000fc80000010000 */
[----:B------:R-:W0:Y:S01]  /*3fa0*/  F2F.BF16.F32 R13, R29 ;  /* 0x0000001d000d7304 */ /* 0x000e220000202000 */
[----:B------:R-:W-:Y:S01]  /*3fb0*/  FMUL.FTZ R15, R26, R27 ;  /* 0x0000001b1a0f7220 */ /* 0x000fe20000410000 */
[----:B------:R-:W-:Y:S02]  /*3fc0*/  IMAD.U32 R27, R16, 0x10000, RZ ;  /* 0x00010000101b7824 */ /* 0x000fe400078e00ff */
[----:B------:R-:W-:Y:S01]  /*3fd0*/  FMUL.FTZ R16, R2, R14 ;  /* 0x0000000e02107220 */ /* 0x000fe20000410000 */
[----:B-1----:R-:W-:-:S03]  /*3fe0*/  IMAD.U32 R20, R20, 0x10000, RZ ;  /* 0x0001000014147824 */ /* 0x002fc600078e00ff */
[----:B------:R-:W1:Y:S01]  /*3ff0*/  F2F.BF16.F32 R15, R15 ;  /* 0x0000000f000f7304 */ /* 0x000e620000202000 */
[----:B------:R-:W-:Y:S01]  /*4000*/  FMUL.FTZ R20, R20, R27 ;  /* 0x0000001b14147220 */ /* 0x000fe20000410000 */
[C---:B------:R-:W-:Y:S01]  /*4010*/  IMAD.U32 R27, R17.reuse, 0x10000, RZ ;  /* 0x00010000111b7824 */ /* 0x040fe200078e00ff */
[----:B------:R-:W-:Y:S01]  /*4020*/  PRMT R17, R17, 0x7632, R17 ;  /* 0x0000763211117816 */ /* 0x000fe20000000011 */
[----:B0-----:R-:W-:-:S04]  /*4030*/  IMAD.U32 R22, R13, 0x10000, RZ ;  /* 0x000100000d167824 */ /* 0x001fc800078e00ff */
[----:B------:R-:W0:Y:S01]  /*4040*/  F2F.BF16.F32 R16, R16 ;  /* 0x0000001000107304 */ /* 0x000e220000202000 */
[----:B------:R-:W-:Y:S01]  /*4050*/  FMUL.FTZ R27, R22, R27 ;  /* 0x0000001b161b7220 */ /* 0x000fe20000410000 */
[----:B------:R-:W-:Y:S02]  /*4060*/  IMAD.U32 R22, R17, 0x10000, RZ ;  /* 0x0001000011167824 */ /* 0x000fe400078e00ff */
[----:B-1----:R-:W-:-:S04]  /*4070*/  IMAD.U32 R15, R15, 0x10000, RZ ;  /* 0x000100000f0f7824 */ /* 0x002fc800078e00ff */
[----:B------:R1:W2:Y:S01]  /*4080*/  F2F.BF16.F32 R13, R20 ;  /* 0x00000014000d7304 */ /* 0x0002a20000202000 */
[----:B------:R-:W-:Y:S01]  /*4090*/  FMUL.FTZ R15, R15, R8 ;  /* 0x000000080f0f7220 */ /* 0x000fe20000410000 */
[----:B0-----:R-:W-:-:S04]  /*40a0*/  IMAD.U32 R17, R16, 0x10000, RZ ;  /* 0x0001000010117824 */ /* 0x001fc800078e00ff */
[----:B------:R-:W-:Y:S02]  /*40b0*/  FMNMX.FTZ R15, R15, 448, PT ;  /* 0x43e000000f0f7809 */ /* 0x000fe40003810000 */
[----:B------:R-:W0:Y:S01]  /*40c0*/  F2F.BF16.F32 R27, R27 ;  /* 0x0000001b001b7304 */ /* 0x000e220000202000 */
[----:B-1----:R-:W-:Y:S02]  /*40d0*/  IMAD.MOV.U32 R20, RZ, RZ, 0x7f ;  /* 0x0000007fff147424 */ /* 0x002fe400078e00ff */
[----:B------:R-:W-:Y:S01]  /*40e0*/  FMUL.FTZ R22, R17, R22 ;  /* 0x0000001611167220 */ /* 0x000fe20000410000 */
[----:B------:R-:W-:Y:S01]  /*40f0*/  FMNMX.FTZ R15, R15, -448, !PT ;  /* 0xc3e000000f0f7809 */ /* 0x000fe20007810000 */
[----:B--2---:R-:W-:-:S03]  /*4100*/  IMAD.U32 R13, R13, 0x10000, RZ ;  /* 0x000100000d0d7824 */ /* 0x004fc600078e00ff */
[----:B------:R-:W-:Y:S01]  /*4110*/  LOP3.LUT R16, R15, 0x7fffffff, RZ, 0xc0, !PT ;  /* 0x7fffffff0f107812 */ /* 0x000fe200078ec0ff */
[----:B------:R-:W1:Y:S01]  /*4120*/  F2F.BF16.F32 R17, R22 ;  /* 0x0000001600117304 */ /* 0x000e620000202000 */
[----:B------:R-:W-:Y:S02]  /*4130*/  FMUL.FTZ R13, R13, R8 ;  /* 0x000000080d0d7220 */ /* 0x000fe40000410000 */
[----:B------:R-:W-:-:S03]  /*4140*/  ISETP.GT.U32.AND P0, PT, R16, 0x43efffff, PT ;  /* 0x43efffff1000780c */ /* 0x000fc60003f04070 */
[----:B------:R-:W-:Y:S01]  /*4150*/  FMNMX.FTZ R13, R13, 448, PT ;  /* 0x43e000000d0d7809 */ /* 0x000fe20003810000 */
[----:B0-----:R-:W-:-:S03]  /*4160*/  IMAD.U32 R27, R27, 0x10000, RZ ;  /* 0x000100001b1b7824 */ /* 0x001fc600078e00ff */
[----:B------:R-:W-:Y:S01]  /*4170*/  FMNMX.FTZ R13, R13, -448, !PT ;  /* 0xc3e000000d0d7809 */ /* 0x000fe20007810000 */
[----:B-1----:R-:W-:-:S05]  /*4180*/  IMAD.U32 R17, R17, 0x10000, RZ ;  /* 0x0001000011117824 */ /* 0x002fca00078e00ff */
[----:B------:R-:W-:Y:S05]  /*4190*/  @P0 BRA `(.L_x_155) ;  /* 0x0000000000180947 */ /* 0x000fea0003800000 */
[----:B------:R-:W-:-:S13]  /*41a0*/  ISETP.GE.U32.AND P0, PT, R16, 0x3c800000, PT ;  /* 0x3c8000001000780c */ /* 0x000fda0003f06070 */
[----:B------:R-:W-:-:S04]  /*41b0*/  @P0 SHF.R.U32.HI R20, RZ, 0x14, R15 ;  /* 0x00000014ff140819 */ /* 0x000fc8000001160f */
[----:B------:R-:W-:-:S04]  /*41c0*/  @P0 LOP3.LUT R20, R20, 0x1, RZ, 0xc0, !PT ;  /* 0x0000000114140812 */ /* 0x000fc800078ec0ff */
[----:B------:R-:W-:-:S04]  /*41d0*/  @P0 IADD3 R20, PT, PT, R15, 0x407ffff, R20 ;  /* 0x0407ffff0f140810 */ /* 0x000fc80007ffe014 */
[----:B------:R-:W-:Y:S01]  /*41e0*/  @P0 SHF.R.U32.HI R20, RZ, 0x14, R20 ;  /* 0x00000014ff140819 */ /* 0x000fe20000011614 */
[----:B------:R-:W-:-:S07]  /*41f0*/  @!P0 FADD.FTZ R20, R16, 16384 ;  /* 0x4680000010148421 */ /* 0x000fce0000010000 */
.L_x_155:
[----:B------:R-:W-:Y:S05]  /*4200*/  BSYNC.RECONVERGENT B0 ;  /* 0x0000000000007941 */ /* 0x000fea0003800200 */
.L_x_154:
[----:B------:R-:W-:Y:S01]  /*4210*/  LOP3.LUT R22, R13, 0x7fffffff, RZ, 0xc0, !PT ;  /* 0x7fffffff0d167812 */ /* 0x000fe200078ec0ff */
[-C--:B------:R-:W-:Y:S01]  /*4220*/  FMUL.FTZ R27, R27, R8.reuse ;  /* 0x000000081b1b7220 */ /* 0x080fe20000410000 */
[----:B------:R-:W-:Y:S01]  /*4230*/  FMUL.FTZ R17, R17, R8 ;  /* 0x0000000811117220 */ /* 0x000fe20000410000 */
[----:B------:R-:W-:Y:S01]  /*4240*/  SHF.R.U32.HI R15, RZ, 0x18, R15 ;  /* 0x00000018ff0f7819 */ /* 0x000fe2000001160f */
[----:B------:R-:W-:Y:S01]  /*4250*/  BSSY.RECONVERGENT B0, `(.L_x_156) ;  /* 0x000000f000007945 */ /* 0x000fe20003800200 */
[----:B------:R-:W-:Y:S02]  /*4260*/  ISETP.GT.U32.AND P0, PT, R22, 0x43efffff, PT ;  /* 0x43efffff1600780c */ /* 0x000fe40003f04070 */
[----:B------:R-:W-:Y:S02]  /*4270*/  FMNMX.FTZ R16, R27, 448, PT ;  /* 0x43e000001b107809 */ /* 0x000fe40003810000 */
[----:B------:R-:W-:Y:S02]  /*4280*/  FMNMX.FTZ R17, R17, 448, PT ;  /* 0x43e0000011117809 */ /* 0x000fe40003810000 */
[----:B------:R-:W-:Y:S01]  /*4290*/  LOP3.LUT R15, R20, 0x80, R15, 0xf8, !PT ;  /* 0x00000080140f7812 */ /* 0x000fe200078ef80f */
[----:B------:R-:W-:Y:S01]  /*42a0*/  IMAD.MOV.U32 R20, RZ, RZ, 0x7f ;  /* 0x0000007fff147424 */ /* 0x000fe200078e00ff */
[----:B------:R-:W-:-:S02]  /*42b0*/  FMNMX.FTZ R16, R16, -448, !PT ;  /* 0xc3e0000010107809 */ /* 0x000fc40007810000 */
        /* <DEDUP_REMOVED lines=8> */
.L_x_157:
[----:B------:R-:W-:Y:S05]  /*4340*/  BSYNC.RECONVERGENT B0 ;  /* 0x0000000000007941 */ /* 0x000fea0003800200 */
.L_x_156:
[----:B------:R-:W-:Y:S01]  /*4350*/  LOP3.LUT R26, R16, 0x7fffffff, RZ, 0xc0, !PT ;  /* 0x7fffffff101a7812 */ /* 0x000fe200078ec0ff */
[----:B------:R-:W-:Y:S01]  /*4360*/  BSSY.RECONVERGENT B0, `(.L_x_158) ;  /* 0x000000e000007945 */ /* 0x000fe20003800200 */
[----:B------:R-:W-:Y:S02]  /*4370*/  SHF.R.U32.HI R13, RZ, 0x18, R13 ;  /* 0x00000018ff0d7819 */ /* 0x000fe4000001160d */
[----:B------:R-:W-:Y:S02]  /*4380*/  ISETP.GT.U32.AND P0, PT, R26, 0x43efffff, PT ;  /* 0x43efffff1a00780c */ /* 0x000fe40003f04070 */
[----:B------:R-:W-:Y:S02]  /*4390*/  LOP3.LUT R22, R17, 0x7fffffff, RZ, 0xc0, !PT ;  /* 0x7fffffff11167812 */ /* 0x000fe400078ec0ff */
[----:B------:R-:W-:Y:S01]  /*43a0*/  LOP3.LUT R20, R20, 0x80, R13, 0xf8, !PT ;  /* 0x0000008014147812 */ /* 0x000fe200078ef80d */
[----:B------:R-:W-:Y:S01]  /*43b0*/  IMAD.MOV.U32 R13, RZ, RZ, 0x7f ;  /* 0x0000007fff0d7424 */ /* 0x000fe200078e00ff */
[----:B------:R-:W-:-:S07]  /*43c0*/  ISETP.GT.U32.AND P1, PT, R22, 0x43efffff, PT ;  /* 0x43efffff1600780c */ /* 0x000fce0003f24070 */
[----:B------:R-:W-:Y:S06]  /*43d0*/  @P0 BRA `(.L_x_159) ;  /* 0x0000000000180947 */ /* 0x000fec0003800000 */
[----:B------:R-:W-:-:S13]  /*43e0*/  ISETP.GE.U32.AND P0, PT, R26, 0x3c800000, PT ;  /* 0x3c8000001a00780c */ /* 0x000fda0003f06070 */
[----:B------:R-:W-:-:S04]  /*43f0*/  @P0 SHF.R.U32.HI R13, RZ, 0x14, R16 ;  /* 0x00000014ff0d0819 */ /* 0x000fc80000011610 */
[----:B------:R-:W-:-:S04]  /*4400*/  @P0 LOP3.LUT R13, R13, 0x1, RZ, 0xc0, !PT ;  /* 0x000000010d0d0812 */ /* 0x000fc800078ec0ff */
[----:B------:R-:W-:-:S04]  /*4410*/  @P0 IADD3 R13, PT, PT, R16, 0x407ffff, R13 ;  /* 0x0407ffff100d0810 */ /* 0x000fc80007ffe00d */
[----:B------:R-:W-:Y:S01]  /*4420*/  @P0 SHF.R.U32.HI R13, RZ, 0x14, R13 ;  /* 0x00000014ff0d0819 */ /* 0x000fe2000001160d */
[----:B------:R-:W-:-:S07]  /*4430*/  @!P0 FADD.FTZ R13, R26, 16384 ;  /* 0x468000001a0d8421 */ /* 0x000fce0000010000 */
.L_x_159:
[----:B------:R-:W-:Y:S05]  /*4440*/  BSYNC.RECONVERGENT B0 ;  /* 0x0000000000007941 */ /* 0x000fea0003800200 */
.L_x_158:
        /* <DEDUP_REMOVED lines=9> */
.L_x_161:
[----:B------:R-:W-:Y:S05]  /*44e0*/  BSYNC.RECONVERGENT B0 ;  /* 0x0000000000007941 */ /* 0x000fea0003800200 */
.L_x_160:
[----:B------:R-:W-:Y:S02]  /*44f0*/  SHF.R.U32.HI R16, RZ, 0x18, R16 ;  /* 0x00000018ff107819 */ /* 0x000fe40000011610 */
[----:B------:R-:W-:Y:S02]  /*4500*/  SHF.R.U32.HI R17, RZ, 0x18, R17 ;  /* 0x00000018ff117819 */ /* 0x000fe40000011611 */
[----:B------:R-:W-:Y:S01]  /*4510*/  LOP3.LUT R16, R13, 0x80, R16, 0xf8, !PT ;  /* 0x000000800d107812 */ /* 0x000fe200078ef810 */
[----:B------:R-:W-:Y:S01]  /*4520*/  IMAD.IADD R13, R9, 0x1, R0 ;  /* 0x00000001090d7824 */ /* 0x000fe200078e0200 */
[----:B------:R-:W-:Y:S02]  /*4530*/  LOP3.LUT R17, R26, 0x80, R17, 0xf8, !PT ;  /* 0x000000801a117812 */ /* 0x000fe400078ef811 */
[----:B------:R-:W-:Y:S02]  /*4540*/  PRMT R15, R15, 0x3340, R20 ;  /* 0x000033400f0f7816 */ /* 0x000fe40000000014 */
[----:B------:R-:W-:-:S02]  /*4550*/  ISETP.GE.U32.AND P0, PT, R13, UR6, PT ;  /* 0x000000060d007c0c */ /* 0x000fc4000bf06070 */
[----:B------:R-:W-:Y:S02]  /*4560*/  PRMT R16, R16, 0x3340, R17 ;  /* 0x0000334010107816 */ /* 0x000fe40000000011 */
[----:B------:R-:W-:Y:S02]  /*4570*/  F2FP.BF16.F32.PACK_AB R20, R12, R23 ;  /* 0x000000170c14723e */ /* 0x000fe400000010ff */
[----:B------:R-:W-:Y:S02]  /*4580*/  PRMT R17, R15, 0x5410, R16 ;  /* 0x000054100f117816 */ /* 0x000fe40000000010 */
[----:B------:R-:W-:Y:S01]  /*4590*/  F2FP.BF16.F32.PACK_AB R21, R14, R21 ;  /* 0x000000150e15723e */ /* 0x000fe200000010ff */
[----:B------:R-:W-:-:S04]  /*45a0*/  IMAD.WIDE.U32 R14, R9, 0x4, R6 ;  /* 0x00000004090e7825 */ /* 0x000fc800078e0006 */
        /* <DEDUP_REMOVED lines=10> */
[C---:B--2---:R-:W-:Y:S01]  /*4650*/  IMAD.U32 R23, R14.reuse, 0x10000, RZ ;  /* 0x000100000e177824 */ /* 0x044fe200078e00ff */
[----:B------:R-:W-:Y:S01]  /*4660*/  PRMT R9, R14, 0x7632, R9 ;  /* 0x000076320e097816 */ /* 0x000fe20000000009 */
[C---:B---3--:R-:W-:Y:S01]  /*4670*/  IMAD.U32 R12, R16.reuse, 0x10000, RZ ;  /* 0x00010000100c7824 */ /* 0x048fe200078e00ff */
[----:B------:R-:W-:-:S03]  /*4680*/  PRMT R16, R16, 0x7632, R16 ;  /* 0x0000763210107816 */ /* 0x000fc60000000010 */
[----:B------:R-:W-:Y:S01]  /*4690*/  IMAD.U32 R9, R9, 0x10000, RZ ;  /* 0x0001000009097824 */ /* 0x000fe200078e00ff */
[----:B------:R-:W-:Y:S01]  /*46a0*/  PRMT R22, R17, 0x7632, R22 ;  /* 0x0000763211167816 */ /* 0x000fe20000000016 */
[----:B------:R-:W-:Y:S01]  /*46b0*/  FADD.FTZ R23, R23, R12 ;  /* 0x0000000c17177221 */ /* 0x000fe20000010000 */
[----:B------:R-:W-:-:S03]  /*46c0*/  IMAD.U32 R12, R16, 0x10000, RZ ;  /* 0x00010000100c7824 */ /* 0x000fc600078e00ff */
[----:B------:R-:W-:Y:S01]  /*46d0*/  FMUL.FTZ R14, R2, R23 ;  /* 0x00000017020e7220 */ /* 0x000fe20000410000 */
[----:B------:R-:W-:Y:S02]  /*46e0*/  IMAD.U32 R16, R17, 0x10000, RZ ;  /* 0x0001000011107824 */ /* 0x000fe400078e00ff */
[----:B------:R-:W-:Y:S01]  /*46f0*/  FADD.FTZ R12, R9, R12 ;  /* 0x0000000c090c7221 */ /* 0x000fe20000010000 */
[C---:B------:R-:W-:Y:S01]  /*4700*/  IMAD.U32 R9, R15.reuse, 0x10000, RZ ;  /* 0x000100000f097824 */ /* 0x040fe200078e00ff */
[----:B------:R-:W-:Y:S01]  /*4710*/  PRMT R15, R15, 0x7632, R15 ;  /* 0x000076320f0f7816 */ /* 0x000fe2000000000f */
[----:B------:R-:W-:Y:S01]  /*4720*/  IMAD.U32 R22, R22, 0x10000, RZ ;  /* 0x0001000016167824 */ /* 0x000fe200078e00ff */
[----:B------:R-:W0:Y:S01]  /*4730*/  F2F.BF16.F32 R14, R14 ;  /* 0x0000000e000e7304 */ /* 0x000e220000202000 */
[----:B------:R-:W-:Y:S01]  /*4740*/  FMUL.FTZ R28, R2, R12 ;  /* 0x0000000c021c7220 */ /* 0x000fe20000410000 */
[----:B------:R-:W-:Y:S01]  /*4750*/  FADD.FTZ R9, R9, R16 ;  /* 0x0000001009097221 */ /* 0x000fe20000010000 */
[----:B------:R-:W-:-:S02]  /*4760*/  IMAD.U32 R17, R15, 0x10000, RZ ;  /* 0x000100000f117824 */ /* 0x000fc400078e00ff */
[C---:B----4-:R-:W-:Y:S01]  /*4770*/  IMAD.U32 R27, R20.reuse, 0x10000, RZ ;  /* 0x00010000141b7824 */ /* 0x050fe200078e00ff */
[----:B------:R-:W-:Y:S01]  /*4780*/  PRMT R20, R20, 0x7632, R20 ;  /* 0x0000763214147816 */ /* 0x000fe20000000014 */
[----:B------:R-:W-:Y:S01]  /*4790*/  FMUL.FTZ R29, R2, R9 ;  /* 0x00000009021d7220 */ /* 0x000fe20000410000 */
[----:B------:R-:W1:Y:S01]  /*47a0*/  F2F.BF16.F32 R16, R28 ;  /* 0x0000001c00107304 */ /* 0x000e620000202000 */
[----:B0-----:R-:W-:Y:S02]  /*47b0*/  IMAD.U32 R26, R14, 0x10000, RZ ;  /* 0x000100000e1a7824 */ /* 0x001fe400078e00ff */
[----:B------:R-:W-:-:S05]  /*47c0*/  FADD.FTZ R14, R17, R22 ;  /* 0x00000016110e7221 */ /* 0x000fca0000010000 */
[----:B------:R-:W0:Y:S01]  /*47d0*/  F2F.BF16.F32 R15, R29 ;  /* 0x0000001d000f7304 */ /* 0x000e220000202000 */
[----:B------:R-:W-:Y:S01]  /*47e0*/  FMUL.FTZ R17, R26, R27 ;  /* 0x0000001b1a117220 */ /* 0x000fe20000410000 */
[----:B------:R-:W-:Y:S01]  /*47f0*/  FMUL.FTZ R26, R2, R14 ;  /* 0x0000000e021a7220 */ /* 0x000fe20000410000 */
[----:B------:R-:W-:Y:S02]  /*4800*/  IMAD.U32 R27, R20, 0x10000, RZ ;  /* 0x00010000141b7824 */ /* 0x000fe400078e00ff */
[----:B-1----:R-:W-:-:S03]  /*4810*/  IMAD.U32 R20, R16, 0x10000, RZ ;  /* 0x0001000010147824 */ /* 0x002fc600078e00ff */
        /* <DEDUP_REMOVED lines=13> */
[----:B-1----:R-:W-:Y:S02]  /*48f0*/  IMAD.MOV.U32 R20, RZ, RZ, 0x7f ;  /* 0x0000007fff147424 */ /* 0x002fe400078e00ff */
[----:B------:R-:W-:Y:S01]  /*4900*/  FMUL.FTZ R22, R16, R21 ;  /* 0x0000001510167220 */ /* 0x000fe20000410000 */
[----:B------:R-:W-:Y:S01]  /*4910*/  FMNMX.FTZ R16, R17, 448, PT ;  /* 0x43e0000011107809 */ /* 0x000fe20003810000 */
[----:B--2---:R-:W-:-:S03]  /*4920*/  IMAD.U32 R15, R15, 0x10000, RZ ;  /* 0x000100000f0f7824 */ /* 0x004fc600078e00ff */
[----:B------:R-:W-:Y:S01]  /*4930*/  FMNMX.FTZ R16, R16, -448, !PT ;  /* 0xc3e0000010107809 */ /* 0x000fe20007810000 */
[----:B------:R-:W1:Y:S01]  /*4940*/  F2F.BF16.F32 R21, R22 ;  /* 0x0000001600157304 */ /* 0x000e620000202000 */
[----:B------:R-:W-:Y:S02]  /*4950*/  FMUL.FTZ R15, R15, R8 ;  /* 0x000000080f0f7220 */ /* 0x000fe40000410000 */
[----:B------:R-:W-:Y:S01]  /*4960*/  LOP3.LUT R17, R16, 0x7fffffff, RZ, 0xc0, !PT ;  /* 0x7fffffff10117812 */ /* 0x000fe200078ec0ff */
[----:B0-----:R-:W-:-:S03]  /*4970*/  IMAD.U32 R27, R27, 0x10000, RZ ;  /* 0x000100001b1b7824 */ /* 0x001fc600078e00ff */
[----:B------:R-:W-:Y:S02]  /*4980*/  ISETP.GT.U32.AND P0, PT, R17, 0x43efffff, PT ;  /* 0x43efffff1100780c */ /* 0x000fe40003f04070 */
[----:B------:R-:W-:-:S04]  /*4990*/  FMNMX.FTZ R15, R15, 448, PT ;  /* 0x43e000000f0f7809 */ /* 0x000fc80003810000 */
[----:B------:R-:W-:Y:S01]  /*49a0*/  FMNMX.FTZ R15, R15, -448, !PT ;  /* 0xc3e000000f0f7809 */ /* 0x000fe20007810000 */
[----:B-1----:R-:W-:-:S06]  /*49b0*/  IMAD.U32 R21, R21, 0x10000, RZ ;  /* 0x0001000015157824 */ /* 0x002fcc00078e00ff */
[----:B------:R-:W-:Y:S05]  /*49c0*/  @P0 BRA `(.L_x_163) ;  /* 0x0000000000180947 */ /* 0x000fea0003800000 */
[----:B------:R-:W-:-:S13]  /*49d0*/  ISETP.GE.U32.AND P0, PT, R17, 0x3c800000, PT ;  /* 0x3c8000001100780c */ /* 0x000fda0003f06070 */
[----:B------:R-:W-:-:S04]  /*49e0*/  @P0 SHF.R.U32.HI R20, RZ, 0x14, R16 ;  /* 0x00000014ff140819 */ /* 0x000fc80000011610 */
[----:B------:R-:W-:-:S04]  /*49f0*/  @P0 LOP3.LUT R29, R20, 0x1, RZ, 0xc0, !PT ;  /* 0x00000001141d0812 */ /* 0x000fc800078ec0ff */
[----:B------:R-:W-:-:S04]  /*4a00*/  @P0 IADD3 R29, PT, PT, R16, 0x407ffff, R29 ;  /* 0x0407ffff101d0810 */ /* 0x000fc80007ffe01d */
[----:B------:R-:W-:Y:S01]  /*4a10*/  @P0 SHF.R.U32.HI R20, RZ, 0x14, R29 ;  /* 0x00000014ff140819 */ /* 0x000fe2000001161d */
[----:B------:R-:W-:-:S07]  /*4a20*/  @!P0 FADD.FTZ R20, R17, 16384 ;  /* 0x4680000011148421 */ /* 0x000fce0000010000 */
.L_x_163:
[----:B------:R-:W-:Y:S05]  /*4a30*/  BSYNC.RECONVERGENT B0 ;  /* 0x0000000000007941 */ /* 0x000fea0003800200 */
.L_x_162:
        /* <DEDUP_REMOVED lines=8> */
[----:B------:R-:W-:-:S02]  /*4ac0*/  LOP3.LUT R16, R20, 0x80, R17, 0xf8, !PT ;  /* 0x0000008014107812 */ /* 0x000fc400078ef811 */
[----:B------:R-:W-:Y:S01]  /*4ad0*/  FMNMX.FTZ R20, R21, -448, !PT ;  /* 0xc3e0000015147809 */ /* 0x000fe20007810000 */
[----:B------:R-:W-:Y:S01]  /*4ae0*/  IMAD.MOV.U32 R21, RZ, RZ, 0x7f ;  /* 0x0000007fff157424 */ /* 0x000fe200078e00ff */
        /* <DEDUP_REMOVED lines=8> */
.L_x_165:
[----:B------:R-:W-:Y:S05]  /*4b70*/  BSYNC.RECONVERGENT B0 ;  /* 0x0000000000007941 */ /* 0x000fea0003800200 */
.L_x_164:
        /* <DEDUP_REMOVED lines=15> */
.L_x_167:
[----:B------:R-:W-:Y:S05]  /*4c70*/  BSYNC.RECONVERGENT B0 ;  /* 0x0000000000007941 */ /* 0x000fea0003800200 */
.L_x_166:
        /* <DEDUP_REMOVED lines=9> */
.L_x_169:
[----:B------:R-:W-:Y:S05]  /*4d10*/  BSYNC.RECONVERGENT B0 ;  /* 0x0000000000007941 */ /* 0x000fea0003800200 */
.L_x_168:
[----:B------:R-:W-:Y:S01]  /*4d20*/  SHF.R.U32.HI R22, RZ, 0x18, R17 ;  /* 0x00000018ff167819 */ /* 0x000fe20000011611 */
[----:B------:R-:W-:Y:S01]  /*4d30*/  IMAD.IADD R17, R13, 0x1, R0 ;  /* 0x000000010d117824 */ /* 0x000fe200078e0200 */
[----:B------:R-:W-:Y:S02]  /*4d40*/  SHF.R.U32.HI R20, RZ, 0x18, R20 ;  /* 0x00000018ff147819 */ /* 0x000fe40000011614 */
[----:B------:R-:W-:Y:S02]  /*4d50*/  LOP3.LUT R21, R21, 0x80, R22, 0xf8, !PT ;  /* 0x0000008015157812 */ /* 0x000fe400078ef816 */
[----:B------:R-:W-:Y:S02]  /*4d60*/  LOP3.LUT R20, R27, 0x80, R20, 0xf8, !PT ;  /* 0x000000801b147812 */ /* 0x000fe400078ef814 */
[----:B------:R-:W-:Y:S02]  /*4d70*/  ISETP.GE.U32.AND P0, PT, R17, UR6, PT ;  /* 0x0000000611007c0c */ /* 0x000fe4000bf06070 */
[----:B------:R-:W-:-:S02]  /*4d80*/  PRMT R15, R16, 0x3340, R15 ;  /* 0x00003340100f7816 */ /* 0x000fc4000000000f */
[----:B------:R-:W-:Y:S02]  /*4d90*/  PRMT R16, R21, 0x3340, R20 ;  /* 0x0000334015107816 */ /* 0x000fe40000000014 */
[----:B------:R-:W-:Y:S01]  /*4da0*/  F2FP.BF16.F32.PACK_AB R20, R12, R23 ;  /* 0x000000170c14723e */ /* 0x000fe200000010ff */
[----:B------:R-:W-:Y:S01]  /*4db0*/  IMAD.WIDE.U32 R12, R13, 0x4, R6 ;  /* 0x000000040d0c7825 */ /* 0x000fe200078e0006 */
[----:B------:R-:W-:Y:S02]  /*4dc0*/  F2FP.BF16.F32.PACK_AB R21, R14, R9 ;  /* 0x000000090e15723e */ /* 0x000fe400000010ff */
        /* <DEDUP_REMOVED lines=12> */
[----:B------:R-:W-:Y:S02]  /*4e90*/  IMAD.U32 R21, R13, 0x10000, RZ ;  /* 0x000100000d157824 */ /* 0x000fe400078e00ff */
[----:B---3--:R-:W-:Y:S01]  /*4ea0*/  IMAD.U32 R16, R14, 0x10000, RZ ;  /* 0x000100000e107824 */ /* 0x008fe200078e00ff */
[----:B------:R-:W-:Y:S02]  /*4eb0*/  PRMT R14, R12, 0x7632, R14 ;  /* 0x000076320c0e7816 */ /* 0x000fe4000000000e */
[----:B------:R-:W-:Y:S01]  /*4ec0*/  PRMT R20, R15, 0x7632, R20 ;  /* 0x000076320f147816 */ /* 0x000fe20000000014 */
[----:B------:R-:W-:Y:S01]  /*4ed0*/  FADD.FTZ R9, R9, R16 ;  /* 0x0000001009097221 */ /* 0x000fe20000010000 */
[----:B------:R-:W-:Y:S01]  /*4ee0*/  IMAD.U32 R16, R15, 0x10000, RZ ;  /* 0x000100000f107824 */ /* 0x000fe200078e00ff */
[----:B------:R-:W-:-:S02]  /*4ef0*/  PRMT R13, R14, 0x7632, R13 ;  /* 0x000076320e0d7816 */ /* 0x000fc4000000000d */
[----:B------:R-:W-:Y:S01]  /*4f00*/  FMUL.FTZ R22, R2, R9 ;  /* 0x0000000902167220 */ /* 0x000fe20000410000 */
[----:B------:R-:W-:Y:S01]  /*4f10*/  FADD.FTZ R21, R21, R16 ;  /* 0x0000001015157221 */ /* 0x000fe20000010000 */
[----:B------:R-:W-:Y:S01]  /*4f20*/  IMAD.U32 R16, R14, 0x10000, RZ ;  /* 0x000100000e107824 */ /* 0x000fe200078e00ff */
[C---:B------:R-:W-:Y:S01]  /*4f30*/  PRMT R14, R13.reuse, 0x7632, R14 ;  /* 0x000076320d0e7816 */ /* 0x040fe2000000000e */
[----:B------:R-:W-:Y:S01]  /*4f40*/  IMAD.U32 R23, R13, 0x10000, RZ ;  /* 0x000100000d177824 */ /* 0x000fe200078e00ff */
[----:B------:R4:W0:Y:S01]  /*4f50*/  F2F.BF16.F32 R12, R22 ;  /* 0x00000016000c7304 */ /* 0x0008220000202000 */
[----:B------:R-:W-:Y:S02]  /*4f60*/  FMUL.FTZ R26, R2, R21 ;  /* 0x00000015021a7220 */ /* 0x000fe40000410000 */
[----:B------:R-:W-:Y:S01]  /*4f70*/  FADD.FTZ R13, R16, R23 ;  /* 0x00000017100d7221 */ /* 0x000fe20000010000 */
[----:B------:R-:W-:Y:S02]  /*4f80*/  IMAD.U32 R14, R14, 0x10000, RZ ;  /* 0x000100000e0e7824 */ /* 0x000fe400078e00ff */
[----:B------:R-:W-:-:S02]  /*4f90*/  IMAD.U32 R23, R20, 0x10000, RZ ;  /* 0x0001000014177824 */ /* 0x000fc400078e00ff */
[----:B------:R-:W-:Y:S01]  /*4fa0*/  FMUL.FTZ R16, R2, R13 ;  /* 0x0000000d02107220 */ /* 0x000fe20000410000 */
[----:B------:R-:W1:Y:S01]  /*4fb0*/  F2F.BF16.F32 R15, R26 ;  /* 0x0000001a000f7304 */ /* 0x000e620000202000 */
[----:B----4-:R-:W-:Y:S02]  /*4fc0*/  IMAD.U32 R22, R5, 0x10000, RZ ;  /* 0x0001000005167824 */ /* 0x010fe400078e00ff */
[----:B------:R-:W-:Y:S01]  /*4fd0*/  FADD.FTZ R14, R14, R23 ;  /* 0x000000170e0e7221 */ /* 0x000fe20000010000 */
[C---:B------:R-:W-:Y:S01]  /*4fe0*/  IMAD.U32 R23, R4.reuse, 0x10000, RZ ;  /* 0x0001000004177824 */ /* 0x040fe200078e00ff */
[----:B------:R-:W-:Y:S02]  /*4ff0*/  PRMT R5, R4, 0x7632, R5 ;  /* 0x0000763204057816 */ /* 0x000fe40000000005 */
[----:B------:R-:W-:Y:S01]  /*5000*/  FMUL.FTZ R27, R2, R14 ;  /* 0x0000000e021b7220 */ /* 0x000fe20000410000 */
[----:B0-----:R-:W-:Y:S01]  /*5010*/  IMAD.U32 R20, R12, 0x10000, RZ ;  /* 0x000100000c147824 */ /* 0x001fe200078e00ff */
[----:B------:R-:W0:Y:S01]  /*5020*/  F2F.BF16.F32 R16, R16 ;  /* 0x0000001000107304 */ /* 0x000e220000202000 */
[----:B------:R-:W-:-:S02]  /*5030*/  F2FP.BF16.F32.PACK_AB R21, R14, R21 ;  /* 0x000000150e15723e */ /* 0x000fc400000010ff */
[----:B------:R-:W-:Y:S01]  /*5040*/  FMUL.FTZ R20, R20, R23 ;  /* 0x0000001714147220 */ /* 0x000fe20000410000 */
[----:B------:R-:W-:Y:S02]  /*5050*/  IMAD.U32 R23, R5, 0x10000, RZ ;  /* 0x0001000005177824 */ /* 0x000fe400078e00ff */
[----:B-1----:R-:W-:Y:S02]  /*5060*/  IMAD.U32 R15, R15, 0x10000, RZ ;  /* 0x000100000f0f7824 */ /* 0x002fe400078e00ff */
[----:B------:R-:W1:Y:S02]  /*5070*/  F2F.BF16.F32 R12, R27 ;  /* 0x0000001b000c7304 */ /* 0x000e640000202000 */
[----:B------:R-:W-:Y:S01]  /*5080*/  FMUL.FTZ R22, R15, R22 ;  /* 0x000000160f167220 */ /* 0x000fe20000410000 */
[----:B------:R-:W-:Y:S01]  /*5090*/  PRMT R15, R5, 0x7632, R15 ;  /* 0x00007632050f7816 */ /* 0x000fe2000000000f */
[----:B0-----:R-:W-:-:S04]  /*50a0*/  IMAD.U32 R16, R16, 0x10000, RZ ;  /* 0x0001000010107824 */ /* 0x001fc800078e00ff */
[----:B------:R0:W2:Y:S01]  /*50b0*/  F2F.BF16.F32 R4, R20 ;  /* 0x0000001400047304 */ /* 0x0000a20000202000 */
[----:B------:R-:W-:Y:S02]  /*50c0*/  IMAD.U32 R15, R15, 0x10000, RZ ;  /* 0x000100000f0f7824 */ /* 0x000fe400078e00ff */
[----:B------:R-:W-:Y:S01]  /*50d0*/  FMUL.FTZ R16, R16, R23 ;  /* 0x0000001710107220 */ /* 0x000fe20000410000 */
[----:B-1----:R-:W-:-:S04]  /*50e0*/  IMAD.U32 R12, R12, 0x10000, RZ ;  /* 0x000100000c0c7824 */ /* 0x002fc800078e00ff */
[----:B------:R-:W1:Y:S01]  /*50f0*/  F2F.BF16.F32 R5, R22 ;  /* 0x0000001600057304 */ /* 0x000e620000202000 */
[----:B0-----:R-:W-:Y:S01]  /*5100*/  F2FP.BF16.F32.PACK_AB R20, R13, R9 ;  /* 0x000000090d14723e */ /* 0x001fe200000010ff */
[----:B------:R-:W-:-:S04]  /*5110*/  FMUL.FTZ R12, R12, R15 ;  /* 0x0000000f0c0c7220 */ /* 0x000fc80000410000 */
[----:B------:R0:W-:Y:S01]  /*5120*/  STG.E.64 desc[UR14][R10.64], R20 ;  /* 0x000000140a007986 */ /* 0x0001e2000c101b0e */
[----:B--2---:R-:W-:Y:S01]  /*5130*/  IMAD.U32 R9, R4, 0x10000, RZ ;  /* 0x0001000004097824 */ /* 0x004fe200078e00ff */
[----:B------:R-:W2:Y:S03]  /*5140*/  F2F.BF16.F32 R16, R16 ;  /* 0x0000001000107304 */ /* 0x000ea60000202000 */
[----:B------:R-:W-:Y:S01]  /*5150*/  FMUL.FTZ R9, R9, R8 ;  /* 0x0000000809097220 */ /* 0x000fe20000410000 */
[----:B-1----:R-:W-:-:S04]  /*5160*/  IMAD.U32 R13, R5, 0x10000, RZ ;  /* 0x00010000050d7824 */ /* 0x002fc800078e00ff */
[----:B------:R-:W1:Y:S01]  /*5170*/  F2F.BF16.F32 R12, R12 ;  /* 0x0000000c000c7304 */ /* 0x000e620000202000 */
[----:B------:R-:W-:Y:S01]  /*5180*/  FMNMX.FTZ R9, R9, 448, PT ;  /* 0x43e0000009097809 */ /* 0x000fe20003810000 */
[----:B------:R-:W-:-:S03]  /*5190*/  FMUL.FTZ R13, R13, R8 ;  /* 0x000000080d0d7220 */ /* 0x000fc60000410000 */
[----:B------:R-:W-:Y:S01]  /*51a0*/  FMNMX.FTZ R14, R9, -448, !PT ;  /* 0xc3e00000090e7809 */ /* 0x000fe20007810000 */
[----:B------:R-:W-:Y:S02]  /*51b0*/  IMAD.MOV.U32 R9, RZ, RZ, 0x7f ;  /* 0x0000007fff097424 */ /* 0x000fe400078e00ff */
[----:B--2---:R-:W-:Y:S01]  /*51c0*/  IMAD.U32 R5, R16, 0x10000, RZ ;  /* 0x0001000010057824 */ /* 0x004fe200078e00ff */
[----:B0-----:R-:W-:-:S03]  /*51d0*/  SHF.R.U32.HI R10, RZ, 0x18, R14 ;  /* 0x00000018ff0a7819 */ /* 0x001fc6000001160e */
[----:B------:R-:W-:Y:S01]  /*51e0*/  FMUL.FTZ R5, R5, R8 ;  /* 0x0000000805057220 */ /* 0x000fe20000410000 */
[----:B-1----:R-:W-:-:S04]  /*51f0*/  IMAD.U32 R15, R12, 0x10000, RZ ;  /* 0x000100000c0f7824 */ /* 0x002fc800078e00ff */
[----:B------:R-:W-:Y:S01]  /*5200*/  FMNMX.FTZ R5, R5, 448, PT ;  /* 0x43e0000005057809 */ /* 0x000fe20003810000 */
[----:B------:R-:W-:Y:S01]  /*5210*/  FMUL.FTZ R15, R15, R8 ;  /* 0x000000080f0f7220 */ /* 0x000fe20000410000 */
[----:B------:R-:W-:Y:S02]  /*5220*/  FMNMX.FTZ R8, R13, 448, PT ;  /* 0x43e000000d087809 */ /* 0x000fe40003810000 */
[----:B------:R-:W-:Y:S02]  /*5230*/  LOP3.LUT R13, R14, 0x7fffffff, RZ, 0xc0, !PT ;  /* 0x7fffffff0e0d7812 */ /* 0x000fe400078ec0ff */
[----:B------:R-:W-:Y:S02]  /*5240*/  FMNMX.FTZ R15, R15, 448, PT ;  /* 0x43e000000f0f7809 */ /* 0x000fe40003810000 */
[----:B------:R-:W-:Y:S02]  /*5250*/  ISETP.GT.U32.AND P1, PT, R13, 0x43efffff, PT ;  /* 0x43efffff0d00780c */ /* 0x000fe40003f24070 */
[----:B------:R-:W-:-:S02]  /*5260*/  FMNMX.FTZ R23, R5, -448, !PT ;  /* 0xc3e0000005177809 */ /* 0x000fc40007810000 */
[----:B------:R-:W-:Y:S02]  /*5270*/  FMNMX.FTZ R8, R8, -448, !PT ;  /* 0xc3e0000008087809 */ /* 0x000fe40007810000 */
[----:B------:R-:W-:Y:S02]  /*5280*/  FMNMX.FTZ R5, R15, -448, !PT ;  /* 0xc3e000000f057809 */ /* 0x000fe40007810000 */
[----:B------:R-:W-:Y:S02]  /*5290*/  LOP3.LUT R4, R8, 0x7fffffff, RZ, 0xc0, !PT ;  /* 0x7fffffff08047812 */ /* 0x000fe400078ec0ff */
        /* <DEDUP_REMOVED lines=12> */
.L_x_171:
[----:B------:R-:W-:Y:S05]  /*5360*/  BSYNC.RECONVERGENT B0 ;  /* 0x0000000000007941 */ /* 0x000fea0003800200 */
.L_x_170:
        /* <DEDUP_REMOVED lines=11> */
.L_x_173:
[----:B------:R-:W-:Y:S05]  /*5420*/  BSYNC.RECONVERGENT B0 ;  /* 0x0000000000007941 */ /* 0x000fea0003800200 */
.L_x_172:
        /* <DEDUP_REMOVED lines=11> */
.L_x_175:
[----:B------:R-:W-:Y:S05]  /*54e0*/  BSYNC.RECONVERGENT B0 ;  /* 0x0000000000007941 */ /* 0x000fea0003800200 */
.L_x_174:
        /* <DEDUP_REMOVED lines=10> */
.L_x_177:
[----:B------:R-:W-:Y:S05]  /*5590*/  BSYNC.RECONVERGENT B0 ;  /* 0x0000000000007941 */ /* 0x000fea0003800200 */
.L_x_176:
[----:B------:R-:W-:Y:S02]  /*55a0*/  SHF.R.U32.HI R5, RZ, 0x18, R5 ;  /* 0x00000018ff057819 */ /* 0x000fe40000011605 */
[----:B------:R-:W-:Y:S02]  /*55b0*/  PRMT R9, R9, 0x3340, R14 ;  /* 0x0000334009097816 */ /* 0x000fe4000000000e */
[----:B------:R-:W-:-:S04]  /*55c0*/  LOP3.LUT R4, R4, 0x80, R5, 0xf8, !PT ;  /* 0x0000008004047812 */ /* 0x000fc800078ef805 */
[----:B------:R-:W-:Y:S01]  /*55d0*/  PRMT R8, R13, 0x3340, R4 ;  /* 0x000033400d087816 */ /* 0x000fe20000000004 */
[----:B------:R-:W-:-:S03]  /*55e0*/  IMAD.WIDE.U32 R4, R17, 0x4, R6 ;  /* 0x0000000411047825 */ /* 0x000fc600078e0006 */
[----:B------:R-:W-:Y:S01]  /*55f0*/  PRMT R9, R9, 0x5410, R8 ;  /* 0x0000541009097816 */ /* 0x000fe20000000008 */
[----:B------:R-:W-:-:S04]  /*5600*/  IMAD.IADD R17, R17, 0x1, R0 ;  /* 0x0000000111117824 */ /* 0x000fc800078e0200 */
[----:B------:R3:W-:Y:S01]  /*5610*/  STG.E desc[UR14][R4.64], R9 ;  /* 0x0000000904007986 */ /* 0x0007e2000c10190e */
[----:B------:R-:W-:-:S13]  /*5620*/  ISETP.GE.U32.AND P0, PT, R17, UR6, PT ;  /* 0x0000000611007c0c */ /* 0x000fda000bf06070 */
[----:B---3--:R-:W-:Y:S05]  /*5630*/  @!P0 BRA `(.L_x_178) ;  /* 0xffffffdc00c88947 */ /* 0x008fea000383ffff */
[----:B------:R-:W-:Y:S05]  /*5640*/  EXIT ;  /* 0x000000000000794d */ /* 0x000fea0003800000 */
.L_x_131:
        /* <DEDUP_REMOVED lines=19> */
.L_x_181:
        /* <DEDUP_REMOVED lines=17> */
.L_x_180:
[----:B------:R-:W-:Y:S05]  /*5890*/  BSYNC.RECONVERGENT B0 ;  /* 0x0000000000007941 */ /* 0x000fea0003800200 */
.L_x_179:
        /* <DEDUP_REMOVED lines=73> */
.L_x_183:
        /* <DEDUP_REMOVED lines=105> */
.L_x_185:
[----:B------:R-:W-:Y:S01]  /*63c0*/  I2FP.F32.S32 R4, UR9 ;  /* 0x0000000900047c45 */ /* 0x000fe20008201400 */
[----:B------:R-:W0:Y:S01]  /*63d0*/  LDCU UR8, c[0x0][0x3a8] ;  /* 0x00007500ff0877ac */ /* 0x000e220008000800 */
[----:B------:R-:W-:-:S04]  /*63e0*/  PLOP3.LUT P0, PT, PT, PT, PT, 0x80, 0x8 ;  /* 0x000000000008781c */ /* 0x000fc80003f0f070 */
[----:B------:R-:W0:Y:S02]  /*63f0*/  MUFU.RCP R4, R4 ;  /* 0x0000000400047308 */ /* 0x000e240000001000 */
[----:B0-----:R-:W-:-:S06]  /*6400*/  FFMA.FTZ R21, R4, R21, UR8 ;  /* 0x0000000804157e23 */ /* 0x001fcc0008010015 */
[----:B------:R-:W0:Y:S02]  /*6410*/  MUFU.RSQ R21, R21 ;  /* 0x0000001500157308 */ /* 0x000e240000001400 */
[----:B0-----:R2:W-:Y:S02]  /*6420*/  STS [R20+0x29c], R21 ;  /* 0x00029c1514007388 */ /* 0x0015e40000000800 */
.L_x_184:
[----:B------:R-:W-:Y:S05]  /*6430*/  BSYNC.RECONVERGENT B0 ;  /* 0x0000000000007941 */ /* 0x000fea0003800200 */
.L_x_182:
        /* <DEDUP_REMOVED lines=15> */
.L_x_188:
        /* <DEDUP_REMOVED lines=26> */
.L_x_187:
[----:B------:R-:W-:Y:S05]  /*66d0*/  BSYNC.RECONVERGENT B0 ;  /* 0x0000000000007941 */ /* 0x000fea0003800200 */
.L_x_186:
        /* <DEDUP_REMOVED lines=105> */
.L_x_190:
        /* <DEDUP_REMOVED lines=141> */
.L_x_192:
        /* <DEDUP_REMOVED lines=15> */
.L_x_191:
[----:B------:R-:W-:Y:S05]  /*7730*/  BSYNC.RECONVERGENT B0 ;  /* 0x0000000000007941 */ /* 0x000fea0003800200 */
.L_x_189:
[----:B------:R-:W-:Y:S01]  /*7740*/  BAR.SYNC.DEFER_BLOCKING 0x0 ;  /* 0x0000000000007b1d */ /* 0x000fe20000010000 */
[----:B------:R-:W-:-:S13]  /*7750*/  ISETP.GE.U32.AND P0, PT, R3, UR9, PT ;  /* 0x0000000903007c0c */ /* 0x000fda000bf06070 */
[----:B------:R-:W-:Y:S05]  /*7760*/  @P0 EXIT ;  /* 0x000000000000094d */ /* 0x000fea0003800000 */
[----:B-1----:R-:W1:Y:S01]  /*7770*/  LDS R2, [R4+0x14c] ;  /* 0x00014c0004027984 */ /* 0x002e620000000800 */
[----:B---3--:R-:W3:Y:S01]  /*7780*/  LDC.64 R6, c[0x0][0x398] ;  /* 0x0000e600ff067b82 */ /* 0x008ee20000000a00 */
[----:B------:R-:W-:Y:S01]  /*7790*/  BSSY.RECONVERGENT B0, `(.L_x_193) ;  /* 0x0000035000007945 */ /* 0x000fe20003800200 */
[----:B------:R-:W0:Y:S01]  /*77a0*/  LDCU UR18, c[0x0][0x3ac] ;  /* 0x00007580ff1277ac */ /* 0x000e220008000800 */
[----:B------:R-:W0:Y:S01]  /*77b0*/  LDCU.64 UR8, c[0x0][0x390] ;  /* 0x00007200ff0877ac */ /* 0x000e220008000a00 */
[----:B------:R-:W0:Y:S01]  /*77c0*/  LDCU.64 UR10, c[0x0][0x3b8] ;  /* 0x00007700ff0a77ac */ /* 0x000e220008000a00 */
[----:B------:R-:W0:Y:S02]  /*77d0*/  LDCU.64 UR12, c[0x0][0x380] ;  /* 0x00007000ff0c77ac */ /* 0x000e240008000a00 */
[----:B01----:R-:W1:Y:S02]  /*77e0*/  MUFU.RCP R2, R2 ;  /* 0x0000000200027308 */ /* 0x003e640000001000 */
.L_x_196:
        /* <DEDUP_REMOVED lines=12> */
[----:B------:R-:W-:Y:S01]  /*78b0*/  BSSY.RECONVERGENT B1, `(.L_x_194) ;  /* 0x000001b000017945 */ /* 0x000fe20003800200 */
[----:B-----5:R-:W-:Y:S02]  /*78c0*/  IMAD.U32 R10, R14, 0x10000, RZ ;  /* 0x000100000e0a7824 */ /* 0x020fe400078e00ff */
[----:B--2---:R-:W-:-:S04]  /*78d0*/  IMAD.U32 R17, R16, 0x10000, RZ ;  /* 0x0001000010117824 */ /* 0x004fc800078e00ff */
[----:B------:R-:W-:Y:S01]  /*78e0*/  FADD.FTZ R16, R10, R17 ;  /* 0x000000110a107221 */ /* 0x000fe20000010000 */
[----:B---3--:R-:W-:-:S03]  /*78f0*/  IMAD.U32 R18, R12, 0x10000, RZ ;  /* 0x000100000c127824 */ /* 0x008fc600078e00ff */
[-C--:B----4-:R-:W-:Y:S01]  /*7900*/  FMUL.FTZ R10, R5, R16.reuse ;  /* 0x00000010050a7220 */ /* 0x090fe20000410000 */
[----:B------:R-:W-:Y:S01]  /*7910*/  F2FP.BF16.F32.PACK_AB R16, RZ, R16 ;  /* 0x00000010ff10723e */ /* 0x000fe200000010ff */
[----:B------:R-:W-:-:S04]  /*7920*/  IMAD.MOV.U32 R12, RZ, RZ, 0x7f ;  /* 0x0000007fff0c7424 */ /* 0x000fc800078e00ff */
[----:B------:R-:W0:Y:S02]  /*7930*/  F2F.BF16.F32 R10, R10 ;  /* 0x0000000a000a7304 */ /* 0x000e240000202000 */
[----:B0-----:R-:W-:Y:S01]  /*7940*/  IMAD.U32 R17, R10, 0x10000, RZ ;  /* 0x000100000a117824 */ /* 0x001fe200078e00ff */
[----:B------:R-:W-:-:S03]  /*7950*/  IADD3 R10, P1, PT, R11, UR12, RZ ;  /* 0x0000000c0b0a7c10 */ /* 0x000fc6000ff3e0ff */
        /* <DEDUP_REMOVED lines=16> */
.L_x_195:
[----:B------:R-:W-:Y:S05]  /*7a60*/  BSYNC.RECONVERGENT B1 ;  /* 0x0000000000017941 */ /* 0x000fea0003800200 */
.L_x_194:
[----:B------:R-:W-:Y:S01]  /*7a70*/  IADD3.X R11, PT, PT, R4, UR13, RZ, P1, !PT ;  /* 0x0000000d040b7c10 */ /* 0x000fe20008ffe4ff */
[----:B------:R0:W-:Y:S01]  /*7a80*/  STG.E.U16 desc[UR14][R8.64], R16 ;  /* 0x0000001008007986 */ /* 0x0001e2000c10150e */
[----:B------:R-:W-:Y:S01]  /*7a90*/  LOP3.LUT R15, R12, 0x80, R15, 0xf8, !PT ;  /* 0x000000800c0f7812 */ /* 0x000fe200078ef80f */
[----:B------:R-:W-:-:S04]  /*7aa0*/  IMAD.IADD R3, R0, 0x1, R3 ;  /* 0x0000000100037824 */ /* 0x000fc800078e0203 */
[----:B------:R0:W-:Y:S01]  /*7ab0*/  STG.E.U8 desc[UR14][R10.64], R15 ;  /* 0x0000000f0a007986 */ /* 0x0001e2000c10110e */
[----:B------:R-:W-:-:S13]  /*7ac0*/  ISETP.GE.U32.AND P0, PT, R3, UR18, PT ;  /* 0x0000001203007c0c */ /* 0x000fda000bf06070 */
[----:B0-----:R-:W-:Y:S05]  /*7ad0*/  @!P0 BRA `(.L_x_196) ;  /* 0xfffffffc00448947 */ /* 0x001fea000383ffff */
[----:B------:R-:W-:Y:S05]  /*7ae0*/  BSYNC.RECONVERGENT B0 ;  /* 0x0000000000007941 */ /* 0x000fea0003800200 */
.L_x_193:
[----:B------:R-:W-:Y:S05]  /*7af0*/  EXIT ;  /* 0x000000000000794d */ /* 0x000fea0003800000 */
.L_x_197:
        /* <DEDUP_REMOVED lines=16> */
.L_x_2974:


//--------------------- .text._ZN4vllm39rms_norm_dynamic_per_token_quant_kernelIN3c104HalfEaLb0EEEvPT0_PfPKT_S8_PKffiiPS6_ --------------------------
	.section	.text._ZN4vllm39rms_norm_dynamic_per_token_quant_kernelIN3c104HalfEaLb0EEEvPT0_PfPKT_S8_PKffiiPS6_,"ax",@progbits
	.align	128
        .global         _ZN4vllm39rms_norm_dynamic_per_token_quant_kernelIN3c104HalfEaLb0EEEvPT0_PfPKT_S8_PKffiiPS6_
        .type           _ZN4vllm39rms_norm_dynamic_per_token_quant_kernelIN3c104HalfEaLb0EEEvPT0_PfPKT_S8_PKffiiPS6_,@function
        .size           _ZN4vllm39rms_norm_dynamic_per_token_quant_kernelIN3c104HalfEaLb0EEEvPT0_PfPKT_S8_PKffiiPS6_,(.L_x_2975 - _ZN4vllm39rms_norm_dynamic_per_token_quant_kernelIN3c104HalfEaLb0EEEvPT0_PfPKT_S8_PKffiiPS6_)
        .other          _ZN4vllm39rms_norm_dynamic_per_token_quant_kernelIN3c104HalfEaLb0EEEvPT0_PfPKT_S8_PKffiiPS6_,@"STO_CUDA_ENTRY STV_DEFAULT"
_ZN4vllm39rms_norm_dynamic_per_token_quant_kernelIN3c104HalfEaLb0EEEvPT0_PfPKT_S8_PKffiiPS6_:
.text._ZN4vllm39rms_norm_dynamic_per_token_quant_kernelIN3c104HalfEaLb0EEEvPT0_PfPKT_S8_PKffiiPS6_:
        /* <DEDUP_REMOVED lines=25> */
.L_x_201:
[----:B------:R-:W-:-:S06]  /*0190*/  IMAD.WIDE.U32 R4, R3, 0x8, R18 ;  /* 0x0000000803047825 */ /* 0x000fcc00078e0012 */
[----:B------:R-:W2:Y:S01]  /*01a0*/  LDG.E.64.CONSTANT R4, desc[UR12][R4.64] ;  /* 0x0000000c04047981 */ /* 0x000ea2000c1e9b00 */
[----:B0-----:R-:W-:-:S05]  /*01b0*/  IMAD.IADD R9, R0, 0x1, R3 ;  /* 0x0000000100097824 */ /* 0x001fca00078e0203 */
[----:B------:R-:W-:Y:S01]  /*01c0*/  ISETP.GE.U32.AND P0, PT, R9, UR6, PT ;  /* 0x0000000609007c0c */ /* 0x000fe2000bf06070 */
[--C-:B--2---:R-:W-:Y:S02]  /*01d0*/  HADD2.F32 R7, -RZ, R4.reuse.H0_H0 ;  /* 0x20000004ff077230 */ /* 0x104fe40000004100 */
[----:B------:R-:W-:Y:S02]  /*01e0*/  HADD2.F32 R6, -RZ, R4.H1_H1 ;  /* 0x30000004ff067230 */ /* 0x000fe40000004100 */
[--C-:B------:R-:W-:Y:S02]  /*01f0*/  HADD2.F32 R3, -RZ, R5.reuse.H1_H1 ;  /* 0x30000005ff037230 */ /* 0x100fe40000004100 */
[----:B------:R-:W-:Y:S01]  /*0200*/  FFMA.FTZ R7, R7, R7, R2 ;  /* 0x0000000707077223 */ /* 0x000fe20000010002 */
[----:B------:R-:W-:-:S03]  /*0210*/  HADD2.F32 R2, -RZ, R5.H0_H0 ;  /* 0x20000005ff027230 */ /* 0x000fc60000004100 */
[----:B------:R-:W-:-:S04]  /*0220*/  FFMA.FTZ R7, R6, R6, R7 ;  /* 0x0000000606077223 */ /* 0x000fc80000010007 */
[----:B------:R-:W-:-:S04]  /*0230*/  FFMA.FTZ R2, R2, R2, R7 ;  /* 0x0000000202027223 */ /* 0x000fc80000010007 */
[----:B------:R-:W-:Y:S01]  /*0240*/  FFMA.FTZ R2, R3, R3, R2 ;  /* 0x0000000303027223 */ /* 0x000fe20000010002 */
[----:B------:R-:W-:Y:S06]  /*0250*/  @P0 BRA `(.L_x_200) ;  /* 0x00000000009c0947 */ /* 0x000fec0003800000 */
[----:B------:R-:W-:-:S06]  /*0260*/  IMAD.WIDE.U32 R4, R9, 0x8, R18 ;  /* 0x0000000809047825 */ /* 0x000fcc00078e0012 */
[----:B------:R-:W2:Y:S01]  /*0270*/  LDG.E.64.CONSTANT R4, desc[UR12][R4.64] ;  /* 0x0000000c04047981 */ /* 0x000ea2000c1e9b00 */
[----:B------:R-:W-:-:S05]  /*0280*/  IMAD.IADD R9, R9, 0x1, R0 ;  /* 0x0000000109097824 */ /* 0x000fca00078e0200 */
[----:B------:R-:W-:Y:S01]  /*0290*/  ISETP.GE.U32.AND P0, PT, R9, UR6, PT ;  /* 0x0000000609007c0c */ /* 0x000fe2000bf06070 */
[--C-:B--2---:R-:W-:Y:S02]  /*02a0*/  HADD2.F32 R3, -RZ, R4.reuse.H0_H0 ;  /* 0x20000004ff037230 */ /* 0x104fe40000004100 */
[----:B------:R-:W-:-:S03]  /*02b0*/  HADD2.F32 R6, -RZ, R4.H1_H1 ;  /* 0x30000004ff067230 */ /* 0x000fc60000004100 */
[----:B------:R-:W-:Y:S01]  /*02c0*/  FFMA.FTZ R3, R3, R3, R2 ;  /* 0x0000000303037223 */ /* 0x000fe20000010002 */
[----:B------:R-:W-:-:S03]  /*02d0*/  HADD2.F32 R2, -RZ, R5.H0_H0 ;  /* 0x20000005ff027230 */ /* 0x000fc60000004100 */
[----:B------:R-:W-:Y:S01]  /*02e0*/  FFMA.FTZ R7, R6, R6, R3 ;  /* 0x0000000606077223 */ /* 0x000fe20000010003 */
[----:B------:R-:W-:-:S03]  /*02f0*/  HADD2.F32 R3, -RZ, R5.H1_H1 ;  /* 0x30000005ff037230 */ /* 0x000fc60000004100 */
        /* <DEDUP_REMOVED lines=17> */
[----:B------:R-:W2:Y:S02]  /*0410*/  LDG.E.64.CONSTANT R4, desc[UR12][R4.64] ;  /* 0x0000000c04047981 */ /* 0x000ea4000c1e9b00 */
[--C-:B--2---:R-:W-:Y:S02]  /*0420*/  HADD2.F32 R3, -RZ, R4.reuse.H0_H0 ;  /* 0x20000004ff037230 */ /* 0x104fe40000004100 */
[----:B------:R-:W-:-:S03]  /*0430*/  HADD2.F32 R6, -RZ, R4.H1_H1 ;  /* 0x30000004ff067230 */ /* 0x000fc60000004100 */
[----:B------:R-:W-:Y:S01]  /*0440*/  FFMA.FTZ R7, R3, R3, R2 ;  /* 0x0000000303077223 */ /* 0x000fe20000010002 */
[----:B------:R-:W-:Y:S02]  /*0450*/  IMAD.IADD R3, R9, 0x1, R0 ;  /* 0x0000000109037824 */ /* 0x000fe400078e0200 */
[--C-:B------:R-:W-:Y:S02]  /*0460*/  HADD2.F32 R2, -RZ, R5.reuse.H0_H0 ;  /* 0x20000005ff027230 */ /* 0x100fe40000004100 */
[----:B------:R-:W-:Y:S01]  /*0470*/  FFMA.FTZ R7, R6, R6, R7 ;  /* 0x0000000606077223 */ /* 0x000fe20000010007 */
[----:B------:R-:W-:Y:S01]  /*0480*/  HADD2.F32 R6, -RZ, R5.H1_H1 ;  /* 0x30000005ff067230 */ /* 0x000fe20000004100 */
[----:B------:R-:W-:Y:S02]  /*0490*/  ISETP.GE.U32.AND P0, PT, R3, UR6, PT ;  /* 0x0000000603007c0c */ /* 0x000fe4000bf06070 */
[----:B------:R-:W-:-:S04]  /*04a0*/  FFMA.FTZ R7, R2, R2, R7 ;  /* 0x0000000202077223 */ /* 0x000fc80000010007 */
[----:B------:R-:W-:-:S07]  /*04b0*/  FFMA.FTZ R2, R6, R6, R7 ;  /* 0x0000000606027223 */ /* 0x000fce0000010007 */
[----:B------:R-:W-:Y:S05]  /*04c0*/  @!P0 BRA `(.L_x_201) ;  /* 0xfffffffc00308947 */ /* 0x000fea000383ffff */
.L_x_200:
[----:B------:R-:W-:Y:S05]  /*04d0*/  BSYNC.RECONVERGENT B0 ;  /* 0x0000000000007941 */ /* 0x000fea0003800200 */
.L_x_199:
        /* <DEDUP_REMOVED lines=72> */
.L_x_203:
        /* <DEDUP_REMOVED lines=104> */
.L_x_205:
[----:B------:R-:W0:Y:S01]  /*0fe0*/  LDCU.64 UR4, c[0x0][0x3a8] ;  /* 0x00007500ff0477ac */ /* 0x000e220008000a00 */
[----:B------:R-:W-:Y:S02]  /*0ff0*/  PLOP3.LUT P0, PT, PT, PT, PT, 0x80, 0x8 ;  /* 0x000000000008781c */ /* 0x000fe40003f0f070 */
[----:B0-----:R-:W-:-:S06]  /*1000*/  I2FP.F32.S32 R3, UR5 ;  /* 0x0000000500037c45 */ /* 0x001fcc0008201400 */
[----:B------:R-:W0:Y:S02]  /*1010*/  MUFU.RCP R3, R3 ;  /* 0x0000000300037308 */ /* 0x000e240000001000 */
[----:B0-----:R-:W-:-:S06]  /*1020*/  FFMA.FTZ R16, R3, R16, UR4 ;  /* 0x0000000403107e23 */ /* 0x001fcc0008010010 */
[----:B------:R-:W0:Y:S02]  /*1030*/  MUFU.RSQ R5, R16 ;  /* 0x0000001000057308 */ /* 0x000e240000001400 */
[----:B0-----:R0:W-:Y:S02]  /*1040*/  STS [R2+0x1f4], R5 ;  /* 0x0001f40502007388 */ /* 0x0011e40000000800 */
.L_x_204:
[----:B------:R-:W-:Y:S05]  /*1050*/  BSYNC.RECONVERGENT B0 ;  /* 0x0000000000007941 */ /* 0x000fea0003800200 */
.L_x_202:
        /* <DEDUP_REMOVED lines=12> */
.L_x_208:
[----:B------:R-:W-:-:S06]  /*1120*/  IMAD.WIDE.U32 R6, R11, 0x8, R18 ;  /* 0x000000080b067825 */ /* 0x000fcc00078e0012 */
[----:B------:R-:W2:Y:S01]  /*1130*/  LDG.E.64.CONSTANT R6, desc[UR12][R6.64] ;  /* 0x0000000c06067981 */ /* 0x000ea2000c1e9b00 */
[----:B-1----:R-:W-:-:S06]  /*1140*/  IMAD.WIDE.U32 R8, R11, 0x8, R4 ;  /* 0x000000080b087825 */ /* 0x002fcc00078e0004 */
[----:B------:R-:W3:Y:S01]  /*1150*/  LDG.E.64.CONSTANT R8, desc[UR12][R8.64] ;  /* 0x0000000c08087981 */ /* 0x000ee2000c1e9b00 */
[--C-:B--2---:R-:W-:Y:S02]  /*1160*/  HADD2.F32 R13, -RZ, R6.reuse.H0_H0 ;  /* 0x20000006ff0d7230 */ /* 0x104fe40000004100 */
[--C-:B------:R-:W-:Y:S02]  /*1170*/  HADD2.F32 R15, -RZ, R7.reuse.H0_H0 ;  /* 0x20000007ff0f7230 */ /* 0x100fe40000004100 */
[----:B------:R-:W-:Y:S02]  /*1180*/  HADD2.F32 R21, -RZ, R7.H1_H1 ;  /* 0x30000007ff157230 */ /* 0x000fe40000004100 */
[C---:B0-----:R-:W-:Y:S01]  /*1190*/  FMUL.FTZ R10, R2.reuse, R13 ;  /* 0x0000000d020a7220 */ /* 0x041fe20000410000 */
[----:B------:R-:W-:Y:S02]  /*11a0*/  HADD2.F32 R13, -RZ, R6.H1_H1 ;  /* 0x30000006ff0d7230 */ /* 0x000fe40000004100 */
[----:B------:R-:W-:Y:S01]  /*11b0*/  FMUL.FTZ R15, R2, R15 ;  /* 0x0000000f020f7220 */ /* 0x000fe20000410000 */
[----:B---3--:R-:W-:-:S02]  /*11c0*/  HADD2.F32 R7, -RZ, R8.H0_H0 ;  /* 0x20000008ff077230 */ /* 0x008fc40000004100 */
[C---:B------:R-:W-:Y:S01]  /*11d0*/  FMUL.FTZ R21, R2.reuse, R21 ;  /* 0x0000001502157220 */ /* 0x040fe20000410000 */
[----:B------:R-:W-:Y:S01]  /*11e0*/  F2FP.F16.F32.PACK_AB R10, RZ, R10 ;  /* 0x0000000aff0a723e */ /* 0x000fe200000000ff */
[----:B------:R-:W-:Y:S01]  /*11f0*/  FMUL.FTZ R13, R2, R13 ;  /* 0x0000000d020d7220 */ /* 0x000fe20000410000 */
[----:B------:R-:W-:Y:S01]  /*1200*/  F2FP.F16.F32.PACK_AB R15, RZ, R15 ;  /* 0x0000000fff0f723e */ /* 0x000fe200000000ff */
[----:B------:R-:W-:Y:S01]  /*1210*/  HADD2.F32 R6, -RZ, R9.H0_H0 ;  /* 0x20000009ff067230 */ /* 0x000fe20000004100 */
[----:B------:R-:W-:Y:S01]  /*1220*/  F2FP.F16.F32.PACK_AB R21, RZ, R21 ;  /* 0x00000015ff15723e */ /* 0x000fe200000000ff */
[----:B------:R-:W-:Y:S01]  /*1230*/  HADD2.F32 R10, -RZ, R10.H0_H0 ;  /* 0x2000000aff0a7230 */ /* 0x000fe20000004100 */
[----:B------:R-:W-:Y:S01]  /*1240*/  F2FP.F16.F32.PACK_AB R13, RZ, R13 ;  /* 0x0000000dff0d723e */ /* 0x000fe200000000ff */
[----:B------:R-:W-:Y:S02]  /*1250*/  HADD2.F32 R15, -RZ, R15.H0_H0 ;  /* 0x2000000fff0f7230 */ /* 0x000fe40000004100 */
[----:B------:R-:W-:-:S02]  /*1260*/  HADD2.F32 R8, -RZ, R8.H1_H1 ;  /* 0x30000008ff087230 */ /* 0x000fc40000004100 */
[----:B------:R-:W-:Y:S01]  /*1270*/  FMUL.FTZ R7, R10, R7 ;  /* 0x000000070a077220 */ /* 0x000fe20000410000 */
[----:B------:R-:W-:Y:S02]  /*1280*/  HADD2.F32 R13, -RZ, R13.H0_H0 ;  /* 0x2000000dff0d7230 */ /* 0x000fe40000004100 */
[----:B------:R-:W-:Y:S01]  /*1290*/  FMUL.FTZ R15, R15, R6 ;  /* 0x000000060f0f7220 */ /* 0x000fe20000410000 */
[----:B------:R-:W-:Y:S01]  /*12a0*/  HADD2.F32 R21, -RZ, R21.H0_H0 ;  /* 0x20000015ff157230 */ /* 0x000fe20000004100 */
[----:B------:R-:W-:Y:S01]  /*12b0*/  F2FP.F16.F32.PACK_AB R7, RZ, R7 ;  /* 0x00000007ff07723e */ /* 0x000fe200000000ff */
[----:B------:R-:W-:Y:S02]  /*12c0*/  HADD2.F32 R10, -RZ, R9.H1_H1 ;  /* 0x30000009ff0a7230 */ /* 0x000fe40000004100 */
[----:B------:R-:W-:Y:S01]  /*12d0*/  FMUL.FTZ R8, R13, R8 ;  /* 0x000000080d087220 */ /* 0x000fe20000410000 */
[----:B------:R-:W-:Y:S01]  /*12e0*/  F2FP.F16.F32.PACK_AB R15, RZ, R15 ;  /* 0x0000000fff0f723e */ /* 0x000fe200000000ff */
[----:B------:R-:W-:-:S02]  /*12f0*/  HADD2.F32 R6, -RZ, R7.H0_H0 ;  /* 0x20000007ff067230 */ /* 0x000fc40000004100 */
[----:B------:R-:W-:Y:S01]  /*1300*/  FMUL.FTZ R10, R21, R10 ;  /* 0x0000000a150a7220 */ /* 0x000fe20000410000 */
[----:B------:R-:W-:Y:S01]  /*1310*/  IMAD.IADD R7, R0, 0x1, R11 ;  /* 0x0000000100077824 */ /* 0x000fe200078e020b */
[----:B------:R-:W-:-:S03]  /*1320*/  F2FP.F16.F32.PACK_AB R8, RZ, R8 ;  /* 0x00000008ff08723e */ /* 0x000fc600000000ff */
[----:B------:R-:W-:Y:S01]  /*1330*/  F2FP.F16.F32.PACK_AB R9, RZ, R10 ;  /* 0x0000000aff09723e */ /* 0x000fe200000000ff */
[----:B------:R-:W-:Y:S01]  /*1340*/  HADD2.F32 R10, -RZ, R15.H0_H0 ;  /* 0x2000000fff0a7230 */ /* 0x000fe20000004100 */
[----:B------:R-:W-:Y:S01]  /*1350*/  ISETP.GE.U32.AND P1, PT, R7, UR6, PT ;  /* 0x0000000607007c0c */ /* 0x000fe2000bf26070 */
[----:B------:R-:W-:Y:S02]  /*1360*/  HADD2.F32 R8, -RZ, R8.H0_H0 ;  /* 0x20000008ff087230 */ /* 0x000fe40000004100 */
[----:B------:R-:W-:-:S03]  /*1370*/  HADD2.F32 R9, -RZ, R9.H0_H0 ;  /* 0x20000009ff097230 */ /* 0x000fc60000004100 */
[----:B------:R-:W-:-:S04]  /*1380*/  FMNMX3.FTZ R3, R3, |R6|, |R8|, !PT ;  /* 0x4000000603037276 */ /* 0x000fc80007810408 */
[----:B------:R-:W-:-:S03]  /*1390*/  FMNMX3.FTZ R3, R3, |R10|, |R9|, !PT ;  /* 0x4000000a03037276 */ /* 0x000fc60007810409 */
[----:B------:R-:W-:Y:S05]  /*13a0*/  @P1 BRA `(.L_x_207) ;  /* 0x0000000400ec1947 */ /* 0x000fea0003800000 */
[----:B------:R-:W-:-:S06]  /*13b0*/  IMAD.WIDE.U32 R8, R7, 0x8, R18 ;  /* 0x0000000807087825 */ /* 0x000fcc00078e0012 */
[----:B------:R-:W2:Y:S01]  /*13c0*/  LDG.E.64.CONSTANT R8, desc[UR12][R8.64] ;  /* 0x0000000c08087981 */ /* 0x000ea2000c1e9b00 */
[----:B------:R-:W-:-:S06]  /*13d0*/  IMAD.WIDE.U32 R10, R7, 0x8, R4 ;  /* 0x00000008070a7825 */ /* 0x000fcc00078e0004 */
[----:B------:R-:W3:Y:S01]  /*13e0*/  LDG.E.64.CONSTANT R10, desc[UR12][R10.64] ;  /* 0x0000000c0a0a7981 */ /* 0x000ee2000c1e9b00 */
[----:B------:R-:W-:-:S05]  /*13f0*/  IMAD.IADD R7, R7, 0x1, R0 ;  /* 0x0000000107077824 */ /* 0x000fca00078e0200 */
[----:B------:R-:W-:Y:S01]  /*1400*/  ISETP.GE.U32.AND P1, PT, R7, UR6, PT ;  /* 0x0000000607007c0c */ /* 0x000fe2000bf26070 */
[--C-:B--2---:R-:W-:Y:S02]  /*1410*/  HADD2.F32 R13, -RZ, R8.reuse.H0_H0 ;  /* 0x20000008ff0d7230 */ /* 0x104fe40000004100 */
[--C-:B------:R-:W-:Y:S02]  /*1420*/  HADD2.F32 R15, -RZ, R9.reuse.H0_H0 ;  /* 0x20000009ff0f7230 */ /* 0x100fe40000004100 */
[----:B------:R-:W-:Y:S02]  /*1430*/  HADD2.F32 R21, -RZ, R9.H1_H1 ;  /* 0x30000009ff157230 */ /* 0x000fe40000004100 */
[C---:B------:R-:W-:Y:S01]  /*1440*/  FMUL.FTZ R6, R2.reuse, R13 ;  /* 0x0000000d02067220 */ /* 0x040fe20000410000 */
[----:B------:R-:W-:Y:S02]  /*1450*/  HADD2.F32 R13, -RZ, R8.H1_H1 ;  /* 0x30000008ff0d7230 */ /* 0x000fe40000004100 */
[----:B------:R-:W-:Y:S01]  /*1460*/  FMUL.FTZ R15, R2, R15 ;  /* 0x0000000f020f7220 */ /* 0x000fe20000410000 */
[----:B---3--:R-:W-:-:S02]  /*1470*/  HADD2.F32 R9, -RZ, R10.H0_H0 ;  /* 0x2000000aff097230 */ /* 0x008fc40000004100 */
[C---:B------:R-:W-:Y:S01]  /*1480*/  FMUL.FTZ R21, R2.reuse, R21 ;  /* 0x0000001502157220 */ /* 0x040fe20000410000 */
[----:B------:R-:W-:Y:S01]  /*1490*/  F2FP.F16.F32.PACK_AB R6, RZ, R6 ;  /* 0x00000006ff06723e */ /* 0x000fe200000000ff */
[----:B------:R-:W-:Y:S01]  /*14a0*/  FMUL.FTZ R13, R2, R13 ;  /* 0x0000000d020d7220 */ /* 0x000fe20000410000 */
[----:B------:R-:W-:Y:S01]  /*14b0*/  F2FP.F16.F32.PACK_AB R15, RZ, R15 ;  /* 0x0000000fff0f723e */ /* 0x000fe200000000ff */
[----:B------:R-:W-:Y:S01]  /*14c0*/  HADD2.F32 R10, -RZ, R10.H1_H1 ;  /* 0x3000000aff0a7230 */ /* 0x000fe20000004100 */
[----:B------:R-:W-:Y:S01]  /*14d0*/  F2FP.F16.F32.PACK_AB R21, RZ, R21 ;  /* 0x00000015ff15723e */ /* 0x000fe200000000ff */
[----:B------:R-:W-:Y:S01]  /*14e0*/  HADD2.F32 R6, -RZ, R6.H0_H0 ;  /* 0x20000006ff067230 */ /* 0x000fe20000004100 */
[----:B------:R-:W-:Y:S01]  /*14f0*/  F2FP.F16.F32.PACK_AB R13, RZ, R13 ;  /* 0x0000000dff0d723e */ /* 0x000fe200000000ff */
[----:B------:R-:W-:Y:S02]  /*1500*/  HADD2.F32 R15, -RZ, R15.H0_H0 ;  /* 0x2000000fff0f7230 */ /* 0x000fe40000004100 */
[----:B------:R-:W-:-:S02]  /*1510*/  HADD2.F32 R21, -RZ, R21.H0_H0 ;  /* 0x20000015ff157230 */ /* 0x000fc40000004100 */
[----:B------:R-:W-:Y:S01]  /*1520*/  FMUL.FTZ R6, R6, R9 ;  /* 0x0000000906067220 */ /* 0x000fe20000410000 */
[----:B------:R-:W-:Y:S02]  /*1530*/  HADD2.F32 R13, -RZ, R13.H0_H0 ;  /* 0x2000000dff0d7230 */ /* 0x000fe40000004100 */
[--C-:B------:R-:W-:Y:S02]  /*1540*/  HADD2.F32 R8, -RZ, R11.reuse.H0_H0 ;  /* 0x2000000bff087230 */ /* 0x100fe40000004100 */
[----:B------:R-:W-:Y:S02]  /*1550*/  HADD2.F32 R12, -RZ, R11.H1_H1 ;  /* 0x3000000bff0c7230 */ /* 0x000fe40000004100 */
[----:B------:R-:W-:Y:S01]  /*1560*/  FMUL.FTZ R10, R13, R10 ;  /* 0x0000000a0d0a7220 */ /* 0x000fe20000410000 */
[----:B------:R-:W-:Y:S01]  /*1570*/  F2FP.F16.F32.PACK_AB R6, RZ, R6 ;  /* 0x00000006ff06723e */ /* 0x000fe200000000ff */
[----:B------:R-:W-:Y:S01]  /*1580*/  FMUL.FTZ R8, R15, R8 ;  /* 0x000000080f087220 */ /* 0x000fe20000410000 */
[----:B------:R-:W-:-:S02]  /*1590*/  FMUL.FTZ R12, R21, R12 ;  /* 0x0000000c150c7220 */ /* 0x000fc40000410000 */
[----:B------:R-:W-:Y:S01]  /*15a0*/  F2FP.F16.F32.PACK_AB R10, RZ, R10 ;  /* 0x0000000aff0a723e */ /* 0x000fe200000000ff */
[----:B------:R-:W-:Y:S01]  /*15b0*/  HADD2.F32 R6, -RZ, R6.H0_H0 ;  /* 0x20000006ff067230 */ /* 0x000fe20000004100 */
[----:B------:R-:W-:Y:S02]  /*15c0*/  F2FP.F16.F32.PACK_AB R8, RZ, R8 ;  /* 0x00000008ff08723e */ /* 0x000fe400000000ff */
[----:B------:R-:W-:Y:S01]  /*15d0*/  F2FP.F16.F32.PACK_AB R12, RZ, R12 ;  /* 0x0000000cff0c723e */ /* 0x000fe200000000ff */
[----:B------:R-:W-:Y:S02]  /*15e0*/  HADD2.F32 R10, -RZ, R10.H0_H0 ;  /* 0x2000000aff0a7230 */ /* 0x000fe40000004100 */
[----:B------:R-:W-:Y:S02]  /*15f0*/  HADD2.F32 R8, -RZ, R8.H0_H0 ;  /* 0x20000008ff087230 */ /* 0x000fe40000004100 */
[----:B------:R-:W-:Y:S01]  /*1600*/  HADD2.F32 R12, -RZ, R12.H0_H0 ;  /* 0x2000000cff0c7230 */ /* 0x000fe20000004100 */
[----:B------:R-:W-:-:S04]  /*1610*/  FMNMX3.FTZ R3, R3, |R6|, |R10|, !PT ;  /* 0x4000000603037276 */ /* 0x000fc8000781040a */
        /* <DEDUP_REMOVED lines=62> */
[--C-:B------:R-:W-:Y:S02]  /*1a00*/  HADD2.F32 R8, -RZ, R11.reuse.H0_H0 ;  /* 0x2000000bff087230 */ /* 0x100fe40000004100 */
[----:B------:R-:W-:-:S02]  /*1a10*/  HADD2.F32 R12, -RZ, R11.H1_H1 ;  /* 0x3000000bff0c7230 */ /* 0x000fc40000004100 */
[----:B------:R-:W-:Y:S01]  /*1a20*/  FMUL.FTZ R6, R6, R9 ;  /* 0x0000000906067220 */ /* 0x000fe20000410000 */
[----:B------:R-:W-:Y:S02]  /*1a30*/  HADD2.F32 R13, -RZ, R13.H0_H0 ;  /* 0x2000000dff0d7230 */ /* 0x000fe40000004100 */
[----:B------:R-:W-:Y:S02]  /*1a40*/  HADD2.F32 R15, -RZ, R15.H0_H0 ;  /* 0x2000000fff0f7230 */ /* 0x000fe40000004100 */
[----:B------:R-:W-:Y:S02]  /*1a50*/  HADD2.F32 R21, -RZ, R21.H0_H0 ;  /* 0x20000015ff157230 */ /* 0x000fe40000004100 */
[----:B------:R-:W-:Y:S01]  /*1a60*/  FMUL.FTZ R10, R13, R10 ;  /* 0x0000000a0d0a7220 */ /* 0x000fe20000410000 */
[----:B------:R-:W-:Y:S02]  /*1a70*/  IMAD.IADD R11, R7, 0x1, R0 ;  /* 0x00000001070b7824 */ /* 0x000fe400078e0200 */
[----:B------:R-:W-:Y:S01]  /*1a80*/  FMUL.FTZ R8, R15, R8 ;  /* 0x000000080f087220 */ /* 0x000fe20000410000 */
[----:B------:R-:W-:Y:S01]  /*1a90*/  F2FP.F16.F32.PACK_AB R6, RZ, R6 ;  /* 0x00000006ff06723e */ /* 0x000fe200000000ff */
[----:B------:R-:W-:Y:S01]  /*1aa0*/  FMUL.FTZ R12, R21, R12 ;  /* 0x0000000c150c7220 */ /* 0x000fe20000410000 */
[----:B------:R-:W-:-:S02]  /*1ab0*/  F2FP.F16.F32.PACK_AB R10, RZ, R10 ;  /* 0x0000000aff0a723e */ /* 0x000fc400000000ff */
[----:B------:R-:W-:Y:S01]  /*1ac0*/  ISETP.GE.U32.AND P1, PT, R11, UR6, PT ;  /* 0x000000060b007c0c */ /* 0x000fe2000bf26070 */
[----:B------:R-:W-:Y:S01]  /*1ad0*/  HADD2.F32 R6, -RZ, R6.H0_H0 ;  /* 0x20000006ff067230 */ /* 0x000fe20000004100 */
[----:B------:R-:W-:Y:S01]  /*1ae0*/  F2FP.F16.F32.PACK_AB R8, RZ, R8 ;  /* 0x00000008ff08723e */ /* 0x000fe200000000ff */
[----:B------:R-:W-:Y:S01]  /*1af0*/  HADD2.F32 R10, -RZ, R10.H0_H0 ;  /* 0x2000000aff0a7230 */ /* 0x000fe20000004100 */
[----:B------:R-:W-:-:S03]  /*1b00*/  F2FP.F16.F32.PACK_AB R12, RZ, R12 ;  /* 0x0000000cff0c723e */ /* 0x000fc600000000ff */
[----:B------:R-:W-:Y:S01]  /*1b10*/  HADD2.F32 R8, -RZ, R8.H0_H0 ;  /* 0x20000008ff087230 */ /* 0x000fe20000004100 */
[----:B------:R-:W-:Y:S01]  /*1b20*/  FMNMX3.FTZ R3, R3, |R6|, |R10|, !PT ;  /* 0x4000000603037276 */ /* 0x000fe2000781040a */
[----:B------:R-:W-:-:S05]  /*1b30*/  HADD2.F32 R12, -RZ, R12.H0_H0 ;  /* 0x2000000cff0c7230 */ /* 0x000fca0000004100 */
[----:B------:R-:W-:Y:S01]  /*1b40*/  FMNMX3.FTZ R3, R3, |R8|, |R12|, !PT ;  /* 0x4000000803037276 */ /* 0x000fe2000781040c */
[----:B------:R-:W-:Y:S06]  /*1b50*/  @!P1 BRA `(.L_x_208) ;  /* 0xfffffff400709947 */ /* 0x000fec000383ffff */
.L_x_207:
[----:B------:R-:W-:Y:S05]  /*1b60*/  BSYNC.RECONVERGENT B0 ;  /* 0x0000000000007941 */ /* 0x000fea0003800200 */
.L_x_206:
        /* <DEDUP_REMOVED lines=111> */
.L_x_210:
        /* <DEDUP_REMOVED lines=147> */
.L_x_212:
        /* <DEDUP_REMOVED lines=15> */
.L_x_211:
[----:B------:R-:W-:Y:S05]  /*2c80*/  BSYNC.RECONVERGENT B0 ;  /* 0x0000000000007941 */ /* 0x000fea0003800200 */
.L_x_209:
        /* <DEDUP_REMOVED lines=19> */
.L_x_213:
[----:B--2---:R-:W-:-:S06]  /*2dc0*/  IMAD.WIDE.U32 R8, R17, 0x8, R18 ;  /* 0x0000000811087825 */ /* 0x004fcc00078e0012 */
[----:B------:R-:W2:Y:S01]  /*2dd0*/  LDG.E.64.CONSTANT R8, desc[UR12][R8.64] ;  /* 0x0000000c08087981 */ /* 0x000ea2000c1e9b00 */
[----:B-1----:R-:W-:-:S06]  /*2de0*/  IMAD.WIDE.U32 R10, R17, 0x8, R6 ;  /* 0x00000008110a7825 */ /* 0x002fcc00078e0006 */
[----:B------:R-:W3:Y:S01]  /*2df0*/  LDG.E.64.CONSTANT R10, desc[UR12][R10.64] ;  /* 0x0000000c0a0a7981 */ /* 0x000ee2000c1e9b00 */
[--C-:B--2---:R-:W-:Y:S02]  /*2e00*/  HADD2.F32 R13, -RZ, R8.reuse.H0_H0 ;  /* 0x20000008ff0d7230 */ /* 0x104fe40000004100 */
[----:B------:R-:W-:-:S03]  /*2e10*/  HADD2.F32 R15, -RZ, R8.H1_H1 ;  /* 0x30000008ff0f7230 */ /* 0x000fc60000004100 */
[C---:B------:R-:W-:Y:S02]  /*2e20*/  FMUL.FTZ R13, R2.reuse, R13 ;  /* 0x0000000d020d7220 */ /* 0x040fe40000410000 */
[----:B------:R-:W-:-:S03]  /*2e30*/  FMUL.FTZ R15, R2, R15 ;  /* 0x0000000f020f7220 */ /* 0x000fc60000410000 */
[----:B------:R-:W-:Y:S01]  /*2e40*/  F2FP.F16.F32.PACK_AB R12, RZ, R13 ;  /* 0x0000000dff0c723e */ /* 0x000fe200000000ff */
[--C-:B------:R-:W-:Y:S01]  /*2e50*/  HADD2.F32 R13, -RZ, R9.reuse.H0_H0 ;  /* 0x20000009ff0d7230 */ /* 0x100fe20000004100 */
[----:B------:R-:W-:Y:S01]  /*2e60*/  F2FP.F16.F32.PACK_AB R14, RZ, R15 ;  /* 0x0000000fff0e723e */ /* 0x000fe200000000ff */
[----:B------:R-:W-:Y:S02]  /*2e70*/  HADD2.F32 R15, -RZ, R9.H1_H1 ;  /* 0x30000009ff0f7230 */ /* 0x000fe40000004100 */
[----:B------:R-:W-:Y:S02]  /*2e80*/  HADD2.F32 R12, -RZ, R12.H0_H0 ;  /* 0x2000000cff0c7230 */ /* 0x000fe40000004100 */
[C---:B------:R-:W-:Y:S01]  /*2e90*/  FMUL.FTZ R8, R2.reuse, R13 ;  /* 0x0000000d02087220 */ /* 0x040fe20000410000 */
[----:B---3--:R-:W-:Y:S02]  /*2ea0*/  HADD2.F32 R9, -RZ, R10.H0_H0 ;  /* 0x2000000aff097230 */ /* 0x008fe40000004100 */
[----:B------:R-:W-:Y:S01]  /*2eb0*/  FMUL.FTZ R15, R2, R15 ;  /* 0x0000000f020f7220 */ /* 0x000fe20000410000 */
[----:B------:R-:W-:-:S02]  /*2ec0*/  HADD2.F32 R14, -RZ, R14.H0_H0 ;  /* 0x2000000eff0e7230 */ /* 0x000fc40000004100 */
[----:B------:R-:W-:Y:S02]  /*2ed0*/  HADD2.F32 R13, -RZ, R10.H1_H1 ;  /* 0x3000000aff0d7230 */ /* 0x000fe40000004100 */
[----:B------:R-:W-:Y:S01]  /*2ee0*/  FMUL.FTZ R9, R12, R9 ;  /* 0x000000090c097220 */ /* 0x000fe20000410000 */
[----:B------:R-:W-:Y:S02]  /*2ef0*/  F2FP.F16.F32.PACK_AB R8, RZ, R8 ;  /* 0x00000008ff08723e */ /* 0x000fe400000000ff */
[----:B------:R-:W-:Y:S01]  /*2f00*/  F2FP.F16.F32.PACK_AB R12, RZ, R15 ;  /* 0x0000000fff0c723e */ /* 0x000fe200000000ff */
[----:B------:R-:W-:Y:S01]  /*2f10*/  FMUL.FTZ R13, R14, R13 ;  /* 0x0000000d0e0d7220 */ /* 0x000fe20000410000 */
[--C-:B------:R-:W-:Y:S01]  /*2f20*/  HADD2.F32 R15, -RZ, R11.reuse.H0_H0 ;  /* 0x2000000bff0f7230 */ /* 0x100fe20000004100 */
[----:B------:R-:W-:Y:S01]  /*2f30*/  F2FP.F16.F32.PACK_AB R9, RZ, R9 ;  /* 0x00000009ff09723e */ /* 0x000fe200000000ff */
[----:B------:R-:W-:Y:S02]  /*2f40*/  HADD2.F32 R10, -RZ, R8.H0_H0 ;  /* 0x20000008ff0a7230 */ /* 0x000fe40000004100 */
[----:B------:R-:W-:Y:S01]  /*2f50*/  HADD2.F32 R12, -RZ, R12.H0_H0 ;  /* 0x2000000cff0c7230 */ /* 0x000fe20000004100 */
[----:B------:R-:W-:Y:S01]  /*2f60*/  F2FP.F16.F32.PACK_AB R13, RZ, R13 ;  /* 0x0000000dff0d723e */ /* 0x000fe200000000ff */
[----:B------:R-:W-:-:S02]  /*2f70*/  HADD2.F32 R11, -RZ, R11.H1_H1 ;  /* 0x3000000bff0b7230 */ /* 0x000fc40000004100 */
[----:B------:R-:W-:Y:S01]  /*2f80*/  FMUL.FTZ R15, R10, R15 ;  /* 0x0000000f0a0f7220 */ /* 0x000fe20000410000 */
[----:B------:R-:W-:Y:S02]  /*2f90*/  HADD2.F32 R8, -RZ, R9.H0_H0 ;  /* 0x20000009ff087230 */ /* 0x000fe40000004100 */
[----:B------:R-:W-:Y:S02]  /*2fa0*/  HADD2.F32 R10, -RZ, R13.H0_H0 ;  /* 0x2000000dff0a7230 */ /* 0x000fe40000004100 */
[----:B------:R-:W-:Y:S01]  /*2fb0*/  FMUL.FTZ R11, R12, R11 ;  /* 0x0000000b0c0b7220 */ /* 0x000fe20000410000 */
[----:B------:R-:W-:Y:S01]  /*2fc0*/  F2FP.F16.F32.PACK_AB R15, RZ, R15 ;  /* 0x0000000fff0f723e */ /* 0x000fe200000000ff */
[C---:B0-----:R-:W-:Y:S01]  /*2fd0*/  FMUL.FTZ R8, R3.reuse, R8 ;  /* 0x0000000803087220 */ /* 0x041fe20000410000 */
[----:B------:R-:W-:Y:S02]  /*2fe0*/  FMUL.FTZ R12, R3, R10 ;  /* 0x0000000a030c7220 */ /* 0x000fe40000410000 */
[----:B------:R-:W-:Y:S01]  /*2ff0*/  F2FP.F16.F32.PACK_AB R11, RZ, R11 ;  /* 0x0000000bff0b723e */ /* 0x000fe200000000ff */
[----:B------:R-:W-:-:S02]  /*3000*/  HADD2.F32 R10, -RZ, R15.H0_H0 ;  /* 0x2000000fff0a7230 */ /* 0x000fc40000004100 */
[----:B------:R-:W-:Y:S02]  /*3010*/  F2I.S8.NTZ R8, R8 ;  /* 0x0000000800087305 */ /* 0x000fe40000202100 */
[----:B------:R-:W-:Y:S02]  /*3020*/  HADD2.F32 R14, -RZ, R11.H0_H0 ;  /* 0x2000000bff0e7230 */ /* 0x000fe40000004100 */
[----:B------:R-:W-:Y:S01]  /*3030*/  FMUL.FTZ R13, R3, R10 ;  /* 0x0000000a030d7220 */ /* 0x000fe20000410000 */
[----:B------:R-:W-:-:S04]  /*3040*/  IMAD.WIDE.U32 R10, R17, 0x4, R4 ;  /* 0x00000004110a7825 */ /* 0x000fc800078e0004 */
[----:B------:R-:W-:Y:S01]  /*3050*/  FMUL.FTZ R14, R3, R14 ;  /* 0x0000000e030e7220 */ /* 0x000fe20000410000 */
[----:B------:R-:W0:Y:S08]  /*3060*/  F2I.S8.NTZ R9, R12 ;  /* 0x0000000c00097305 */ /* 0x000e300000202100 */
[----:B------:R-:W-:Y:S01]  /*3070*/  F2I.S8.NTZ R13, R13 ;  /* 0x0000000d000d7305 */ /* 0x000fe20000202100 */
[----:B0-----:R-:W-:-:S07]  /*3080*/  PRMT R15, R8, 0x3340, R9 ;  /* 0x00003340080f7816 */ /* 0x001fce0000000009 */
[----:B------:R-:W0:Y:S01]  /*3090*/  F2I.S8.NTZ R14, R14 ;  /* 0x0000000e000e7305 */ /* 0x000e220000202100 */
[----:B------:R-:W-:-:S05]  /*30a0*/  IMAD.IADD R9, R0, 0x1, R17 ;  /* 0x0000000100097824 */ /* 0x000fca00078e0211 */
[----:B------:R-:W-:Y:S02]  /*30b0*/  ISETP.GE.U32.AND P0, PT, R9, UR6, PT ;  /* 0x0000000609007c0c */ /* 0x000fe4000bf06070 */
[----:B0-----:R-:W-:-:S04]  /*30c0*/  PRMT R8, R13, 0x3340, R14 ;  /* 0x000033400d087816 */ /* 0x001fc8000000000e */
[----:B------:R-:W-:-:S05]  /*30d0*/  PRMT R15, R15, 0x5410, R8 ;  /* 0x000054100f0f7816 */ /* 0x000fca0000000008 */
[----:B------:R0:W-:Y:S02]  /*30e0*/  STG.E desc[UR12][R10.64], R15 ;  /* 0x0000000f0a007986 */ /* 0x0001e4000c10190c */
[----:B------:R-:W-:Y:S05]  /*30f0*/  @P0 EXIT ;  /* 0x000000000000094d */ /* 0x000fea0003800000 */
[----:B0-----:R-:W-:-:S06]  /*3100*/  IMAD.WIDE.U32 R10, R9, 0x8, R18 ;  /* 0x00000008090a7825 */ /* 0x001fcc00078e0012 */
[----:B------:R-:W2:Y:S01]  /*3110*/  LDG.E.64.CONSTANT R10, desc[UR12][R10.64] ;  /* 0x0000000c0a0a7981 */ /* 0x000ea2000c1e9b00 */
[----:B------:R-:W-:-:S06]  /*3120*/  IMAD.WIDE.U32 R12, R9, 0x8, R6 ;  /* 0x00000008090c7825 */ /* 0x000fcc00078e0006 */
        /* <DEDUP_REMOVED lines=14> */
[----:B------:R-:W-:Y:S01]  /*3210*/  HADD2.F32 R15, -RZ, R12.H1_H1 ;  /* 0x3000000cff0f7230 */ /* 0x000fe20000004100 */
[----:B------:R-:W-:Y:S01]  /*3220*/  F2FP.F16.F32.PACK_AB R10, RZ, R10 ;  /* 0x0000000aff0a723e */ /* 0x000fe200000000ff */
[----:B------:R-:W-:Y:S01]  /*3230*/  FMUL.FTZ R8, R8, R11 ;  /* 0x0000000b08087220 */ /* 0x000fe20000410000 */
[----:B------:R-:W-:Y:S01]  /*3240*/  F2FP.F16.F32.PACK_AB R17, RZ, R17 ;  /* 0x00000011ff11723e */ /* 0x000fe200000000ff */
[----:B------:R-:W-:Y:S02]  /*3250*/  HADD2.F32 R11, -RZ, R13.H0_H0 ;  /* 0x2000000dff0b7230 */ /* 0x000fe40000004100 */
[----:B------:R-:W-:Y:S01]  /*3260*/  FMUL.FTZ R14, R14, R15 ;  /* 0x0000000f0e0e7220 */ /* 0x000fe20000410000 */
[----:B------:R-:W-:Y:S01]  /*3270*/  HADD2.F32 R10, -RZ, R10.H0_H0 ;  /* 0x2000000aff0a7230 */ /* 0x000fe20000004100 */
[----:B------:R-:W-:Y:S01]  /*3280*/  F2FP.F16.F32.PACK_AB R8, RZ, R8 ;  /* 0x00000008ff08723e */ /* 0x000fe200000000ff */
[----:B------:R-:W-:Y:S02]  /*3290*/  HADD2.F32 R17, -RZ, R17.H0_H0 ;  /* 0x20000011ff117230 */ /* 0x000fe40000004100 */
[----:B------:R-:W-:Y:S01]  /*32a0*/  HADD2.F32 R12, -RZ, R13.H1_H1 ;  /* 0x3000000dff0c7230 */ /* 0x000fe20000004100 */
[----:B------:R-:W-:Y:S01]  /*32b0*/  F2FP.F16.F32.PACK_AB R14, RZ, R14 ;  /* 0x0000000eff0e723e */ /* 0x000fe200000000ff */
[----:B------:R-:W-:Y:S01]  /*32c0*/  FMUL.FTZ R10, R10, R11 ;  /* 0x0000000b0a0a7220 */ /* 0x000fe20000410000 */
[----:B------:R-:W-:-:S02]  /*32d0*/  HADD2.F32 R8, -RZ, R8.H0_H0 ;  /* 0x20000008ff087230 */ /* 0x000fc40000004100 */
[----:B------:R-:W-:Y:S01]  /*32e0*/  FMUL.FTZ R12, R17, R12 ;  /* 0x0000000c110c7220 */ /* 0x000fe20000410000 */
[----:B------:R-:W-:Y:S01]  /*32f0*/  HADD2.F32 R14, -RZ, R14.H0_H0 ;  /* 0x2000000eff0e7230 */ /* 0x000fe20000004100 */
[----:B------:R-:W-:Y:S01]  /*3300*/  F2FP.F16.F32.PACK_AB R10, RZ, R10 ;  /* 0x0000000aff0a723e */ /* 0x000fe200000000ff */
[C---:B------:R-:W-:Y:S02]  /*3310*/  FMUL.FTZ R8, R3.reuse, R8 ;  /* 0x0000000803087220 */ /* 0x040fe40000410000 */
[----:B------:R-:W-:Y:S01]  /*3320*/  F2FP.F16.F32.PACK_AB R12, RZ, R12 ;  /* 0x0000000cff0c723e */ /* 0x000fe200000000ff */
[----:B------:R-:W-:Y:S01]  /*3330*/  FMUL.FTZ R14, R3, R14 ;  /* 0x0000000e030e7220 */ /* 0x000fe20000410000 */
[----:B------:R-:W-:Y:S02]  /*3340*/  HADD2.F32 R10, -RZ, R10.H0_H0 ;  /* 0x2000000aff0a7230 */ /* 0x000fe40000004100 */
[----:B------:R-:W-:Y:S01]  /*3350*/  F2I.S8.NTZ R8, R8 ;  /* 0x0000000800087305 */ /* 0x000fe20000202100 */
[----:B------:R-:W-:-:S02]  /*3360*/  HADD2.F32 R12, -RZ, R12.H0_H0 ;  /* 0x2000000cff0c7230 */ /* 0x000fc40000004100 */
[----:B------:R-:W-:-:S03]  /*3370*/  FMUL.FTZ R10, R3, R10 ;  /* 0x0000000a030a7220 */ /* 0x000fc60000410000 */
[----:B------:R-:W-:Y:S02]  /*3380*/  FMUL.FTZ R12, R3, R12 ;  /* 0x0000000c030c7220 */ /* 0x000fe40000410000 */
[----:B------:R-:W0:Y:S08]  /*3390*/  F2I.S8.NTZ R11, R14 ;  /* 0x0000000e000b7305 */ /* 0x000e300000202100 */
        /* <DEDUP_REMOVED lines=31> */
[--C-:B------:R-:W-:Y:S02]  /*3590*/  HADD2.F32 R12, -RZ, R13.reuse.H1_H1 ;  /* 0x3000000dff0c7230 */ /* 0x100fe40000004100 */
[----:B------:R-:W-:Y:S01]  /*35a0*/  FMUL.FTZ R14, R14, R15 ;  /* 0x0000000f0e0e7220 */ /* 0x000fe20000410000 */
[----:B------:R-:W-:Y:S01]  /*35b0*/  HADD2.F32 R10, -RZ, R8.H0_H0 ;  /* 0x20000008ff0a7230 */ /* 0x000fe20000004100 */
[----:B------:R-:W-:Y:S01]  /*35c0*/  F2FP.F16.F32.PACK_AB R9, RZ, R9 ;  /* 0x00000009ff09723e */ /* 0x000fe200000000ff */
[----:B------:R-:W-:Y:S02]  /*35d0*/  HADD2.F32 R15, -RZ, R13.H0_H0 ;  /* 0x2000000dff0f7230 */ /* 0x000fe40000004100 */
[----:B------:R-:W-:Y:S01]  /*35e0*/  HADD2.F32 R17, -RZ, R17.H0_H0 ;  /* 0x20000011ff117230 */ /* 0x000fe20000004100 */
[----:B------:R-:W-:Y:S01]  /*35f0*/  F2FP.F16.F32.PACK_AB R14, RZ, R14 ;  /* 0x0000000eff0e723e */ /* 0x000fe200000000ff */
[----:B------:R-:W-:-:S02]  /*3600*/  HADD2.F32 R8, -RZ, R9.H0_H0 ;  /* 0x20000009ff087230 */ /* 0x000fc40000004100 */
[----:B------:R-:W-:Y:S01]  /*3610*/  FMUL.FTZ R10, R10, R15 ;  /* 0x0000000f0a0a7220 */ /* 0x000fe20000410000 */
[----:B------:R-:W-:Y:S01]  /*3620*/  FMUL.FTZ R12, R17, R12 ;  /* 0x0000000c110c7220 */ /* 0x000fe20000410000 */
[----:B------:R-:W-:Y:S02]  /*3630*/  HADD2.F32 R14, -RZ, R14.H0_H0 ;  /* 0x2000000eff0e7230 */ /* 0x000fe40000004100 */
[----:B------:R-:W-:Y:S01]  /*3640*/  FMUL.FTZ R8, R3, R8 ;  /* 0x0000000803087220 */ /* 0x000fe20000410000 */
[----:B------:R-:W-:Y:S01]  /*3650*/  F2FP.F16.F32.PACK_AB R10, RZ, R10 ;  /* 0x0000000aff0a723e */ /* 0x000fe200000000ff */
[----:B------:R-:W-:Y:S01]  /*3660*/  IMAD.IADD R17, R11, 0x1, R0 ;  /* 0x000000010b117824 */ /* 0x000fe200078e0200 */
[----:B------:R-:W-:Y:S01]  /*3670*/  F2FP.F16.F32.PACK_AB R12, RZ, R12 ;  /* 0x0000000cff0c723e */ /* 0x000fe200000000ff */
[----:B------:R-:W-:Y:S02]  /*3680*/  FMUL.FTZ R14, R3, R14 ;  /* 0x0000000e030e7220 */ /* 0x000fe40000410000 */
[----:B------:R-:W-:Y:S01]  /*3690*/  HADD2.F32 R10, -RZ, R10.H0_H0 ;  /* 0x2000000aff0a7230 */ /* 0x000fe20000004100 */
[----:B------:R-:W-:Y:S01]  /*36a0*/  F2I.S8.NTZ R8, R8 ;  /* 0x0000000800087305 */ /* 0x000fe20000202100 */
[----:B------:R-:W-:Y:S01]  /*36b0*/  HADD2.F32 R12, -RZ, R12.H0_H0 ;  /* 0x2000000cff0c7230 */ /* 0x000fe20000004100 */
[----:B------:R-:W-:-:S02]  /*36c0*/  ISETP.GE.U32.AND P0, PT, R17, UR6, PT ;  /* 0x0000000611007c0c */ /* 0x000fc4000bf06070 */
[C---:B------:R-:W-:Y:S02]  /*36d0*/  FMUL.FTZ R10, R3.reuse, R10 ;  /* 0x0000000a030a7220 */ /* 0x040fe40000410000 */
[----:B------:R-:W-:Y:S02]  /*36e0*/  FMUL.FTZ R12, R3, R12 ;  /* 0x0000000c030c7220 */ /* 0x000fe40000410000 */
[----:B------:R-:W0:Y:S08]  /*36f0*/  F2I.S8.NTZ R9, R14 ;  /* 0x0000000e00097305 */ /* 0x000e300000202100 */
[----:B------:R-:W-:Y:S01]  /*3700*/  F2I.S8.NTZ R10, R10 ;  /* 0x0000000a000a7305 */ /* 0x000fe20000202100 */
[----:B0-----:R-:W-:-:S07]  /*3710*/  PRMT R15, R8, 0x3340, R9 ;  /* 0x00003340080f7816 */ /* 0x001fce0000000009 */
[----:B------:R-:W0:Y:S01]  /*3720*/  F2I.S8.NTZ R13, R12 ;  /* 0x0000000c000d7305 */ /* 0x000e220000202100 */
[----:B------:R-:W-:Y:S01]  /*3730*/  IMAD.WIDE.U32 R8, R11, 0x4, R4 ;  /* 0x000000040b087825 */ /* 0x000fe200078e0004 */
[----:B0-----:R-:W-:-:S04]  /*3740*/  PRMT R16, R10, 0x3340, R13 ;  /* 0x000033400a107816 */ /* 0x001fc8000000000d */
[----:B------:R-:W-:-:S05]  /*3750*/  PRMT R15, R15, 0x5410, R16 ;  /* 0x000054100f0f7816 */ /* 0x000fca0000000010 */
[----:B------:R0:W-:Y:S01]  /*3760*/  STG.E desc[UR12][R8.64], R15 ;  /* 0x0000000f08007986 */ /* 0x0001e2000c10190c */
        /* <DEDUP_REMOVED lines=15> */
[--C-:B---3--:R-:W-:Y:S02]  /*3860*/  HADD2.F32 R9, -RZ, R10.reuse.H0_H0 ;  /* 0x2000000aff097230 */ /* 0x108fe40000004100 */
[----:B------:R-:W-:Y:S01]  /*3870*/  FMUL.FTZ R15, R2, R15 ;  /* 0x0000000f020f7220 */ /* 0x000fe20000410000 */
[----:B------:R-:W-:Y:S01]  /*3880*/  HADD2.F32 R13, -RZ, R10.H1_H1 ;  /* 0x3000000aff0d7230 */ /* 0x000fe20000004100 */
[----:B------:R-:W-:Y:S01]  /*3890*/  F2FP.F16.F32.PACK_AB R8, RZ, R8 ;  /* 0x00000008ff08723e */ /* 0x000fe200000000ff */
[----:B------:R-:W-:-:S02]  /*38a0*/  FMUL.FTZ R9, R12, R9 ;  /* 0x000000090c097220 */ /* 0x000fc40000410000 */
[----:B------:R-:W-:Y:S01]  /*38b0*/  F2FP.F16.F32.PACK_AB R12, RZ, R15 ;  /* 0x0000000fff0c723e */ /* 0x000fe200000000ff */
[--C-:B------:R-:W-:Y:S02]  /*38c0*/  HADD2.F32 R15, -RZ, R11.reuse.H0_H0 ;  /* 0x2000000bff0f7230 */ /* 0x100fe40000004100 */
[----:B------:R-:W-:Y:S01]  /*38d0*/  HADD2.F32 R10, -RZ, R8.H0_H0 ;  /* 0x20000008ff0a7230 */ /* 0x000fe20000004100 */
[----:B------:R-:W-:Y:S01]  /*38e0*/  F2FP.F16.F32.PACK_AB R9, RZ, R9 ;  /* 0x00000009ff09723e */ /* 0x000fe200000000ff */
[----:B------:R-:W-:Y:S02]  /*38f0*/  HADD2.F32 R14, -RZ, R14.H0_H0 ;  /* 0x2000000eff0e7230 */ /* 0x000fe40000004100 */
[----:B------:R-:W-:Y:S02]  /*3900*/  HADD2.F32 R12, -RZ, R12.H0_H0 ;  /* 0x2000000cff0c7230 */ /* 0x000fe40000004100 */
[----:B------:R-:W-:Y:S01]  /*3910*/  FMUL.FTZ R15, R10, R15 ;  /* 0x0000000f0a0f7220 */ /* 0x000fe20000410000 */
[----:B------:R-:W-:-:S02]  /*3920*/  HADD2.F32 R11, -RZ, R11.H1_H1 ;  /* 0x3000000bff0b7230 */ /* 0x000fc40000004100 */
[----:B------:R-:W-:Y:S01]  /*3930*/  FMUL.FTZ R13, R14, R13 ;  /* 0x0000000d0e0d7220 */ /* 0x000fe20000410000 */
[----:B------:R-:W-:Y:S01]  /*3940*/  HADD2.F32 R8, -RZ, R9.H0_H0 ;  /* 0x20000009ff087230 */ /* 0x000fe20000004100 */
[----:B------:R-:W-:Y:S01]  /*3950*/  F2FP.F16.F32.PACK_AB R15, RZ, R15 ;  /* 0x0000000fff0f723e */ /* 0x000fe200000000ff */
[----:B------:R-:W-:Y:S02]  /*3960*/  FMUL.FTZ R11, R12, R11 ;  /* 0x0000000b0c0b7220 */ /* 0x000fe40000410000 */
[----:B------:R-:W-:Y:S01]  /*3970*/  F2FP.F16.F32.PACK_AB R13, RZ, R13 ;  /* 0x0000000dff0d723e */ /* 0x000fe200000000ff */
[----:B------:R-:W-:Y:S01]  /*3980*/  FMUL.FTZ R8, R3, R8 ;  /* 0x0000000803087220 */ /* 0x000fe20000410000 */
[----:B------:R-:W-:Y:S01]  /*3990*/  HADD2.F32 R12, -RZ, R15.H0_H0 ;  /* 0x2000000fff0c7230 */ /* 0x000fe20000004100 */
[----:B------:R-:W-:Y:S02]  /*39a0*/  F2FP.F16.F32.PACK_AB R11, RZ, R11 ;  /* 0x0000000bff0b723e */ /* 0x000fe400000000ff */
[----:B------:R-:W-:-:S02]  /*39b0*/  HADD2.F32 R10, -RZ, R13.H0_H0 ;  /* 0x2000000dff0a7230 */ /* 0x000fc40000004100 */
[----:B------:R-:W-:Y:S01]  /*39c0*/  F2I.S8.NTZ R8, R8 ;  /* 0x0000000800087305 */ /* 0x000fe20000202100 */
[C---:B------:R-:W-:Y:S01]  /*39d0*/  FMUL.FTZ R12, R3.reuse, R12 ;  /* 0x0000000c030c7220 */ /* 0x040fe20000410000 */
[----:B------:R-:W-:Y:S02]  /*39e0*/  HADD2.F32 R14, -RZ, R11.H0_H0 ;  /* 0x2000000bff0e7230 */ /* 0x000fe40000004100 */
[----:B------:R-:W-:-:S03]  /*39f0*/  FMUL.FTZ R10, R3, R10 ;  /* 0x0000000a030a7220 */ /* 0x000fc60000410000 */
[----:B------:R-:W-:Y:S01]  /*3a00*/  FMUL.FTZ R14, R3, R14 ;  /* 0x0000000e030e7220 */ /* 0x000fe20000410000 */
[----:B------:R-:W0:Y:S08]  /*3a10*/  F2I.S8.NTZ R9, R10 ;  /* 0x0000000a00097305 */ /* 0x000e300000202100 */
        /* <DEDUP_REMOVED lines=9> */
[----:B------:R-:W-:Y:S05]  /*3ab0*/  @!P0 BRA `(.L_x_213) ;  /* 0xfffffff000c08947 */ /* 0x000fea000383ffff */
[----:B------:R-:W-:Y:S05]  /*3ac0*/  EXIT ;  /* 0x000000000000794d */ /* 0x000fea0003800000 */
.L_x_198:
        /* <DEDUP_REMOVED lines=14> */
.L_x_216:
[----:B------:R-:W-:-:S05]  /*3bb0*/  IADD3 R2, P0, PT, R0, UR4, RZ ;  /* 0x0000000400027c10 */ /* 0x000fca000ff1e0ff */
[----:B------:R-:W-:Y:S01]  /*3bc0*/  IMAD.X R5, RZ, RZ, UR7, P0 ;  /* 0x00000007ff057e24 */ /* 0x000fe200080e06ff */
[----:B------:R-:W-:-:S04]  /*3bd0*/  LEA R4, P0, R2, UR10, 0x1 ;  /* 0x0000000a02047c11 */ /* 0x000fc8000f8008ff */
[----:B------:R-:W-:-:S05]  /*3be0*/  LEA.HI.X R5, R2, UR11, R5, 0x1, P0 ;  /* 0x0000000b02057c11 */ /* 0x000fca00080f0c05 */
[----:B------:R-:W2:Y:S01]  /*3bf0*/  LDG.E.U16.CONSTANT R4, desc[UR12][R4.64] ;  /* 0x0000000c04047981 */ /* 0x000ea2000c1e9500 */
[----:B0-----:R-:W-:-:S05]  /*3c00*/  IMAD.IADD R0, R9, 0x1, R0 ;  /* 0x0000000109007824 */ /* 0x001fca00078e0200 */
[----:B------:R-:W-:Y:S01]  /*3c10*/  ISETP.GE.U32.AND P0, PT, R0, UR8, PT ;  /* 0x0000000800007c0c */ /* 0x000fe2000bf06070 */
[----:B--2---:R-:W-:-:S05]  /*3c20*/  HADD2.F32 R7, -RZ, R4.H0_H0 ;  /* 0x20000004ff077230 */ /* 0x004fca0000004100 */
[----:B------:R-:W-:-:S07]  /*3c30*/  FFMA.FTZ R6, R7, R7, R6 ;  /* 0x0000000707067223 */ /* 0x000fce0000010006 */
[----:B------:R-:W-:Y:S05]  /*3c40*/  @!P0 BRA `(.L_x_216) ;  /* 0xfffffffc00d88947 */ /* 0x000fea000383ffff */
.L_x_215:
[----:B------:R-:W-:Y:S05]  /*3c50*/  BSYNC.RECONVERGENT B0 ;  /* 0x0000000000007941 */ /* 0x000fea0003800200 */
.L_x_214:
        /* <DEDUP_REMOVED lines=73> */
.L_x_218:
        /* <DEDUP_REMOVED lines=105> */
.L_x_220:
[----:B------:R-:W-:Y:S01]  /*4780*/  I2FP.F32.S32 R4, UR8 ;  /* 0x0000000800047c45 */ /* 0x000fe20008201400 */
[----:B------:R-:W0:Y:S01]  /*4790*/  LDCU UR9, c[0x0][0x3a8] ;  /* 0x00007500ff0977ac */ /* 0x000e220008000800 */
[----:B------:R-:W-:-:S04]  /*47a0*/  PLOP3.LUT P0, PT, PT, PT, PT, 0x80, 0x8 ;  /* 0x000000000008781c */ /* 0x000fc80003f0f070 */
[----:B------:R-:W0:Y:S02]  /*47b0*/  MUFU.RCP R4, R4 ;  /* 0x0000000400047308 */ /* 0x000e240000001000 */
[----:B0-----:R-:W-:-:S06]  /*47c0*/  FFMA.FTZ R21, R4, R21, UR9 ;  /* 0x0000000904157e23 */ /* 0x001fcc0008010015 */
[----:B------:R-:W0:Y:S02]  /*47d0*/  MUFU.RSQ R21, R21 ;  /* 0x0000001500157308 */ /* 0x000e240000001400 */
[----:B0-----:R2:W-:Y:S02]  /*47e0*/  STS [R20+0x29c], R21 ;  /* 0x00029c1514007388 */ /* 0x0015e40000000800 */
.L_x_219:
[----:B------:R-:W-:Y:S05]  /*47f0*/  BSYNC.RECONVERGENT B0 ;  /* 0x0000000000007941 */ /* 0x000fea0003800200 */
.L_x_217:
        /* <DEDUP_REMOVED lines=14> */
.L_x_223:
        /* <DEDUP_REMOVED lines=9> */
[----:B---3--:R-:W-:-:S05]  /*4970*/  HADD2.F32 R16, -RZ, R12.H0_H0 ;  /* 0x2000000cff107230 */ /* 0x008fca0000004100 */
[----:B----4-:R-:W-:Y:S01]  /*4980*/  FMUL.FTZ R16, R5, R16 ;  /* 0x0000001005107220 */ /* 0x010fe20000410000 */
[----:B-----5:R-:W-:-:S04]  /*4990*/  HADD2.F32 R17, -RZ, R10.H0_H0 ;  /* 0x2000000aff117230 */ /* 0x020fc80000004100 */
[----:B------:R-:W-:-:S05]  /*49a0*/  F2FP.F16.F32.PACK_AB R16, RZ, R16 ;  /* 0x00000010ff10723e */ /* 0x000fca00000000ff */
[----:B------:R-:W-:-:S05]  /*49b0*/  HADD2.F32 R16, -RZ, R16.H0_H0 ;  /* 0x20000010ff107230 */ /* 0x000fca0000004100 */
[----:B------:R-:W-:-:S05]  /*49c0*/  FMUL.FTZ R16, R16, R17 ;  /* 0x0000001110107220 */ /* 0x000fca0000410000 */
[----:B------:R-:W-:-:S05]  /*49d0*/  F2FP.F16.F32.PACK_AB R16, RZ, R16 ;  /* 0x00000010ff10723e */ /* 0x000fca00000000ff */
[----:B------:R-:W-:-:S05]  /*49e0*/  HADD2.F32 R13, -RZ, R16.H0_H0 ;  /* 0x20000010ff0d7230 */ /* 0x000fca0000004100 */
[----:B------:R-:W-:Y:S01]  /*49f0*/  FMNMX.FTZ R14, |R13|, R14, !PT ;  /* 0x0000000e0d0e7209 */ /* 0x000fe20007810200 */
[----:B------:R-:W-:Y:S06]  /*4a00*/  @!P3 BRA `(.L_x_223) ;  /* 0xfffffffc00b4b947 */ /* 0x000fec000383ffff */
.L_x_222:
[----:B------:R-:W-:Y:S05]  /*4a10*/  BSYNC.RECONVERGENT B0 ;  /* 0x0000000000007941 */ /* 0x000fea0003800200 */
.L_x_221:
        /* <DEDUP_REMOVED lines=105> */
.L_x_225:
        /* <DEDUP_REMOVED lines=141> */
.L_x_227:
        /* <DEDUP_REMOVED lines=15> */
.L_x_226:
[----:B------:R-:W-:Y:S05]  /*5a70*/  BSYNC.RECONVERGENT B0 ;  /* 0x0000000000007941 */ /* 0x000fea0003800200 */
.L_x_224:
        /* <DEDUP_REMOVED lines=12> */
.L_x_228:
[----:B0-----:R-:W-:-:S05]  /*5b40*/  IADD3 R4, P0, PT, R3, UR4, RZ ;  /* 0x0000000403047c10 */ /* 0x001fca000ff1e0ff */
[----:B---3--:R-:W-:Y:S01]  /*5b50*/  IMAD.X R11, RZ, RZ, UR7, P0 ;  /* 0x00000007ff0b7e24 */ /* 0x008fe200080e06ff */
[----:B------:R-:W-:-:S04]  /*5b60*/  LEA R12, P0, R4, UR14, 0x1 ;  /* 0x0000000e040c7c11 */ /* 0x000fc8000f8008ff */
[----:B------:R-:W-:-:S05]  /*5b70*/  LEA.HI.X R13, R4, UR15, R11, 0x1, P0 ;  /* 0x0000000f040d7c11 */ /* 0x000fca00080f0c0b */
[----:B------:R-:W3:Y:S01]  /*5b80*/  LDG.E.U16.CONSTANT R12, desc[UR12][R12.64] ;  /* 0x0000000c0c0c7981 */ /* 0x000ee2000c1e9500 */
[----:B-1----:R-:W-:-:S06]  /*5b90*/  IMAD.WIDE.U32 R10, R3, 0x2, R6 ;  /* 0x00000002030a7825 */ /* 0x002fcc00078e0006 */
[----:B------:R-:W5:Y:S01]  /*5ba0*/  LDG.E.U16.CONSTANT R10, desc[UR12][R10.64] ;  /* 0x0000000c0a0a7981 */ /* 0x000f62000c1e9500 */
[----:B---3--:R-:W-:-:S05]  /*5bb0*/  HADD2.F32 R4, -RZ, R12.H0_H0 ;  /* 0x2000000cff047230 */ /* 0x008fca0000004100 */
[----:B----4-:R-:W-:Y:S01]  /*5bc0*/  FMUL.FTZ R4, R5, R4 ;  /* 0x0000000405047220 */ /* 0x010fe20000410000 */
[----:B-----5:R-:W-:Y:S01]  /*5bd0*/  HADD2.F32 R15, -RZ, R10.H0_H0 ;  /* 0x2000000aff0f7230 */ /* 0x020fe20000004100 */
[--C-:B------:R-:W-:Y:S01]  /*5be0*/  IADD3 R10, P0, P1, R8, UR10, R3.reuse ;  /* 0x0000000a080a7c10 */ /* 0x100fe2000f91e003 */
[----:B------:R-:W-:Y:S02]  /*5bf0*/  IMAD.IADD R3, R0, 0x1, R3 ;  /* 0x0000000100037824 */ /* 0x000fe400078e0203 */
[----:B------:R-:W-:Y:S02]  /*5c00*/  F2FP.F16.F32.PACK_AB R4, RZ, R4 ;  /* 0x00000004ff04723e */ /* 0x000fe400000000ff */
[----:B------:R-:W-:Y:S02]  /*5c10*/  IADD3.X R11, PT, PT, R9, UR6, RZ, P0, P1 ;  /* 0x00000006090b7c10 */ /* 0x000fe400087e24ff */
[----:B------:R-:W-:Y:S01]  /*5c20*/  ISETP.GE.U32.AND P0, PT, R3, UR8, PT ;  /* 0x0000000803007c0c */ /* 0x000fe2000bf06070 */
[----:B------:R-:W-:-:S05]  /*5c30*/  HADD2.F32 R4, -RZ, R4.H0_H0 ;  /* 0x20000004ff047230 */ /* 0x000fca0000004100 */
[----:B------:R-:W-:-:S05]  /*5c40*/  FMUL.FTZ R4, R4, R15 ;  /* 0x0000000f04047220 */ /* 0x000fca0000410000 */
[----:B------:R-:W-:-:S05]  /*5c50*/  F2FP.F16.F32.PACK_AB R4, RZ, R4 ;  /* 0x00000004ff04723e */ /* 0x000fca00000000ff */
[----:B------:R-:W-:-:S05]  /*5c60*/  HADD2.F32 R15, -RZ, R4.H0_H0 ;  /* 0x20000004ff0f7230 */ /* 0x000fca0000004100 */
[----:B------:R-:W-:-:S06]  /*5c70*/  FMUL.FTZ R15, R2, R15 ;  /* 0x0000000f020f7220 */ /* 0x000fcc0000410000 */
[----:B------:R-:W0:Y:S02]  /*5c80*/  F2I.S8.NTZ R15, R15 ;  /* 0x0000000f000f7305 */ /* 0x000e240000202100 */
[----:B0-----:R3:W-:Y:S01]  /*5c90*/  STG.E.U8 desc[UR12][R10.64], R15 ;  /* 0x0000000f0a007986 */ /* 0x0017e2000c10110c */
[----:B------:R-:W-:Y:S05]  /*5ca0*/  @!P0 BRA `(.L_x_228) ;  /* 0xfffffffc00a48947 */ /* 0x000fea000383ffff */
[----:B------:R-:W-:Y:S05]  /*5cb0*/  EXIT ;  /* 0x000000000000794d */ /* 0x000fea0003800000 */
.L_x_229:
        /* <DEDUP_REMOVED lines=12> */
.L_x_2975:


//--------------------- .text._ZN4vllm39rms_norm_dynamic_per_token_quant_kernelIN3c104HalfENS1_13Float8_e4m3fnELb0EEEvPT0_PfPKT_S9_PKffiiPS7_ --------------------------
	.section	.text._ZN4vllm39rms_norm_dynamic_per_token_quant_kernelIN3c104HalfENS1_13Float8_e4m3fnELb0EEEvPT0_PfPKT_S9_PKffiiPS7_,"ax",@progbits
	.align	128
        .global         _ZN4vllm39rms_norm_dynamic_per_token_quant_kernelIN3c104HalfENS1_13Float8_e4m3fnELb0EEEvPT0_PfPKT_S9_PKffiiPS7_
        .type           _ZN4vllm39rms_norm_dynamic_per_token_quant_kernelIN3c104HalfENS1_13Float8_e4m3fnELb0EEEvPT0_PfPKT_S9_PKffiiPS7_,@function
        .size           _ZN4vllm39rms_norm_dynamic_per_token_quant_kernelIN3c104HalfENS1_13Float8_e4m3fnELb0EEEvPT0_PfPKT_S9_PKffiiPS7_,(.L_x_2976 - _ZN4vllm39rms_norm_dynamic_per_token_quant_kernelIN3c104HalfENS1_13Float8_e4m3fnELb0EEEvPT0_PfPKT_S9_PKffiiPS7_)
        .other          _ZN4vllm39rms_norm_dynamic_per_token_quant_kernelIN3c104HalfENS1_13Float8_e4m3fnELb0EEEvPT0_PfPKT_S9_PKffiiPS7_,@"STO_CUDA_ENTRY STV_DEFAULT"
_ZN4vllm39rms_norm_dynamic_per_token_quant_kernelIN3c104HalfENS1_13Float8_e4m3fnELb0EEEvPT0_PfPKT_S9_PKffiiPS7_:
.text._ZN4vllm39rms_norm_dynamic_per_token_quant_kernelIN3c104HalfENS1_13Float8_e4m3fnELb0EEEvPT0_PfPKT_S9_PKffiiPS7_:
        /* <DEDUP_REMOVED lines=25> */
.L_x_233:
        /* <DEDUP_REMOVED lines=52> */
.L_x_232:
[----:B------:R-:W-:Y:S05]  /*04d0*/  BSYNC.RECONVERGENT B0 ;  /* 0x0000000000007941 */ /* 0x000fea0003800200 */
.L_x_231:
        /* <DEDUP_REMOVED lines=72> */
.L_x_235:
        /* <DEDUP_REMOVED lines=104> */
.L_x_237:
[----:B------:R-:W0:Y:S01]  /*0fe0*/  LDCU.64 UR4, c[0x0][0x3a8] ;  /* 0x00007500ff0477ac */ /* 0x000e220008000a00 */
[----:B------:R-:W-:Y:S02]  /*0ff0*/  PLOP3.LUT P0, PT, PT, PT, PT, 0x80, 0x8 ;  /* 0x000000000008781c */ /* 0x000fe40003f0f070 */
[----:B0-----:R-:W-:-:S06]  /*1000*/  I2FP.F32.S32 R3, UR5 ;  /* 0x0000000500037c45 */ /* 0x001fcc0008201400 */
[----:B------:R-:W0:Y:S02]  /*1010*/  MUFU.RCP R3, R3 ;  /* 0x0000000300037308 */ /* 0x000e240000001000 */
[----:B0-----:R-:W-:-:S06]  /*1020*/  FFMA.FTZ R16, R3, R16, UR4 ;  /* 0x0000000403107e23 */ /* 0x001fcc0008010010 */
[----:B------:R-:W0:Y:S02]  /*1030*/  MUFU.RSQ R5, R16 ;  /* 0x0000001000057308 */ /* 0x000e240000001400 */
[----:B0-----:R0:W-:Y:S02]  /*1040*/  STS [R2+0x1f4], R5 ;  /* 0x0001f40502007388 */ /* 0x0011e40000000800 */
.L_x_236:
[----:B------:R-:W-:Y:S05]  /*1050*/  BSYNC.RECONVERGENT B0 ;  /* 0x0000000000007941 */ /* 0x000fea0003800200 */
.L_x_234:
        /* <DEDUP_REMOVED lines=12> */
.L_x_240:
        /* <DEDUP_REMOVED lines=164> */
.L_x_239:
[----:B------:R-:W-:Y:S05]  /*1b60*/  BSYNC.RECONVERGENT B0 ;  /* 0x0000000000007941 */ /* 0x000fea0003800200 */
.L_x_238:
        /* <DEDUP_REMOVED lines=111> */
.L_x_242:
        /* <DEDUP_REMOVED lines=147> */
.L_x_244:
        /* <DEDUP_REMOVED lines=15> */
.L_x_243:
[----:B------:R-:W-:Y:S05]  /*2c80*/  BSYNC.RECONVERGENT B0 ;  /* 0x0000000000007941 */ /* 0x000fea0003800200 */
.L_x_241:
        /* <DEDUP_REMOVED lines=15> */
[----:B------:R-:W0:Y:S01]  /*2d80*/  LDS R8, [UR8+0xa4] ;  /* 0x0000a408ff087984 */ /* 0x000e220008000800 */
[----:B-12---:R-:W1:Y:S01]  /*2d90*/  LDC.64 R4, c[0x0][0x398] ;  /* 0x0000e600ff047b82 */ /* 0x006e620000000a00 */
[----:B------:R-:W-:Y:S01]  /*2da0*/  IMAD.MOV.U32 R6, RZ, RZ, R10 ;  /* 0x000000ffff067224 */ /* 0x000fe200078e000a */
[----:B0-----:R0:W2:Y:S06]  /*2db0*/  MUFU.RCP R3, R8 ;  /* 0x0000000800037308 */ /* 0x0010ac0000001000 */
.L_x_277:
[----:B---3--:R-:W-:-:S06]  /*2dc0*/  IMAD.WIDE.U32 R10, R17, 0x8, R18 ;  /* 0x00000008110a7825 */ /* 0x008fcc00078e0012 */
[----:B------:R-:W3:Y:S01]  /*2dd0*/  LDG.E.64.CONSTANT R10, desc[UR12][R10.64] ;  /* 0x0000000c0a0a7981 */ /* 0x000ee2000c1e9b00 */
[----:B-1----:R-:W-:-:S06]  /*2de0*/  IMAD.WIDE.U32 R12, R17, 0x8, R4 ;  /* 0x00000008110c7825 */ /* 0x002fcc00078e0004 */
[----:B------:R-:W4:Y:S01]  /*2df0*/  LDG.E.64.CONSTANT R12, desc[UR12][R12.64] ;  /* 0x0000000c0c0c7981 */ /* 0x000f22000c1e9b00 */
[----:B------:R-:W-:Y:S01]  /*2e00*/  BSSY.RECONVERGENT B0, `(.L_x_245) ;  /* 0x000003f000007945 */ /* 0x000fe20003800200 */
[--C-:B---3--:R-:W-:Y:S02]  /*2e10*/  HADD2.F32 R9, -RZ, R10.reuse.H0_H0 ;  /* 0x2000000aff097230 */ /* 0x108fe40000004100 */
[----:B------:R-:W-:Y:S02]  /*2e20*/  HADD2.F32 R15, -RZ, R10.H1_H1 ;  /* 0x3000000aff0f7230 */ /* 0x000fe40000004100 */
[--C-:B------:R-:W-:Y:S02]  /*2e30*/  HADD2.F32 R23, -RZ, R11.reuse.H1_H1 ;  /* 0x3000000bff177230 */ /* 0x100fe40000004100 */
[C---:B------:R-:W-:Y:S01]  /*2e40*/  FMUL.FTZ R9, R2.reuse, R9 ;  /* 0x0000000902097220 */ /* 0x040fe20000410000 */
[----:B------:R-:W-:Y:S02]  /*2e50*/  HADD2.F32 R21, -RZ, R11.H0_H0 ;  /* 0x2000000bff157230 */ /* 0x000fe40000004100 */
[----:B------:R-:W-:Y:S01]  /*2e60*/  FMUL.FTZ R11, R2, R15 ;  /* 0x0000000f020b7220 */ /* 0x000fe20000410000 */
[----:B----4-:R-:W-:-:S02]  /*2e70*/  HADD2.F32 R14, -RZ, R12.H0_H0 ;  /* 0x2000000cff0e7230 */ /* 0x010fc40000004100 */
[----:B------:R-:W-:Y:S01]  /*2e80*/  FMUL.FTZ R15, R2, R23 ;  /* 0x00000017020f7220 */ /* 0x000fe20000410000 */
[----:B------:R-:W-:Y:S01]  /*2e90*/  F2FP.F16.F32.PACK_AB R9, RZ, R9 ;  /* 0x00000009ff09723e */ /* 0x000fe200000000ff */
[----:B------:R-:W-:Y:S01]  /*2ea0*/  HADD2.F32 R12, -RZ, R12.H1_H1 ;  /* 0x3000000cff0c7230 */ /* 0x000fe20000004100 */
[----:B------:R-:W-:Y:S02]  /*2eb0*/  F2FP.F16.F32.PACK_AB R11, RZ, R11 ;  /* 0x0000000bff0b723e */ /* 0x000fe400000000ff */
[----:B------:R-:W-:Y:S01]  /*2ec0*/  F2FP.F16.F32.PACK_AB R15, RZ, R15 ;  /* 0x0000000fff0f723e */ /* 0x000fe200000000ff */
[----:B------:R-:W-:Y:S02]  /*2ed0*/  HADD2.F32 R9, -RZ, R9.H0_H0 ;  /* 0x20000009ff097230 */ /* 0x000fe40000004100 */
[----:B------:R-:W-:-:S03]  /*2ee0*/  HADD2.F32 R11, -RZ, R11.H0_H0 ;  /* 0x2000000bff0b7230 */ /* 0x000fc60000004100 */
[----:B------:R-:W-:Y:S01]  /*2ef0*/  FMUL.FTZ R9, R9, R14 ;  /* 0x0000000e09097220 */ /* 0x000fe20000410000 */
[----:B------:R-:W-:Y:S01]  /*2f00*/  FMUL.FTZ R14, R2, R21 ;  /* 0x00000015020e7220 */ /* 0x000fe20000410000 */
[----:B------:R-:W-:-:S03]  /*2f10*/  FMUL.FTZ R11, R11, R12 ;  /* 0x0000000c0b0b7220 */ /* 0x000fc60000410000 */
[----:B------:R-:W-:Y:S02]  /*2f20*/  F2FP.F16.F32.PACK_AB R9, RZ, R9 ;  /* 0x00000009ff09723e */ /* 0x000fe400000000ff */
[----:B------:R-:W-:Y:S02]  /*2f30*/  F2FP.F16.F32.PACK_AB R14, RZ, R14 ;  /* 0x0000000eff0e723e */ /* 0x000fe400000000ff */
[----:B------:R-:W-:Y:S01]  /*2f40*/  F2FP.F16.F32.PACK_AB R11, RZ, R11 ;  /* 0x0000000bff0b723e */ /* 0x000fe200000000ff */
[----:B------:R-:W-:Y:S02]  /*2f50*/  HADD2.F32 R10, -RZ, R9.H0_H0 ;  /* 0x20000009ff0a7230 */ /* 0x000fe40000004100 */
[----:B------:R-:W-:-:S03]  /*2f60*/  HADD2.F32 R14, -RZ, R14.H0_H0 ;  /* 0x2000000eff0e7230 */ /* 0x000fc60000004100 */
[----:B--2---:R-:W-:Y:S01]  /*2f70*/  FMUL.FTZ R9, R10, R3 ;  /* 0x000000030a097220 */ /* 0x004fe20000410000 */
[----:B------:R-:W-:Y:S01]  /*2f80*/  HADD2.F32 R10, -RZ, R15.H0_H0 ;  /* 0x2000000fff0a7230 */ /* 0x000fe20000004100 */
[----:B------:R-:W1:Y:S01]  /*2f90*/  MUFU.RCP R3, R8 ;  /* 0x0000000800037308 */ /* 0x000e620000001000 */
[--C-:B------:R-:W-:Y:S02]  /*2fa0*/  HADD2.F32 R15, -RZ, R13.reuse.H0_H0 ;  /* 0x2000000dff0f7230 */ /* 0x100fe40000004100 */
[----:B------:R-:W-:Y:S01]  /*2fb0*/  HADD2.F32 R13, -RZ, R13.H1_H1 ;  /* 0x3000000dff0d7230 */ /* 0x000fe20000004100 */
[----:B------:R-:W-:Y:S02]  /*2fc0*/  FMNMX.FTZ R9, R9, 448, PT ;  /* 0x43e0000009097809 */ /* 0x000fe40003810000 */
[----:B------:R-:W-:Y:S02]  /*2fd0*/  FMUL.FTZ R14, R14, R15 ;  /* 0x0000000f0e0e7220 */ /* 0x000fe40000410000 */
[----:B------:R-:W-:Y:S01]  /*2fe0*/  FMUL.FTZ R10, R10, R13 ;  /* 0x0000000d0a0a7220 */ /* 0x000fe20000410000 */
[----:B------:R-:W-:-:S02]  /*2ff0*/  FMNMX.FTZ R20, R9, -448, !PT ;  /* 0xc3e0000009147809 */ /* 0x000fc40007810000 */
[----:B------:R-:W-:Y:S02]  /*3000*/  F2FP.F16.F32.PACK_AB R14, RZ, R14 ;  /* 0x0000000eff0e723e */ /* 0x000fe400000000ff */
[----:B------:R-:W-:Y:S01]  /*3010*/  F2FP.F16.F32.PACK_AB R12, RZ, R10 ;  /* 0x0000000aff0c723e */ /* 0x000fe200000000ff */
[----:B------:R-:W-:Y:S01]  /*3020*/  HADD2.F32 R10, -RZ, R11.H0_H0 ;  /* 0x2000000bff0a7230 */ /* 0x000fe20000004100 */
[----:B------:R-:W-:Y:S01]  /*3030*/  LOP3.LUT R22, R20, 0x7fffffff, RZ, 0xc0, !PT ;  /* 0x7fffffff14167812 */ /* 0x000fe200078ec0ff */
[----:B------:R-:W-:Y:S02]  /*3040*/  HADD2.F32 R14, -RZ, R14.H0_H0 ;  /* 0x2000000eff0e7230 */ /* 0x000fe40000004100 */
[----:B------:R-:W-:Y:S02]  /*3050*/  HADD2.F32 R12, -RZ, R12.H0_H0 ;  /* 0x2000000cff0c7230 */ /* 0x000fe40000004100 */
[-C--:B-1----:R-:W-:Y:S01]  /*3060*/  FMUL.FTZ R10, R10, R3.reuse ;  /* 0x000000030a0a7220 */ /* 0x082fe20000410000 */
[----:B------:R-:W-:Y:S01]  /*3070*/  ISETP.GT.U32.AND P1, PT, R22, 0x43efffff, PT ;  /* 0x43efffff1600780c */ /* 0x000fe20003f24070 */
[-C--:B------:R-:W-:Y:S01]  /*3080*/  FMUL.FTZ R14, R14, R3.reuse ;  /* 0x000000030e0e7220 */ /* 0x080fe20000410000 */
[----:B------:R-:W-:-:S02]  /*3090*/  FMUL.FTZ R12, R12, R3 ;  /* 0x000000030c0c7220 */ /* 0x000fc40000410000 */
[----:B------:R-:W-:Y:S02]  /*30a0*/  FMNMX.FTZ R10, R10, 448, PT ;  /* 0x43e000000a0a7809 */ /* 0x000fe40003810000 */
[----:B------:R-:W-:Y:S02]  /*30b0*/  FMNMX.FTZ R14, R14, 448, PT ;  /* 0x43e000000e0e7809 */ /* 0x000fe40003810000 */
[----:B------:R-:W-:Y:S02]  /*30c0*/  FMNMX.FTZ R11, R12, 448, PT ;  /* 0x43e000000c0b7809 */ /* 0x000fe40003810000 */
[----:B------:R-:W-:Y:S02]  /*30d0*/  FMNMX.FTZ R12, R10, -448, !PT ;  /* 0xc3e000000a0c7809 */ /* 0x000fe40007810000 */
[----:B------:R-:W-:Y:S02]  /*30e0*/  FMNMX.FTZ R10, R14, -448, !PT ;  /* 0xc3e000000e0a7809 */ /* 0x000fe40007810000 */
[----:B------:R-:W-:Y:S01]  /*30f0*/  FMNMX.FTZ R9, R11, -448, !PT ;  /* 0xc3e000000b097809 */ /* 0x000fe20007810000 */
[----:B------:R-:W-:Y:S01]  /*3100*/  IMAD.MOV.U32 R11, RZ, RZ, 0x7f ;  /* 0x0000007fff0b7424 */ /* 0x000fe200078e00ff */
[----:B------:R-:W-:-:S02]  /*3110*/  LOP3.LUT R21, R12, 0x7fffffff, RZ, 0xc0, !PT ;  /* 0x7fffffff0c157812 */ /* 0x000fc400078ec0ff */
[----:B------:R-:W-:Y:S02]  /*3120*/  LOP3.LUT R16, R10, 0x7fffffff, RZ, 0xc0, !PT ;  /* 0x7fffffff0a107812 */ /* 0x000fe400078ec0ff */
[----:B------:R-:W-:Y:S02]  /*3130*/  LOP3.LUT R15, R9, 0x7fffffff, RZ, 0xc0, !PT ;  /* 0x7fffffff090f7812 */ /* 0x000fe400078ec0ff */
[----:B------:R-:W-:Y:S02]  /*3140*/  ISETP.GT.U32.AND P2, PT, R21, 0x43efffff, PT ;  /* 0x43efffff1500780c */ /* 0x000fe40003f44070 */
[----:B------:R-:W-:Y:S02]  /*3150*/  ISETP.GT.U32.AND P3, PT, R16, 0x43efffff, PT ;  /* 0x43efffff1000780c */ /* 0x000fe40003f64070 */
[----:B------:R-:W-:Y:S02]  /*3160*/  ISETP.GT.U32.AND P0, PT, R15, 0x43efffff, PT ;  /* 0x43efffff0f00780c */ /* 0x000fe40003f04070 */
[----:B------:R-:W-:Y:S01]  /*3170*/  SHF.R.U32.HI R14, RZ, 0x18, R20 ;  /* 0x00000018ff0e7819 */ /* 0x000fe20000011614 */
[----:B------:R-:W-:Y:S10]  /*3180*/  @P1 BRA `(.L_x_246) ;  /* 0x0000000000181947 */ /* 0x000ff40003800000 */
[----:B------:R-:W-:-:S13]  /*3190*/  ISETP.GT.U32.AND P1, PT, R22, 0x3c7fffff, PT ;  /* 0x3c7fffff1600780c */ /* 0x000fda0003f24070 */
[----:B------:R-:W-:-:S04]  /*31a0*/  @P1 SHF.R.U32.HI R11, RZ, 0x14, R20 ;  /* 0x00000014ff0b1819 */ /* 0x000fc80000011614 */
[----:B------:R-:W-:Y:S01]  /*31b0*/  @P1 LOP3.LUT R13, R11, 0x1, RZ, 0xc0, !PT ;  /* 0x000000010b0d1812 */ /* 0x000fe200078ec0ff */
[----:B------:R-:W-:-:S03]  /*31c0*/  @!P1 FADD.FTZ R11, R22, 16384 ;  /* 0x46800000160b9421 */ /* 0x000fc60000010000 */
[----:B------:R-:W-:-:S04]  /*31d0*/  @P1 IADD3 R13, PT, PT, R20, 0x407ffff, R13 ;  /* 0x0407ffff140d1810 */ /* 0x000fc80007ffe00d */
[----:B------:R-:W-:-:S07]  /*31e0*/  @P1 SHF.R.U32.HI R11, RZ, 0x14, R13 ;  /* 0x00000014ff0b1819 */ /* 0x000fce000001160d */
.L_x_246:
[----:B------:R-:W-:Y:S05]  /*31f0*/  BSYNC.RECONVERGENT B0 ;  /* 0x0000000000007941 */ /* 0x000fea0003800200 */
.L_x_245:
        /* <DEDUP_REMOVED lines=11> */
.L_x_248:
[----:B------:R-:W-:Y:S05]  /*32b0*/  BSYNC.RECONVERGENT B0 ;  /* 0x0000000000007941 */ /* 0x000fea0003800200 */
.L_x_247:
        /* <DEDUP_REMOVED lines=11> */
.L_x_250:
[----:B------:R-:W-:Y:S05]  /*3370*/  BSYNC.RECONVERGENT B0 ;  /* 0x0000000000007941 */ /* 0x000fea0003800200 */
.L_x_249:
        /* <DEDUP_REMOVED lines=11> */
.L_x_252:
[----:B------:R-:W-:Y:S05]  /*3430*/  BSYNC.RECONVERGENT B0 ;  /* 0x0000000000007941 */ /* 0x000fea0003800200 */
.L_x_251:
        /* <DEDUP_REMOVED lines=14> */
[--C-:B--2---:R-:W-:Y:S02]  /*3520*/  HADD2.F32 R15, -RZ, R12.reuse.H0_H0 ;  /* 0x2000000cff0f7230 */ /* 0x104fe40000004100 */
[----:B------:R-:W-:Y:S02]  /*3530*/  HADD2.F32 R17, -RZ, R12.H1_H1 ;  /* 0x3000000cff117230 */ /* 0x000fe40000004100 */
[--C-:B------:R-:W-:Y:S02]  /*3540*/  HADD2.F32 R23, -RZ, R13.reuse.H1_H1 ;  /* 0x3000000dff177230 */ /* 0x100fe40000004100 */
[C---:B------:R-:W-:Y:S01]  /*3550*/  FMUL.FTZ R15, R2.reuse, R15 ;  /* 0x0000000f020f7220 */ /* 0x040fe20000410000 */
[----:B------:R-:W-:Y:S02]  /*3560*/  HADD2.F32 R21, -RZ, R13.H0_H0 ;  /* 0x2000000dff157230 */ /* 0x000fe40000004100 */
[----:B------:R-:W-:Y:S01]  /*3570*/  FMUL.FTZ R14, R2, R17 ;  /* 0x00000011020e7220 */ /* 0x000fe20000410000 */
[----:B---3--:R-:W-:-:S02]  /*3580*/  HADD2.F32 R12, -RZ, R10.H0_H0 ;  /* 0x2000000aff0c7230 */ /* 0x008fc40000004100 */
[C---:B------:R-:W-:Y:S01]  /*3590*/  FMUL.FTZ R17, R2.reuse, R23 ;  /* 0x0000001702117220 */ /* 0x040fe20000410000 */
[----:B------:R-:W-:Y:S01]  /*35a0*/  F2FP.F16.F32.PACK_AB R15, RZ, R15 ;  /* 0x0000000fff0f723e */ /* 0x000fe200000000ff */
[----:B------:R-:W-:Y:S01]  /*35b0*/  HADD2.F32 R13, -RZ, R10.H1_H1 ;  /* 0x3000000aff0d7230 */ /* 0x000fe20000004100 */
[----:B------:R-:W-:Y:S01]  /*35c0*/  F2FP.F16.F32.PACK_AB R14, RZ, R14 ;  /* 0x0000000eff0e723e */ /* 0x000fe200000000ff */
[----:B------:R-:W-:Y:S01]  /*35d0*/  FMUL.FTZ R16, R2, R21 ;  /* 0x0000001502107220 */ /* 0x000fe20000410000 */
[----:B------:R-:W-:Y:S01]  /*35e0*/  F2FP.F16.F32.PACK_AB R17, RZ, R17 ;  /* 0x00000011ff11723e */ /* 0x000fe200000000ff */
[----:B------:R-:W-:Y:S02]  /*35f0*/  HADD2.F32 R15, -RZ, R15.H0_H0 ;  /* 0x2000000fff0f7230 */ /* 0x000fe40000004100 */
[----:B------:R-:W-:Y:S01]  /*3600*/  HADD2.F32 R14, -RZ, R14.H0_H0 ;  /* 0x2000000eff0e7230 */ /* 0x000fe20000004100 */
[----:B------:R-:W-:Y:S01]  /*3610*/  F2FP.F16.F32.PACK_AB R16, RZ, R16 ;  /* 0x00000010ff10723e */ /* 0x000fe200000000ff */
[----:B------:R-:W-:-:S02]  /*3620*/  HADD2.F32 R20, -RZ, R17.H0_H0 ;  /* 0x20000011ff147230 */ /* 0x000fc40000004100 */
[----:B------:R-:W-:Y:S01]  /*3630*/  FMUL.FTZ R12, R15, R12 ;  /* 0x0000000c0f0c7220 */ /* 0x000fe20000410000 */
[--C-:B------:R-:W-:Y:S02]  /*3640*/  HADD2.F32 R17, -RZ, R11.reuse.H0_H0 ;  /* 0x2000000bff117230 */ /* 0x100fe40000004100 */
[----:B------:R-:W-:Y:S01]  /*3650*/  FMUL.FTZ R13, R14, R13 ;  /* 0x0000000d0e0d7220 */ /* 0x000fe20000410000 */
[----:B------:R-:W-:Y:S01]  /*3660*/  HADD2.F32 R11, -RZ, R11.H1_H1 ;  /* 0x3000000bff0b7230 */ /* 0x000fe20000004100 */
[----:B------:R-:W-:Y:S01]  /*3670*/  F2FP.F16.F32.PACK_AB R12, RZ, R12 ;  /* 0x0000000cff0c723e */ /* 0x000fe200000000ff */
[----:B------:R-:W-:Y:S02]  /*3680*/  HADD2.F32 R16, -RZ, R16.H0_H0 ;  /* 0x20000010ff107230 */ /* 0x000fe40000004100 */
[----:B------:R-:W-:Y:S01]  /*3690*/  F2FP.F16.F32.PACK_AB R13, RZ, R13 ;  /* 0x0000000dff0d723e */ /* 0x000fe200000000ff */
[----:B------:R-:W-:Y:S01]  /*36a0*/  FMUL.FTZ R11, R20, R11 ;  /* 0x0000000b140b7220 */ /* 0x000fe20000410000 */
[----:B------:R-:W-:-:S02]  /*36b0*/  HADD2.F32 R12, -RZ, R12.H0_H0 ;  /* 0x2000000cff0c7230 */ /* 0x000fc40000004100 */
[----:B------:R-:W-:Y:S01]  /*36c0*/  FMUL.FTZ R16, R16, R17 ;  /* 0x0000001110107220 */ /* 0x000fe20000410000 */
[----:B------:R-:W-:Y:S01]  /*36d0*/  HADD2.F32 R10, -RZ, R13.H0_H0 ;  /* 0x2000000dff0a7230 */ /* 0x000fe20000004100 */
[----:B------:R-:W-:Y:S01]  /*36e0*/  F2FP.F16.F32.PACK_AB R11, RZ, R11 ;  /* 0x0000000bff0b723e */ /* 0x000fe200000000ff */
[-C--:B------:R-:W-:Y:S02]  /*36f0*/  FMUL.FTZ R12, R12, R3.reuse ;  /* 0x000000030c0c7220 */ /* 0x080fe40000410000 */
[----:B------:R-:W-:Y:S01]  /*3700*/  F2FP.F16.F32.PACK_AB R16, RZ, R16 ;  /* 0x00000010ff10723e */ /* 0x000fe200000000ff */
[-C--:B------:R-:W-:Y:S01]  /*3710*/  FMUL.FTZ R10, R10, R3.reuse ;  /* 0x000000030a0a7220 */ /* 0x080fe20000410000 */
[----:B------:R-:W-:Y:S01]  /*3720*/  HADD2.F32 R14, -RZ, R11.H0_H0 ;  /* 0x2000000bff0e7230 */ /* 0x000fe20000004100 */
[----:B------:R-:W-:Y:S02]  /*3730*/  FMNMX.FTZ R12, R12, 448, PT ;  /* 0x43e000000c0c7809 */ /* 0x000fe40003810000 */
[----:B------:R-:W-:Y:S01]  /*3740*/  HADD2.F32 R16, -RZ, R16.H0_H0 ;  /* 0x20000010ff107230 */ /* 0x000fe20000004100 */
[----:B------:R-:W-:Y:S01]  /*3750*/  FMNMX.FTZ R10, R10, 448, PT ;  /* 0x43e000000a0a7809 */ /* 0x000fe20003810000 */
[-C--:B------:R-:W-:Y:S01]  /*3760*/  FMUL.FTZ R14, R14, R3.reuse ;  /* 0x000000030e0e7220 */ /* 0x080fe20000410000 */
[----:B------:R-:W-:Y:S01]  /*3770*/  FMNMX.FTZ R21, R12, -448, !PT ;  /* 0xc3e000000c157809 */ /* 0x000fe20007810000 */
[----:B------:R-:W-:Y:S01]  /*3780*/  IMAD.MOV.U32 R12, RZ, RZ, 0x7f ;  /* 0x0000007fff0c7424 */ /* 0x000fe200078e00ff */
[----:B------:R-:W-:Y:S01]  /*3790*/  FMNMX.FTZ R13, R10, -448, !PT ;  /* 0xc3e000000a0d7809 */ /* 0x000fe20007810000 */
[----:B------:R-:W-:Y:S01]  /*37a0*/  FMUL.FTZ R16, R16, R3 ;  /* 0x0000000310107220 */ /* 0x000fe20000410000 */
[----:B------:R-:W-:-:S02]  /*37b0*/  FMNMX.FTZ R14, R14, 448, PT ;  /* 0x43e000000e0e7809 */ /* 0x000fc40003810000 */
[----:B------:R-:W-:Y:S02]  /*37c0*/  LOP3.LUT R20, R13, 0x7fffffff, RZ, 0xc0, !PT ;  /* 0x7fffffff0d147812 */ /* 0x000fe400078ec0ff */
[----:B------:R-:W-:Y:S02]  /*37d0*/  FMNMX.FTZ R10, R14, -448, !PT ;  /* 0xc3e000000e0a7809 */ /* 0x000fe40007810000 */
[----:B------:R-:W-:Y:S02]  /*37e0*/  LOP3.LUT R14, R21, 0x7fffffff, RZ, 0xc0, !PT ;  /* 0x7fffffff150e7812 */ /* 0x000fe400078ec0ff */
[----:B------:R-:W-:Y:S02]  /*37f0*/  FMNMX.FTZ R11, R16, 448, PT ;  /* 0x43e00000100b7809 */ /* 0x000fe40003810000 */
[----:B------:R-:W-:Y:S02]  /*3800*/  ISETP.GT.U32.AND P1, PT, R14, 0x43efffff, PT ;  /* 0x43efffff0e00780c */ /* 0x000fe40003f24070 */
[----:B------:R-:W-:-:S02]  /*3810*/  FMNMX.FTZ R11, R11, -448, !PT ;  /* 0xc3e000000b0b7809 */ /* 0x000fc40007810000 */
[----:B------:R-:W-:Y:S02]  /*3820*/  LOP3.LUT R16, R10, 0x7fffffff, RZ, 0xc0, !PT ;  /* 0x7fffffff0a107812 */ /* 0x000fe400078ec0ff */
[----:B------:R-:W-:Y:S02]  /*3830*/  LOP3.LUT R17, R11, 0x7fffffff, RZ, 0xc0, !PT ;  /* 0x7fffffff0b117812 */ /* 0x000fe400078ec0ff */
[----:B------:R-:W-:Y:S02]  /*3840*/  ISETP.GT.U32.AND P2, PT, R20, 0x43efffff, PT ;  /* 0x43efffff1400780c */ /* 0x000fe40003f44070 */
        /* <DEDUP_REMOVED lines=10> */
.L_x_254:
[----:B------:R-:W-:Y:S05]  /*38f0*/  BSYNC.RECONVERGENT B0 ;  /* 0x0000000000007941 */ /* 0x000fea0003800200 */
.L_x_253:
        /* <DEDUP_REMOVED lines=11> */
.L_x_256:
[----:B------:R-:W-:Y:S05]  /*39b0*/  BSYNC.RECONVERGENT B0 ;  /* 0x0000000000007941 */ /* 0x000fea0003800200 */
.L_x_255:
        /* <DEDUP_REMOVED lines=11> */
.L_x_258:
[----:B------:R-:W-:Y:S05]  /*3a70*/  BSYNC.RECONVERGENT B0 ;  /* 0x0000000000007941 */ /* 0x000fea0003800200 */
.L_x_257:
        /* <DEDUP_REMOVED lines=11> */
.L_x_260:
[----:B------:R-:W-:Y:S05]  /*3b30*/  BSYNC.RECONVERGENT B0 ;  /* 0x0000000000007941 */ /* 0x000fea0003800200 */
.L_x_259:
[----:B------:R-:W-:Y:S01]  /*3b40*/  LOP3.LUT R14, R11, 0x80, R14, 0xf8, !PT ;  /* 0x000000800b0e7812 */ /* 0x000fe200078ef80e */
[----:B------:R-:W-:Y:S01]  /*3b50*/  IMAD.IADD R11, R9, 0x1, R0 ;  /* 0x00000001090b7824 */ /* 0x000fe200078e0200 */
[----:B------:R-:W-:Y:S02]  /*3b60*/  PRMT R10, R12, 0x3340, R15 ;  /* 0x000033400c0a7816 */ /* 0x000fe4000000000f */
[----:B------:R-:W-:Y:S01]  /*3b70*/  PRMT R15, R13, 0x3340, R14 ;  /* 0x000033400d0f7816 */ /* 0x000fe2000000000e */
[----:B------:R-:W-:Y:S01]  /*3b80*/  IMAD.WIDE.U32 R12, R9, 0x4, R6 ;  /* 0x00000004090c7825 */ /* 0x000fe200078e0006 */
[----:B------:R-:W-:Y:S02]  /*3b90*/  ISETP.GE.U32.AND P0, PT, R11, UR6, PT ;  /* 0x000000060b007c0c */ /* 0x000fe4000bf06070 */
[----:B------:R-:W-:-:S05]  /*3ba0*/  PRMT R15, R10, 0x5410, R15 ;  /* 0x000054100a0f7816 */ /* 0x000fca000000000f */
[----:B------:R1:W-:Y:S06]  /*3bb0*/  STG.E desc[UR12][R12.64], R15 ;  /* 0x0000000f0c007986 */ /* 0x0003ec000c10190c */
[----:B------:R-:W-:Y:S05]  /*3bc0*/  @P0 EXIT ;  /* 0x000000000000094d */ /* 0x000fea0003800000 */
[----:B-1----:R-:W-:-:S06]  /*3bd0*/  IMAD.WIDE.U32 R14, R11, 0x8, R18 ;  /* 0x000000080b0e7825 */ /* 0x002fcc00078e0012 */
[----:B------:R-:W2:Y:S01]  /*3be0*/  LDG.E.64.CONSTANT R14, desc[UR12][R14.64] ;  /* 0x0000000c0e0e7981 */ /* 0x000ea2000c1e9b00 */
[----:B------:R-:W-:-:S06]  /*3bf0*/  IMAD.WIDE.U32 R12, R11, 0x8, R4 ;  /* 0x000000080b0c7825 */ /* 0x000fcc00078e0004 */
[----:B------:R-:W3:Y:S01]  /*3c00*/  LDG.E.64.CONSTANT R12, desc[UR12][R12.64] ;  /* 0x0000000c0c0c7981 */ /* 0x000ee2000c1e9b00 */
[----:B------:R-:W-:Y:S01]  /*3c10*/  BSSY.RECONVERGENT B0, `(.L_x_261) ;  /* 0x000003e000007945 */ /* 0x000fe20003800200 */
[--C-:B--2---:R-:W-:Y:S02]  /*3c20*/  HADD2.F32 R17, -RZ, R14.reuse.H1_H1 ;  /* 0x3000000eff117230 */ /* 0x104fe40000004100 */
[----:B------:R-:W-:Y:S02]  /*3c30*/  HADD2.F32 R9, -RZ, R14.H0_H0 ;  /* 0x2000000eff097230 */ /* 0x000fe40000004100 */
[--C-:B------:R-:W-:Y:S02]  /*3c40*/  HADD2.F32 R23, -RZ, R15.reuse.H1_H1 ;  /* 0x3000000fff177230 */ /* 0x100fe40000004100 */
[C---:B------:R-:W-:Y:S01]  /*3c50*/  FMUL.FTZ R10, R2.reuse, R17 ;  /* 0x00000011020a7220 */ /* 0x040fe20000410000 */
[----:B------:R-:W-:Y:S02]  /*3c60*/  HADD2.F32 R21, -RZ, R15.H0_H0 ;  /* 0x2000000fff157230 */ /* 0x000fe40000004100 */
[----:B------:R-:W-:Y:S01]  /*3c70*/  FMUL.FTZ R9, R2, R9 ;  /* 0x0000000902097220 */ /* 0x000fe20000410000 */
[----:B---3--:R-:W-:-:S02]  /*3c80*/  HADD2.F32 R15, -RZ, R12.H1_H1 ;  /* 0x3000000cff0f7230 */ /* 0x008fc40000004100 */
[C---:B------:R-:W-:Y:S01]  /*3c90*/  FMUL.FTZ R17, R2.reuse, R23 ;  /* 0x0000001702117220 */ /* 0x040fe20000410000 */
[----:B------:R-:W-:Y:S01]  /*3ca0*/  F2FP.F16.F32.PACK_AB R10, RZ, R10 ;  /* 0x0000000aff0a723e */ /* 0x000fe200000000ff */
[----:B------:R-:W-:Y:S01]  /*3cb0*/  FMUL.FTZ R16, R2, R21 ;  /* 0x0000001502107220 */ /* 0x000fe20000410000 */
[----:B------:R-:W-:Y:S02]  /*3cc0*/  F2FP.F16.F32.PACK_AB R9, RZ, R9 ;  /* 0x00000009ff09723e */ /* 0x000fe400000000ff */
        /* <DEDUP_REMOVED lines=8> */
[----:B------:R-:W-:Y:S01]  /*3d50*/  FMUL.FTZ R9, R9, R10 ;  /* 0x0000000a09097220 */ /* 0x000fe20000410000 */
[----:B------:R-:W-:Y:S01]  /*3d60*/  HADD2.F32 R16, -RZ, R16.H0_H0 ;  /* 0x20000010ff107230 */ /* 0x000fe20000004100 */
[----:B------:R-:W-:Y:S01]  /*3d70*/  F2FP.F16.F32.PACK_AB R14, RZ, R14 ;  /* 0x0000000eff0e723e */ /* 0x000fe200000000ff */
[----:B------:R-:W-:Y:S02]  /*3d80*/  HADD2.F32 R13, -RZ, R13.H1_H1 ;  /* 0x3000000dff0d7230 */ /* 0x000fe40000004100 */
[----:B------:R-:W-:Y:S01]  /*3d90*/  F2FP.F16.F32.PACK_AB R9, RZ, R9 ;  /* 0x00000009ff09723e */ /* 0x000fe200000000ff */
[----:B------:R-:W-:Y:S01]  /*3da0*/  FMUL.FTZ R16, R16, R17 ;  /* 0x0000001110107220 */ /* 0x000fe20000410000 */
[----:B------:R-:W-:-:S02]  /*3db0*/  HADD2.F32 R14, -RZ, R14.H0_H0 ;  /* 0x2000000eff0e7230 */ /* 0x000fc40000004100 */
[----:B------:R-:W-:Y:S01]  /*3dc0*/  FMUL.FTZ R13, R20, R13 ;  /* 0x0000000d140d7220 */ /* 0x000fe20000410000 */
[----:B------:R-:W-:Y:S01]  /*3dd0*/  HADD2.F32 R10, -RZ, R9.H0_H0 ;  /* 0x20000009ff0a7230 */ /* 0x000fe20000004100 */
[----:B------:R-:W-:Y:S01]  /*3de0*/  F2FP.F16.F32.PACK_AB R16, RZ, R16 ;  /* 0x00000010ff10723e */ /* 0x000fe200000000ff */
[----:B------:R-:W-:Y:S02]  /*3df0*/  FMUL.FTZ R14, R14, R3 ;  /* 0x000000030e0e7220 */ /* 0x000fe40000410000 */
[----:B------:R-:W-:Y:S01]  /*3e00*/  F2FP.F16.F32.PACK_AB R13, RZ, R13 ;  /* 0x0000000dff0d723e */ /* 0x000fe200000000ff */
[----:B------:R-:W-:Y:S01]  /*3e10*/  FMUL.FTZ R10, R10, R3 ;  /* 0x000000030a0a7220 */ /* 0x000fe20000410000 */
[----:B------:R-:W-:-:S03]  /*3e20*/  HADD2.F32 R16, -RZ, R16.H0_H0 ;  /* 0x20000010ff107230 */ /* 0x000fc60000004100 */
[----:B------:R-:W-:Y:S01]  /*3e30*/  HADD2.F32 R12, -RZ, R13.H0_H0 ;  /* 0x2000000dff0c7230 */ /* 0x000fe20000004100 */
[----:B------:R-:W-:Y:S02]  /*3e40*/  FMNMX.FTZ R13, R14, 448, PT ;  /* 0x43e000000e0d7809 */ /* 0x000fe40003810000 */
[----:B------:R-:W-:Y:S01]  /*3e50*/  FMNMX.FTZ R10, R10, 448, PT ;  /* 0x43e000000a0a7809 */ /* 0x000fe20003810000 */
[-C--:B------:R-:W-:Y:S01]  /*3e60*/  FMUL.FTZ R16, R16, R3.reuse ;  /* 0x0000000310107220 */ /* 0x080fe20000410000 */
[----:B------:R-:W-:Y:S01]  /*3e70*/  FMUL.FTZ R12, R12, R3 ;  /* 0x000000030c0c7220 */ /* 0x000fe20000410000 */
[----:B------:R-:W-:Y:S02]  /*3e80*/  FMNMX.FTZ R13, R13, -448, !PT ;  /* 0xc3e000000d0d7809 */ /* 0x000fe40007810000 */
[----:B------:R-:W-:Y:S02]  /*3e90*/  FMNMX.FTZ R21, R10, -448, !PT ;  /* 0xc3e000000a157809 */ /* 0x000fe40007810000 */
[----:B------:R-:W-:-:S02]  /*3ea0*/  FMNMX.FTZ R16, R16, 448, PT ;  /* 0x43e0000010107809 */ /* 0x000fc40003810000 */
[----:B------:R-:W-:Y:S02]  /*3eb0*/  LOP3.LUT R14, R21, 0x7fffffff, RZ, 0xc0, !PT ;  /* 0x7fffffff150e7812 */ /* 0x000fe400078ec0ff */
[----:B------:R-:W-:Y:S01]  /*3ec0*/  FMNMX.FTZ R9, R12, 448, PT ;  /* 0x43e000000c097809 */ /* 0x000fe20003810000 */
[----:B------:R-:W-:Y:S01]  /*3ed0*/  IMAD.MOV.U32 R12, RZ, RZ, 0x7f ;  /* 0x0000007fff0c7424 */ /* 0x000fe200078e00ff */
[----:B------:R-:W-:Y:S02]  /*3ee0*/  ISETP.GT.U32.AND P1, PT, R14, 0x43efffff, PT ;  /* 0x43efffff0e00780c */ /* 0x000fe40003f24070 */
[----:B------:R-:W-:Y:S02]  /*3ef0*/  FMNMX.FTZ R10, R16, -448, !PT ;  /* 0xc3e00000100a7809 */ /* 0x000fe40007810000 */
[----:B------:R-:W-:Y:S02]  /*3f00*/  FMNMX.FTZ R9, R9, -448, !PT ;  /* 0xc3e0000009097809 */ /* 0x000fe40007810000 */
        /* <DEDUP_REMOVED lines=14> */
.L_x_262:
[----:B------:R-:W-:Y:S05]  /*3ff0*/  BSYNC.RECONVERGENT B0 ;  /* 0x0000000000007941 */ /* 0x000fea0003800200 */
.L_x_261:
        /* <DEDUP_REMOVED lines=11> */
.L_x_264:
[----:B------:R-:W-:Y:S05]  /*40b0*/  BSYNC.RECONVERGENT B0 ;  /* 0x0000000000007941 */ /* 0x000fea0003800200 */
.L_x_263:
        /* <DEDUP_REMOVED lines=11> */
.L_x_266:
[----:B------:R-:W-:Y:S05]  /*4170*/  BSYNC.RECONVERGENT B0 ;  /* 0x0000000000007941 */ /* 0x000fea0003800200 */
.L_x_265:
        /* <DEDUP_REMOVED lines=11> */
.L_x_268:
[----:B------:R-:W-:Y:S05]  /*4230*/  BSYNC.RECONVERGENT B0 ;  /* 0x0000000000007941 */ /* 0x000fea0003800200 */
.L_x_267:
        /* <DEDUP_REMOVED lines=14> */
[--C-:B--2---:R-:W-:Y:S02]  /*4320*/  HADD2.F32 R9, -RZ, R12.reuse.H0_H0 ;  /* 0x2000000cff097230 */ /* 0x104fe40000004100 */
[----:B------:R-:W-:Y:S02]  /*4330*/  HADD2.F32 R15, -RZ, R12.H1_H1 ;  /* 0x3000000cff0f7230 */ /* 0x000fe40000004100 */
[--C-:B------:R-:W-:Y:S02]  /*4340*/  HADD2.F32 R21, -RZ, R13.reuse.H0_H0 ;  /* 0x2000000dff157230 */ /* 0x100fe40000004100 */
[C---:B------:R-:W-:Y:S01]  /*4350*/  FMUL.FTZ R9, R2.reuse, R9 ;  /* 0x0000000902097220 */ /* 0x040fe20000410000 */
[----:B------:R-:W-:Y:S02]  /*4360*/  HADD2.F32 R23, -RZ, R13.H1_H1 ;  /* 0x3000000dff177230 */ /* 0x000fe40000004100 */
[----:B------:R-:W-:Y:S01]  /*4370*/  FMUL.FTZ R14, R2, R15 ;  /* 0x0000000f020e7220 */ /* 0x000fe20000410000 */
[----:B---3--:R-:W-:-:S02]  /*4380*/  HADD2.F32 R12, -RZ, R10.H0_H0 ;  /* 0x2000000aff0c7230 */ /* 0x008fc40000004100 */
[C---:B------:R-:W-:Y:S01]  /*4390*/  FMUL.FTZ R15, R2.reuse, R21 ;  /* 0x00000015020f7220 */ /* 0x040fe20000410000 */
[----:B------:R-:W-:Y:S01]  /*43a0*/  F2FP.F16.F32.PACK_AB R9, RZ, R9 ;  /* 0x00000009ff09723e */ /* 0x000fe200000000ff */
[----:B------:R-:W-:Y:S01]  /*43b0*/  FMUL.FTZ R16, R2, R23 ;  /* 0x0000001702107220 */ /* 0x000fe20000410000 */
[----:B------:R-:W-:Y:S01]  /*43c0*/  HADD2.F32 R13, -RZ, R10.H1_H1 ;  /* 0x3000000aff0d7230 */ /* 0x000fe20000004100 */
[----:B------:R-:W-:Y:S01]  /*43d0*/  F2FP.F16.F32.PACK_AB R14, RZ, R14 ;  /* 0x0000000eff0e723e */ /* 0x000fe200000000ff */
[----:B------:R-:W-:Y:S01]  /*43e0*/  HADD2.F32 R10, -RZ, R11.H0_H0 ;  /* 0x2000000bff0a7230 */ /* 0x000fe20000004100 */
[----:B------:R-:W-:Y:S01]  /*43f0*/  F2FP.F16.F32.PACK_AB R15, RZ, R15 ;  /* 0x0000000fff0f723e */ /* 0x000fe200000000ff */
[----:B------:R-:W-:Y:S01]  /*4400*/  HADD2.F32 R9, -RZ, R9.H0_H0 ;  /* 0x20000009ff097230 */ /* 0x000fe20000004100 */
[----:B------:R-:W-:Y:S01]  /*4410*/  F2FP.F16.F32.PACK_AB R16, RZ, R16 ;  /* 0x00000010ff10723e */ /* 0x000fe200000000ff */
[----:B------:R-:W-:Y:S02]  /*4420*/  HADD2.F32 R11, -RZ, R11.H1_H1 ;  /* 0x3000000bff0b7230 */ /* 0x000fe40000004100 */
[----:B------:R-:W-:-:S02]  /*4430*/  HADD2.F32 R15, -RZ, R15.H0_H0 ;  /* 0x2000000fff0f7230 */ /* 0x000fc40000004100 */
[----:B------:R-:W-:Y:S01]  /*4440*/  FMUL.FTZ R9, R9, R12 ;  /* 0x0000000c09097220 */ /* 0x000fe20000410000 */
[----:B------:R-:W-:Y:S02]  /*4450*/  HADD2.F32 R16, -RZ, R16.H0_H0 ;  /* 0x20000010ff107230 */ /* 0x000fe40000004100 */
[----:B------:R-:W-:Y:S02]  /*4460*/  HADD2.F32 R14, -RZ, R14.H0_H0 ;  /* 0x2000000eff0e7230 */ /* 0x000fe40000004100 */
[----:B------:R-:W-:Y:S01]  /*4470*/  FMUL.FTZ R10, R15, R10 ;  /* 0x0000000a0f0a7220 */ /* 0x000fe20000410000 */
[----:B------:R-:W-:Y:S01]  /*4480*/  F2FP.F16.F32.PACK_AB R9, RZ, R9 ;  /* 0x00000009ff09723e */ /* 0x000fe200000000ff */
[----:B------:R-:W-:Y:S01]  /*4490*/  FMUL.FTZ R16, R16, R11 ;  /* 0x0000000b10107220 */ /* 0x000fe20000410000 */
[----:B------:R-:W-:Y:S02]  /*44a0*/  FMUL.FTZ R13, R14, R13 ;  /* 0x0000000d0e0d7220 */ /* 0x000fe40000410000 */
[----:B------:R-:W-:Y:S01]  /*44b0*/  F2FP.F16.F32.PACK_AB R11, RZ, R10 ;  /* 0x0000000aff0b723e */ /* 0x000fe200000000ff */
[----:B------:R-:W-:Y:S01]  /*44c0*/  HADD2.F32 R10, -RZ, R9.H0_H0 ;  /* 0x20000009ff0a7230 */ /* 0x000fe20000004100 */
[----:B------:R-:W-:-:S02]  /*44d0*/  F2FP.F16.F32.PACK_AB R16, RZ, R16 ;  /* 0x00000010ff10723e */ /* 0x000fc400000000ff */
[----:B------:R-:W-:Y:S01]  /*44e0*/  F2FP.F16.F32.PACK_AB R13, RZ, R13 ;  /* 0x0000000dff0d723e */ /* 0x000fe200000000ff */
[----:B------:R-:W-:Y:S02]  /*44f0*/  HADD2.F32 R14, -RZ, R11.H0_H0 ;  /* 0x2000000bff0e7230 */ /* 0x000fe40000004100 */
[-C--:B------:R-:W-:Y:S01]  /*4500*/  FMUL.FTZ R10, R10, R3.reuse ;  /* 0x000000030a0a7220 */ /* 0x080fe20000410000 */
[----:B------:R-:W-:Y:S02]  /*4510*/  HADD2.F32 R16, -RZ, R16.H0_H0 ;  /* 0x20000010ff107230 */ /* 0x000fe40000004100 */
[----:B------:R-:W-:Y:S02]  /*4520*/  HADD2.F32 R12, -RZ, R13.H0_H0 ;  /* 0x2000000dff0c7230 */ /* 0x000fe40000004100 */
[-C--:B------:R-:W-:Y:S01]  /*4530*/  FMUL.FTZ R14, R14, R3.reuse ;  /* 0x000000030e0e7220 */ /* 0x080fe20000410000 */
[----:B------:R-:W-:Y:S01]  /*4540*/  FMNMX.FTZ R10, R10, 448, PT ;  /* 0x43e000000a0a7809 */ /* 0x000fe20003810000 */
[----:B------:R-:W-:Y:S01]  /*4550*/  FMUL.FTZ R16, R16, R3 ;  /* 0x0000000310107220 */ /* 0x000fe20000410000 */
[----:B------:R-:W-:-:S02]  /*4560*/  IMAD.MOV.U32 R11, RZ, RZ, 0x7f ;  /* 0x0000007fff0b7424 */ /* 0x000fc400078e00ff */
[----:B------:R-:W-:Y:S01]  /*4570*/  FMUL.FTZ R12, R12, R3 ;  /* 0x000000030c0c7220 */ /* 0x000fe20000410000 */
[----:B------:R-:W-:Y:S02]  /*4580*/  FMNMX.FTZ R20, R10, -448, !PT ;  /* 0xc3e000000a147809 */ /* 0x000fe40007810000 */
[----:B------:R-:W-:Y:S02]  /*4590*/  FMNMX.FTZ R14, R14, 448, PT ;  /* 0x43e000000e0e7809 */ /* 0x000fe40003810000 */
[----:B------:R-:W-:Y:S02]  /*45a0*/  LOP3.LUT R13, R20, 0x7fffffff, RZ, 0xc0, !PT ;  /* 0x7fffffff140d7812 */ /* 0x000fe400078ec0ff */
[----:B------:R-:W-:Y:S02]  /*45b0*/  FMNMX.FTZ R12, R12, 448, PT ;  /* 0x43e000000c0c7809 */ /* 0x000fe40003810000 */
[----:B------:R-:W-:Y:S02]  /*45c0*/  ISETP.GT.U32.AND P1, PT, R13, 0x43efffff, PT ;  /* 0x43efffff0d00780c */ /* 0x000fe40003f24070 */
[----:B------:R-:W-:-:S02]  /*45d0*/  FMNMX.FTZ R9, R16, 448, PT ;  /* 0x43e0000010097809 */ /* 0x000fc40003810000 */
[----:B------:R-:W-:Y:S02]  /*45e0*/  FMNMX.FTZ R12, R12, -448, !PT ;  /* 0xc3e000000c0c7809 */ /* 0x000fe40007810000 */
[----:B------:R-:W-:Y:S02]  /*45f0*/  FMNMX.FTZ R10, R14, -448, !PT ;  /* 0xc3e000000e0a7809 */ /* 0x000fe40007810000 */
[----:B------:R-:W-:Y:S02]  /*4600*/  FMNMX.FTZ R9, R9, -448, !PT ;  /* 0xc3e0000009097809 */ /* 0x000fe40007810000 */
[----:B------:R-:W-:Y:S02]  /*4610*/  LOP3.LUT R21, R12, 0x7fffffff, RZ, 0xc0, !PT ;  /* 0x7fffffff0c157812 */ /* 0x000fe400078ec0ff */
[----:B------:R-:W-:Y:S02]  /*4620*/  LOP3.LUT R16, R10, 0x7fffffff, RZ, 0xc0, !PT ;  /* 0x7fffffff0a107812 */ /* 0x000fe400078ec0ff */
[----:B------:R-:W-:-:S02]  /*4630*/  LOP3.LUT R15, R9, 0x7fffffff, RZ, 0xc0, !PT ;  /* 0x7fffffff090f7812 */ /* 0x000fc400078ec0ff */
        /* <DEDUP_REMOVED lines=11> */
.L_x_270:
[----:B------:R-:W-:Y:S05]  /*46f0*/  BSYNC.RECONVERGENT B0 ;  /* 0x0000000000007941 */ /* 0x000fea0003800200 */
.L_x_269:
        /* <DEDUP_REMOVED lines=11> */
.L_x_272:
[----:B------:R-:W-:Y:S05]  /*47b0*/  BSYNC.RECONVERGENT B0 ;  /* 0x0000000000007941 */ /* 0x000fea0003800200 */
.L_x_271:
        /* <DEDUP_REMOVED lines=11> */
.L_x_274:
[----:B------:R-:W-:Y:S05]  /*4870*/  BSYNC.RECONVERGENT B0 ;  /* 0x0000000000007941 */ /* 0x000fea0003800200 */
.L_x_273:
        /* <DEDUP_REMOVED lines=10> */
.L_x_276:
[----:B------:R-:W-:Y:S05]  /*4920*/  BSYNC.RECONVERGENT B0 ;  /* 0x0000000000007941 */ /* 0x000fea0003800200 */
.L_x_275:
        /* <DEDUP_REMOVED lines=11> */
.L_x_230:
        /* <DEDUP_REMOVED lines=14> */
.L_x_280:
        /* <DEDUP_REMOVED lines=10> */
.L_x_279:
[----:B------:R-:W-:Y:S05]  /*4b60*/  BSYNC.RECONVERGENT B0 ;  /* 0x0000000000007941 */ /* 0x000fea0003800200 */
.L_x_278:
        /* <DEDUP_REMOVED lines=73> */
.L_x_282:
        /* <DEDUP_REMOVED lines=105> */
.L_x_284:
[----:B------:R-:W-:Y:S01]  /*5690*/  I2FP.F32.S32 R4, UR8 ;  /* 0x0000000800047c45 */ /* 0x000fe20008201400 */
[----:B------:R-:W0:Y:S01]  /*56a0*/  LDCU UR4, c[0x0][0x3a8] ;  /* 0x00007500ff0477ac */ /* 0x000e220008000800 */
[----:B------:R-:W-:-:S04]  /*56b0*/  PLOP3.LUT P0, PT, PT, PT, PT, 0x80, 0x8 ;  /* 0x000000000008781c */ /* 0x000fc80003f0f070 */
[----:B------:R-:W0:Y:S02]  /*56c0*/  MUFU.RCP R4, R4 ;  /* 0x0000000400047308 */ /* 0x000e240000001000 */
[----:B0-----:R-:W-:-:S06]  /*56d0*/  FFMA.FTZ R21, R4, R21, UR4 ;  /* 0x0000000404157e23 */ /* 0x001fcc0008010015 */
[----:B------:R-:W0:Y:S02]  /*56e0*/  MUFU.RSQ R21, R21 ;  /* 0x0000001500157308 */ /* 0x000e240000001400 */
[----:B0-----:R2:W-:Y:S02]  /*56f0*/  STS [R20+0x29c], R21 ;  /* 0x00029c1514007388 */ /* 0x0015e40000000800 */
.L_x_283:
[----:B------:R-:W-:Y:S05]  /*5700*/  BSYNC.RECONVERGENT B0 ;  /* 0x0000000000007941 */ /* 0x000fea0003800200 */
.L_x_281:
        /* <DEDUP_REMOVED lines=14> */
.L_x_287:
        /* <DEDUP_REMOVED lines=19> */
.L_x_286:
[----:B------:R-:W-:Y:S05]  /*5920*/  BSYNC.RECONVERGENT B0 ;  /* 0x0000000000007941 */ /* 0x000fea0003800200 */
.L_x_285:
        /* <DEDUP_REMOVED lines=105> */
.L_x_289:
        /* <DEDUP_REMOVED lines=141> */
.L_x_291:
        /* <DEDUP_REMOVED lines=15> */
.L_x_290:
[----:B------:R-:W-:Y:S05]  /*6980*/  BSYNC.RECONVERGENT B0 ;  /* 0x0000000000007941 */ /* 0x000fea0003800200 */
.L_x_288:
        /* <DEDUP_REMOVED lines=13> */
.L_x_294:
        /* <DEDUP_REMOVED lines=8> */
[----:B-----5:R-:W-:-:S05]  /*6ae0*/  HADD2.F32 R4, -RZ, R12.H0_H0 ;  /* 0x2000000cff047230 */ /* 0x020fca0000004100 */
[----:B----4-:R-:W-:Y:S01]  /*6af0*/  FMUL.FTZ R4, R5, R4 ;  /* 0x0000000405047220 */ /* 0x010fe20000410000 */
[----:B---3--:R-:W-:Y:S01]  /*6b00*/  HADD2.F32 R15, -RZ, R10.H0_H0 ;  /* 0x2000000aff0f7230 */ /* 0x008fe20000004100 */
[----:B------:R-:W-:-:S03]  /*6b10*/  IADD3 R10, P1, P2, R8, UR4, R3 ;  /* 0x00000004080a7c10 */ /* 0x000fc6000fa3e003 */
[----:B------:R-:W-:Y:S02]  /*6b20*/  F2FP.F16.F32.PACK_AB R4, RZ, R4 ;  /* 0x00000004ff04723e */ /* 0x000fe400000000ff */
[----:B------:R-:W-:-:S03]  /*6b30*/  IADD3.X R11, PT, PT, R9, UR8, RZ, P1, P2 ;  /* 0x00000008090b7c10 */ /* 0x000fc60008fe44ff */
[----:B------:R-:W-:-:S05]  /*6b40*/  HADD2.F32 R4, -RZ, R4.H0_H0 ;  /* 0x20000004ff047230 */ /* 0x000fca0000004100 */
[----:B------:R-:W-:-:S05]  /*6b50*/  FMUL.FTZ R4, R4, R15 ;  /* 0x0000000f04047220 */ /* 0x000fca0000410000 */
[----:B------:R-:W-:-:S05]  /*6b60*/  F2FP.F16.F32.PACK_AB R4, RZ, R4 ;  /* 0x00000004ff04723e */ /* 0x000fca00000000ff */
[----:B------:R-:W-:Y:S02]  /*6b70*/  HADD2.F32 R15, -RZ, R4.H0_H0 ;  /* 0x20000004ff0f7230 */ /* 0x000fe40000004100 */
[----:B------:R-:W-:-:S03]  /*6b80*/  IMAD.MOV.U32 R4, RZ, RZ, 0x7f ;  /* 0x0000007fff047424 */ /* 0x000fc600078e00ff */
        /* <DEDUP_REMOVED lines=13> */
.L_x_293:
[----:B------:R-:W-:Y:S05]  /*6c60*/  BSYNC.RECONVERGENT B0 ;  /* 0x0000000000007941 */ /* 0x000fea0003800200 */
.L_x_292:
[----:B------:R-:W-:Y:S01]  /*6c70*/  LOP3.LUT R13, R4, 0x80, R13, 0xf8, !PT ;  /* 0x00000080040d7812 */ /* 0x000fe200078ef80d */
[----:B------:R-:W-:-:S04]  /*6c80*/  IMAD.IADD R3, R0, 0x1, R3 ;  /* 0x0000000100037824 */ /* 0x000fc800078e0203 */
[----:B------:R0:W-:Y:S01]  /*6c90*/  STG.E.U8 desc[UR12][R10.64], R13 ;  /* 0x0000000d0a007986 */ /* 0x0001e2000c10110c */
[----:B------:R-:W-:-:S13]  /*6ca0*/  ISETP.GE.U32.AND P0, PT, R3, UR16, PT ;  /* 0x0000001003007c0c */ /* 0x000fda000bf06070 */
[----:B0-----:R-:W-:Y:S05]  /*6cb0*/  @!P0 BRA `(.L_x_294) ;  /* 0xfffffffc00688947 */ /* 0x001fea000383ffff */
[----:B------:R-:W-:Y:S05]  /*6cc0*/  EXIT ;  /* 0x000000000000794d */ /* 0x000fea0003800000 */
.L_x_295:
        /* <DEDUP_REMOVED lines=11> */
.L_x_2976:


//--------------------- .text._ZN4vllm39rms_norm_dynamic_per_token_quant_kernelIN3c104HalfEaLb1EEEvPT0_PfPKT_S8_PKffiiPS6_ --------------------------
	.section	.text._ZN4vllm39rms_norm_dynamic_per_token_quant_kernelIN3c104HalfEaLb1EEEvPT0_PfPKT_S8_PKffiiPS6_,"ax",@progbits
	.align	128
        .global         _ZN4vllm39rms_norm_dynamic_per_token_quant_kernelIN3c104HalfEaLb1EEEvPT0_PfPKT_S8_PKffiiPS6_
        .type           _ZN4vllm39rms_norm_dynamic_per_token_quant_kernelIN3c104HalfEaLb1EEEvPT0_PfPKT_S8_PKffiiPS6_,@function
        .size           _ZN4vllm39rms_norm_dynamic_per_token_quant_kernelIN3c104HalfEaLb1EEEvPT0_PfPKT_S8_PKffiiPS6_,(.L_x_2977 - _ZN4vllm39rms_norm_dynamic_per_token_quant_kernelIN3c104HalfEaLb1EEEvPT0_PfPKT_S8_PKffiiPS6_)
        .other          _ZN4vllm39rms_norm_dynamic_per_token_quant_kernelIN3c104HalfEaLb1EEEvPT0_PfPKT_S8_PKffiiPS6_,@"STO_CUDA_ENTRY STV_DEFAULT"
_ZN4vllm39rms_norm_dynamic_per_token_quant_kernelIN3c104HalfEaLb1EEEvPT0_PfPKT_S8_PKffiiPS6_:
.text._ZN4vllm39rms_norm_dynamic_per_token_quant_kernelIN3c104HalfEaLb1EEEvPT0_PfPKT_S8_PKffiiPS6_:
        /* <DEDUP_REMOVED lines=34> */
.L_x_299:
[----:B------:R-:W-:-:S04]  /*0220*/  IMAD.WIDE.U32 R4, R3, 0x8, R24 ;  /* 0x0000000803047825 */ /* 0x000fc800078e0018 */
[----:B------:R-:W-:Y:S02]  /*0230*/  IMAD.WIDE.U32 R6, R3, 0x8, R18 ;  /* 0x0000000803067825 */ /* 0x000fe400078e0012 */
[----:B------:R-:W2:Y:S04]  /*0240*/  LDG.E.64.CONSTANT R4, desc[UR14][R4.64] ;  /* 0x0000000e04047981 */ /* 0x000ea8000c1e9b00 */
[----:B------:R-:W3:Y:S01]  /*0250*/  LDG.E.64 R6, desc[UR14][R6.64] ;  /* 0x0000000e06067981 */ /* 0x000ee2000c1e1b00 */
[----:B0-----:R-:W-:-:S05]  /*0260*/  IMAD.IADD R3, R0, 0x1, R3 ;  /* 0x0000000100037824 */ /* 0x001fca00078e0203 */
[----:B------:R-:W-:Y:S01]  /*0270*/  ISETP.GE.U32.AND P0, PT, R3, UR6, PT ;  /* 0x0000000603007c0c */ /* 0x000fe2000bf06070 */
[--C-:B--2---:R-:W-:Y:S02]  /*0280*/  HADD2.F32 R8, -RZ, R4.reuse.H0_H0 ;  /* 0x20000004ff087230 */ /* 0x104fe40000004100 */
[----:B------:R-:W-:Y:S02]  /*0290*/  HADD2.F32 R9, -RZ, R4.H1_H1 ;  /* 0x30000004ff097230 */ /* 0x000fe40000004100 */
[--C-:B---3--:R-:W-:Y:S02]  /*02a0*/  HADD2.F32 R11, -RZ, R6.reuse.H0_H0 ;  /* 0x20000006ff0b7230 */ /* 0x108fe40000004100 */
[----:B------:R-:W-:Y:S02]  /*02b0*/  HADD2.F32 R10, -RZ, R6.H1_H1 ;  /* 0x30000006ff0a7230 */ /* 0x000fe40000004100 */
[----:B------:R-:W-:Y:S02]  /*02c0*/  HADD2.F32 R13, -RZ, R7.H0_H0 ;  /* 0x20000007ff0d7230 */ /* 0x000fe40000004100 */
[----:B------:R-:W-:Y:S01]  /*02d0*/  FADD.FTZ R11, R8, R11 ;  /* 0x0000000b080b7221 */ /* 0x000fe20000010000 */
[----:B------:R-:W-:-:S02]  /*02e0*/  HADD2.F32 R8, -RZ, R5.H0_H0 ;  /* 0x20000005ff087230 */ /* 0x000fc40000004100 */
[----:B------:R-:W-:Y:S01]  /*02f0*/  FADD.FTZ R9, R9, R10 ;  /* 0x0000000a09097221 */ /* 0x000fe20000010000 */
[----:B------:R-:W-:Y:S02]  /*0300*/  HADD2.F32 R5, -RZ, R5.H1_H1 ;  /* 0x30000005ff057230 */ /* 0x000fe40000004100 */
[----:B------:R-:W-:Y:S01]  /*0310*/  FFMA.FTZ R10, R11, R11, R2 ;  /* 0x0000000b0b0a7223 */ /* 0x000fe20000010002 */
[----:B------:R-:W-:Y:S02]  /*0320*/  HADD2.F32 R2, -RZ, R7.H1_H1 ;  /* 0x30000007ff027230 */ /* 0x000fe40000004100 */
[----:B------:R-:W-:Y:S01]  /*0330*/  FADD.FTZ R8, R8, R13 ;  /* 0x0000000d08087221 */ /* 0x000fe20000010000 */
[----:B------:R-:W-:Y:S02]  /*0340*/  FFMA.FTZ R9, R9, R9, R10 ;  /* 0x0000000909097223 */ /* 0x000fe4000001000a */
[----:B------:R-:W-:Y:S02]  /*0350*/  FADD.FTZ R2, R5, R2 ;  /* 0x0000000205027221 */ /* 0x000fe40000010000 */
        /* <DEDUP_REMOVED lines=71> */
[----:B------:R-:W-:Y:S06]  /*07d0*/  @!P0 BRA `(.L_x_299) ;  /* 0xfffffff800908947 */ /* 0x000fec000383ffff */
.L_x_298:
[----:B------:R-:W-:Y:S05]  /*07e0*/  BSYNC.RECONVERGENT B0 ;  /* 0x0000000000007941 */ /* 0x000fea0003800200 */
.L_x_297:
        /* <DEDUP_REMOVED lines=72> */
.L_x_301:
        /* <DEDUP_REMOVED lines=104> */
.L_x_303:
[----:B------:R-:W0:Y:S01]  /*12f0*/  LDCU.64 UR4, c[0x0][0x3a8] ;  /* 0x00007500ff0477ac */ /* 0x000e220008000a00 */
[----:B------:R-:W-:Y:S02]  /*1300*/  PLOP3.LUT P0, PT, PT, PT, PT, 0x80, 0x8 ;  /* 0x000000000008781c */ /* 0x000fe40003f0f070 */
[----:B0-----:R-:W-:-:S06]  /*1310*/  I2FP.F32.S32 R3, UR5 ;  /* 0x0000000500037c45 */ /* 0x001fcc0008201400 */
[----:B------:R-:W0:Y:S02]  /*1320*/  MUFU.RCP R3, R3 ;  /* 0x0000000300037308 */ /* 0x000e240000001000 */
[----:B0-----:R-:W-:-:S06]  /*1330*/  FFMA.FTZ R16, R3, R16, UR4 ;  /* 0x0000000403107e23 */ /* 0x001fcc0008010010 */
[----:B------:R-:W0:Y:S02]  /*1340*/  MUFU.RSQ R5, R16 ;  /* 0x0000001000057308 */ /* 0x000e240000001400 */
[----:B0-----:R0:W-:Y:S02]  /*1350*/  STS [R2+0x1f4], R5 ;  /* 0x0001f40502007388 */ /* 0x0011e40000000800 */
.L_x_302:
[----:B------:R-:W-:Y:S05]  /*1360*/  BSYNC.RECONVERGENT B0 ;  /* 0x0000000000007941 */ /* 0x000fea0003800200 */
.L_x_300:
        /* <DEDUP_REMOVED lines=12> */
.L_x_306:
[----:B------:R-:W-:-:S04]  /*1430*/  IMAD.WIDE.U32 R6, R13, 0x8, R24 ;  /* 0x000000080d067825 */ /* 0x000fc800078e0018 */
[C---:B------:R-:W-:Y:S02]  /*1440*/  IMAD.WIDE.U32 R8, R13.reuse, 0x8, R18 ;  /* 0x000000080d087825 */ /* 0x040fe400078e0012 */
[----:B------:R-:W2:Y:S04]  /*1450*/  LDG.E.64.CONSTANT R6, desc[UR14][R6.64] ;  /* 0x0000000e06067981 */ /* 0x000ea8000c1e9b00 */
[----:B------:R-:W3:Y:S01]  /*1460*/  LDG.E.64 R8, desc[UR14][R8.64] ;  /* 0x0000000e08087981 */ /* 0x000ee2000c1e1b00 */
[----:B-1----:R-:W-:-:S06]  /*1470*/  IMAD.WIDE.U32 R10, R13, 0x8, R4 ;  /* 0x000000080d0a7825 */ /* 0x002fcc00078e0004 */
[----:B------:R-:W4:Y:S01]  /*1480*/  LDG.E.64.CONSTANT R10, desc[UR14][R10.64] ;  /* 0x0000000e0a0a7981 */ /* 0x000f22000c1e9b00 */
[--C-:B--2---:R-:W-:Y:S02]  /*1490*/  HADD2.F32 R12, -RZ, R6.reuse.H0_H0 ;  /* 0x20000006ff0c7230 */ /* 0x104fe40000004100 */
[----:B------:R-:W-:Y:S02]  /*14a0*/  HADD2.F32 R14, -RZ, R6.H1_H1 ;  /* 0x30000006ff0e7230 */ /* 0x000fe40000004100 */
[--C-:B---3--:R-:W-:Y:S02]  /*14b0*/  HADD2.F32 R15, -RZ, R8.reuse.H0_H0 ;  /* 0x20000008ff0f7230 */ /* 0x108fe40000004100 */
[----:B------:R-:W-:Y:S02]  /*14c0*/  HADD2.F32 R6, -RZ, R9.H1_H1 ;  /* 0x30000009ff067230 */ /* 0x000fe40000004100 */
[----:B------:R-:W-:Y:S02]  /*14d0*/  HADD2.F32 R21, -RZ, R8.H1_H1 ;  /* 0x30000008ff157230 */ /* 0x000fe40000004100 */
[----:B------:R-:W-:Y:S01]  /*14e0*/  FADD.FTZ R15, R12, R15 ;  /* 0x0000000f0c0f7221 */ /* 0x000fe20000010000 */
[----:B------:R-:W-:-:S02]  /*14f0*/  HADD2.F32 R12, -RZ, R7.H0_H0 ;  /* 0x20000007ff0c7230 */ /* 0x000fc40000004100 */
[----:B------:R-:W-:Y:S02]  /*1500*/  HADD2.F32 R7, -RZ, R7.H1_H1 ;  /* 0x30000007ff077230 */ /* 0x000fe40000004100 */
[----:B------:R-:W-:Y:S01]  /*1510*/  FADD.FTZ R21, R14, R21 ;  /* 0x000000150e157221 */ /* 0x000fe20000010000 */
[----:B------:R-:W-:Y:S02]  /*1520*/  HADD2.F32 R23, -RZ, R9.H0_H0 ;  /* 0x20000009ff177230 */ /* 0x000fe40000004100 */
[C---:B0-----:R-:W-:Y:S01]  /*1530*/  FMUL.FTZ R15, R2.reuse, R15 ;  /* 0x0000000f020f7220 */ /* 0x041fe20000410000 */
[--C-:B----4-:R-:W-:Y:S02]  /*1540*/  HADD2.F32 R8, -RZ, R11.reuse.H0_H0 ;  /* 0x2000000bff087230 */ /* 0x110fe40000004100 */
[----:B------:R-:W-:Y:S01]  /*1550*/  FADD.FTZ R7, R7, R6 ;  /* 0x0000000607077221 */ /* 0x000fe20000010000 */
[----:B------:R-:W-:Y:S01]  /*1560*/  FMUL.FTZ R21, R2, R21 ;  /* 0x0000001502157220 */ /* 0x000fe20000410000 */
[----:B------:R-:W-:Y:S01]  /*1570*/  FADD.FTZ R23, R12, R23 ;  /* 0x000000170c177221 */ /* 0x000fe20000010000 */
[----:B------:R-:W-:-:S02]  /*1580*/  HADD2.F32 R12, -RZ, R11.H1_H1 ;  /* 0x3000000bff0c7230 */ /* 0x000fc40000004100 */
        /* <DEDUP_REMOVED lines=9> */
[----:B------:R-:W-:-:S02]  /*1620*/  HADD2.F32 R7, -RZ, R7.H0_H0 ;  /* 0x20000007ff077230 */ /* 0x000fc40000004100 */
[----:B------:R-:W-:Y:S01]  /*1630*/  FMUL.FTZ R6, R15, R6 ;  /* 0x000000060f067220 */ /* 0x000fe20000410000 */
[----:B------:R-:W-:Y:S02]  /*1640*/  HADD2.F32 R10, -RZ, R10.H1_H1 ;  /* 0x3000000aff0a7230 */ /* 0x000fe40000004100 */
[----:B------:R-:W-:Y:S02]  /*1650*/  HADD2.F32 R23, -RZ, R23.H0_H0 ;  /* 0x20000017ff177230 */ /* 0x000fe40000004100 */
[----:B------:R-:W-:Y:S01]  /*1660*/  FMUL.FTZ R7, R7, R12 ;  /* 0x0000000c07077220 */ /* 0x000fe20000410000 */
[----:B------:R-:W-:Y:S01]  /*1670*/  F2FP.F16.F32.PACK_AB R6, RZ, R6 ;  /* 0x00000006ff06723e */ /* 0x000fe200000000ff */
[----:B------:R-:W-:Y:S01]  /*1680*/  FMUL.FTZ R10, R21, R10 ;  /* 0x0000000a150a7220 */ /* 0x000fe20000410000 */
[----:B------:R-:W-:Y:S02]  /*1690*/  FMUL.FTZ R8, R23, R8 ;  /* 0x0000000817087220 */ /* 0x000fe40000410000 */
[----:B------:R-:W-:Y:S01]  /*16a0*/  F2FP.F16.F32.PACK_AB R9, RZ, R7 ;  /* 0x00000007ff09723e */ /* 0x000fe200000000ff */
[----:B------:R-:W-:Y:S01]  /*16b0*/  IMAD.IADD R7, R0, 0x1, R13 ;  /* 0x0000000100077824 */ /* 0x000fe200078e020d */
[----:B------:R-:W-:Y:S01]  /*16c0*/  F2FP.F16.F32.PACK_AB R10, RZ, R10 ;  /* 0x0000000aff0a723e */ /* 0x000fe200000000ff */
[----:B------:R-:W-:Y:S01]  /*16d0*/  HADD2.F32 R6, -RZ, R6.H0_H0 ;  /* 0x20000006ff067230 */ /* 0x000fe20000004100 */
[----:B------:R-:W-:Y:S01]  /*16e0*/  F2FP.F16.F32.PACK_AB R8, RZ, R8 ;  /* 0x00000008ff08723e */ /* 0x000fe200000000ff */
[----:B------:R-:W-:Y:S01]  /*16f0*/  HADD2.F32 R9, -RZ, R9.H0_H0 ;  /* 0x20000009ff097230 */ /* 0x000fe20000004100 */
[----:B------:R-:W-:Y:S01]  /*1700*/  ISETP.GE.U32.AND P1, PT, R7, UR6, PT ;  /* 0x0000000607007c0c */ /* 0x000fe2000bf26070 */
[----:B------:R-:W-:-:S02]  /*1710*/  HADD2.F32 R10, -RZ, R10.H0_H0 ;  /* 0x2000000aff0a7230 */ /* 0x000fc40000004100 */
[----:B------:R-:W-:-:S03]  /*1720*/  HADD2.F32 R8, -RZ, R8.H0_H0 ;  /* 0x20000008ff087230 */ /* 0x000fc60000004100 */
[----:B------:R-:W-:-:S04]  /*1730*/  FMNMX3.FTZ R3, R3, |R6|, |R10|, !PT ;  /* 0x4000000603037276 */ /* 0x000fc8000781040a */
[----:B------:R-:W-:-:S03]  /*1740*/  FMNMX3.FTZ R3, R3, |R8|, |R9|, !PT ;  /* 0x4000000803037276 */ /* 0x000fc60007810409 */
[----:B------:R-:W-:Y:S05]  /*1750*/  @P1 BRA `(.L_x_305) ;  /* 0x0000000800641947 */ /* 0x000fea0003800000 */
        /* <DEDUP_REMOVED lines=17> */
[----:B------:R-:W-:Y:S01]  /*1870*/  FMUL.FTZ R15, R2, R15 ;  /* 0x0000000f020f7220 */ /* 0x000fe20000410000 */
[----:B------:R-:W-:Y:S02]  /*1880*/  HADD2.F32 R8, -RZ, R11.H1_H1 ;  /* 0x3000000bff087230 */ /* 0x000fe40000004100 */
[----:B------:R-:W-:Y:S01]  /*1890*/  FADD.FTZ R23, R6, R23 ;  /* 0x0000001706177221 */ /* 0x000fe20000010000 */
[C---:B------:R-:W-:Y:S01]  /*18a0*/  FMUL.FTZ R21, R2.reuse, R21 ;  /* 0x0000001502157220 */ /* 0x040fe20000410000 */
[--C-:B----4-:R-:W-:Y:S01]  /*18b0*/  HADD2.F32 R6, -RZ, R12.reuse.H0_H0 ;  /* 0x2000000cff067230 */ /* 0x110fe20000004100 */
[----:B------:R-:W-:Y:S01]  /*18c0*/  F2FP.F16.F32.PACK_AB R15, RZ, R15 ;  /* 0x0000000fff0f723e */ /* 0x000fe200000000ff */
[----:B------:R-:W-:Y:S01]  /*18d0*/  FADD.FTZ R9, R9, R8 ;  /* 0x0000000809097221 */ /* 0x000fe20000010000 */
[----:B------:R-:W-:Y:S01]  /*18e0*/  FMUL.FTZ R23, R2, R23 ;  /* 0x0000001702177220 */ /* 0x000fe20000410000 */
[----:B------:R-:W-:Y:S01]  /*18f0*/  F2FP.F16.F32.PACK_AB R21, RZ, R21 ;  /* 0x00000015ff15723e */ /* 0x000fe200000000ff */
[----:B------:R-:W-:-:S02]  /*1900*/  HADD2.F32 R12, -RZ, R12.H1_H1 ;  /* 0x3000000cff0c7230 */ /* 0x000fc40000004100 */
[----:B------:R-:W-:Y:S01]  /*1910*/  FMUL.FTZ R9, R2, R9 ;  /* 0x0000000902097220 */ /* 0x000fe20000410000 */
[----:B------:R-:W-:Y:S01]  /*1920*/  HADD2.F32 R15, -RZ, R15.H0_H0 ;  /* 0x2000000fff0f7230 */ /* 0x000fe20000004100 */
[----:B------:R-:W-:Y:S01]  /*1930*/  F2FP.F16.F32.PACK_AB R23, RZ, R23 ;  /* 0x00000017ff17723e */ /* 0x000fe200000000ff */
[----:B------:R-:W-:Y:S02]  /*1940*/  HADD2.F32 R21, -RZ, R21.H0_H0 ;  /* 0x20000015ff157230 */ /* 0x000fe40000004100 */
[----:B------:R-:W-:Y:S01]  /*1950*/  F2FP.F16.F32.PACK_AB R9, RZ, R9 ;  /* 0x00000009ff09723e */ /* 0x000fe200000000ff */
[----:B------:R-:W-:Y:S02]  /*1960*/  HADD2.F32 R8, -RZ, R13.H0_H0 ;  /* 0x2000000dff087230 */ /* 0x000fe40000004100 */
[----:B------:R-:W-:Y:S01]  /*1970*/  FMUL.FTZ R6, R15, R6 ;  /* 0x000000060f067220 */ /* 0x000fe20000410000 */
[----:B------:R-:W-:Y:S02]  /*1980*/  HADD2.F32 R23, -RZ, R23.H0_H0 ;  /* 0x20000017ff177230 */ /* 0x000fe40000004100 */
[----:B------:R-:W-:Y:S01]  /*1990*/  FMUL.FTZ R12, R21, R12 ;  /* 0x0000000c150c7220 */ /* 0x000fe20000410000 */
[----:B------:R-:W-:-:S02]  /*19a0*/  HADD2.F32 R9, -RZ, R9.H0_H0 ;  /* 0x20000009ff097230 */ /* 0x000fc40000004100 */
[----:B------:R-:W-:Y:S02]  /*19b0*/  HADD2.F32 R10, -RZ, R13.H1_H1 ;  /* 0x3000000dff0a7230 */ /* 0x000fe40000004100 */
[----:B------:R-:W-:Y:S01]  /*19c0*/  FMUL.FTZ R8, R23, R8 ;  /* 0x0000000817087220 */ /* 0x000fe20000410000 */
[----:B------:R-:W-:Y:S02]  /*19d0*/  F2FP.F16.F32.PACK_AB R6, RZ, R6 ;  /* 0x00000006ff06723e */ /* 0x000fe400000000ff */
[----:B------:R-:W-:Y:S01]  /*19e0*/  F2FP.F16.F32.PACK_AB R12, RZ, R12 ;  /* 0x0000000cff0c723e */ /* 0x000fe200000000ff */
[----:B------:R-:W-:Y:S01]  /*19f0*/  FMUL.FTZ R9, R9, R10 ;  /* 0x0000000a09097220 */ /* 0x000fe20000410000 */
[----:B------:R-:W-:Y:S01]  /*1a00*/  F2FP.F16.F32.PACK_AB R8, RZ, R8 ;  /* 0x00000008ff08723e */ /* 0x000fe200000000ff */
[----:B------:R-:W-:Y:S02]  /*1a10*/  HADD2.F32 R6, -RZ, R6.H0_H0 ;  /* 0x20000006ff067230 */ /* 0x000fe40000004100 */
[----:B------:R-:W-:Y:S01]  /*1a20*/  HADD2.F32 R12, -RZ, R12.H0_H0 ;  /* 0x2000000cff0c7230 */ /* 0x000fe20000004100 */
[----:B------:R-:W-:Y:S01]  /*1a30*/  F2FP.F16.F32.PACK_AB R9, RZ, R9 ;  /* 0x00000009ff09723e */ /* 0x000fe200000000ff */
[----:B------:R-:W-:-:S03]  /*1a40*/  HADD2.F32 R8, -RZ, R8.H0_H0 ;  /* 0x20000008ff087230 */ /* 0x000fc60000004100 */
[----:B------:R-:W-:Y:S01]  /*1a50*/  FMNMX3.FTZ R3, R3, |R6|, |R12|, !PT ;  /* 0x4000000603037276 */ /* 0x000fe2000781040c */
[----:B------:R-:W-:-:S05]  /*1a60*/  HADD2.F32 R9, -RZ, R9.H0_H0 ;  /* 0x20000009ff097230 */ /* 0x000fca0000004100 */
        /* <DEDUP_REMOVED lines=83> */
[--C-:B------:R-:W-:Y:S02]  /*1fa0*/  HADD2.F32 R8, -RZ, R13.reuse.H0_H0 ;  /* 0x2000000dff087230 */ /* 0x100fe40000004100 */
[----:B------:R-:W-:Y:S01]  /*1fb0*/  FMUL.FTZ R6, R15, R6 ;  /* 0x000000060f067220 */ /* 0x000fe20000410000 */
[----:B------:R-:W-:Y:S02]  /*1fc0*/  HADD2.F32 R10, -RZ, R13.H1_H1 ;  /* 0x3000000dff0a7230 */ /* 0x000fe40000004100 */
[----:B------:R-:W-:Y:S01]  /*1fd0*/  FMUL.FTZ R12, R21, R12 ;  /* 0x0000000c150c7220 */ /* 0x000fe20000410000 */
[----:B------:R-:W-:-:S02]  /*1fe0*/  HADD2.F32 R23, -RZ, R23.H0_H0 ;  /* 0x20000017ff177230 */ /* 0x000fc40000004100 */
[----:B------:R-:W-:Y:S01]  /*1ff0*/  HADD2.F32 R9, -RZ, R9.H0_H0 ;  /* 0x20000009ff097230 */ /* 0x000fe20000004100 */
[----:B------:R-:W-:Y:S01]  /*2000*/  F2FP.F16.F32.PACK_AB R6, RZ, R6 ;  /* 0x00000006ff06723e */ /* 0x000fe200000000ff */
[----:B------:R-:W-:Y:S02]  /*2010*/  IMAD.IADD R13, R7, 0x1, R0 ;  /* 0x00000001070d7824 */ /* 0x000fe400078e0200 */
[----:B------:R-:W-:Y:S01]  /*2020*/  FMUL.FTZ R8, R23, R8 ;  /* 0x0000000817087220 */ /* 0x000fe20000410000 */
[----:B------:R-:W-:Y:S01]  /*2030*/  F2FP.F16.F32.PACK_AB R12, RZ, R12 ;  /* 0x0000000cff0c723e */ /* 0x000fe200000000ff */
[----:B------:R-:W-:Y:S01]  /*2040*/  FMUL.FTZ R9, R9, R10 ;  /* 0x0000000a09097220 */ /* 0x000fe20000410000 */
[----:B------:R-:W-:Y:S01]  /*2050*/  HADD2.F32 R6, -RZ, R6.H0_H0 ;  /* 0x20000006ff067230 */ /* 0x000fe20000004100 */
[----:B------:R-:W-:Y:S02]  /*2060*/  ISETP.GE.U32.AND P1, PT, R13, UR6, PT ;  /* 0x000000060d007c0c */ /* 0x000fe4000bf26070 */
        /* <DEDUP_REMOVED lines=8> */
.L_x_305:
[----:B------:R-:W-:Y:S05]  /*20f0*/  BSYNC.RECONVERGENT B0 ;  /* 0x0000000000007941 */ /* 0x000fea0003800200 */
.L_x_304:
        /* <DEDUP_REMOVED lines=111> */
.L_x_308:
        /* <DEDUP_REMOVED lines=147> */
.L_x_310:
        /* <DEDUP_REMOVED lines=15> */
.L_x_309:
[----:B------:R-:W-:Y:S05]  /*3210*/  BSYNC.RECONVERGENT B0 ;  /* 0x0000000000007941 */ /* 0x000fea0003800200 */
.L_x_307:
[----:B------:R-:W4:Y:S01]  /*3220*/  LDCU.64 UR4, c[0x0][0x380] ;  /* 0x00007000ff0477ac */ /* 0x000f220008000a00 */
[----:B------:R-:W5:Y:S08]  /*3230*/  S2UR UR9, SR_CgaCtaId ;  /* 0x00000000000979c3 */ /* 0x000f700000008800 */
[----:B------:R-:W-:Y:S01]  /*3240*/  BAR.SYNC.DEFER_BLOCKING 0x0 ;  /* 0x0000000000007b1d */ /* 0x000fe20000010000 */
[----:B------:R-:W-:-:S05]  /*3250*/  ISETP.GE.U32.AND P0, PT, R17, UR6, PT ;  /* 0x0000000611007c0c */ /* 0x000fca000bf06070 */
[----:B------:R-:W-:Y:S01]  /*3260*/  UMOV UR8, 0x400 ;  /* 0x0000040000087882 */ /* 0x000fe20000000000 */
[----:B----4-:R-:W-:-:S04]  /*3270*/  UIADD3 UR4, UP0, UPT, UR16, UR4, URZ ;  /* 0x0000000410047290 */ /* 0x010fc8000ff1e0ff */
[----:B------:R-:W-:Y:S02]  /*3280*/  UIADD3.X UR5, UPT, UPT, UR7, UR5, URZ, UP0, !UPT ;  /* 0x0000000507057290 */ /* 0x000fe400087fe4ff */
[----:B------:R-:W-:Y:S01]  /*3290*/  IMAD.U32 R4, RZ, RZ, UR4 ;  /* 0x00000004ff047e24 */ /* 0x000fe2000f8e00ff */
[----:B-----5:R-:W-:-:S03]  /*32a0*/  ULEA UR8, UR9, UR8, 0x18 ;  /* 0x0000000809087291 */ /* 0x020fc6000f8ec0ff */
[----:B-12---:R-:W-:Y:S01]  /*32b0*/  IMAD.U32 R5, RZ, RZ, UR5 ;  /* 0x00000005ff057e24 */ /* 0x006fe2000f8e00ff */
[----:B------:R-:W-:Y:S08]  /*32c0*/  @P0 EXIT ;  /* 0x000000000000094d */ /* 0x000ff00003800000 */
[----:B---3--:R-:W1:Y:S01]  /*32d0*/  LDS R3, [UR8+0xa4] ;  /* 0x0000a408ff037984 */ /* 0x008e620008000800 */
[----:B------:R-:W2:Y:S01]  /*32e0*/  LDC.64 R6, c[0x0][0x398] ;  /* 0x0000e600ff067b82 */ /* 0x000ea20000000a00 */
[----:B-1----:R-:W1:Y:S02]  /*32f0*/  MUFU.RCP R3, R3 ;  /* 0x0000000300037308 */ /* 0x002e640000001000 */
.L_x_311:
[----:B------:R-:W-:-:S04]  /*3300*/  IMAD.WIDE.U32 R14, R17, 0x8, R24 ;  /* 0x00000008110e7825 */ /* 0x000fc800078e0018 */
[C---:B------:R-:W-:Y:S02]  /*3310*/  IMAD.WIDE.U32 R8, R17.reuse, 0x8, R18 ;  /* 0x0000000811087825 */ /* 0x040fe400078e0012 */
[----:B------:R-:W3:Y:S04]  /*3320*/  LDG.E.64.CONSTANT R14, desc[UR14][R14.64] ;  /* 0x0000000e0e0e7981 */ /* 0x000ee8000c1e9b00 */
[----:B------:R-:W4:Y:S01]  /*3330*/  LDG.E.64 R10, desc[UR14][R8.64] ;  /* 0x0000000e080a7981 */ /* 0x000f22000c1e1b00 */
[----:B--2---:R-:W-:-:S06]  /*3340*/  IMAD.WIDE.U32 R12, R17, 0x8, R6 ;  /* 0x00000008110c7825 */ /* 0x004fcc00078e0006 */
[----:B------:R-:W2:Y:S01]  /*3350*/  LDG.E.64.CONSTANT R12, desc[UR14][R12.64] ;  /* 0x0000000e0c0c7981 */ /* 0x000ea2000c1e9b00 */
[----:B---3--:R-:W-:Y:S02]  /*3360*/  HADD2.F32 R21, -RZ, R14.H0_H0 ;  /* 0x2000000eff157230 */ /* 0x008fe40000004100 */
[----:B------:R-:W-:Y:S02]  /*3370*/  HADD2.F32 R23, -RZ, R15.H0_H0 ;  /* 0x2000000fff177230 */ /* 0x000fe40000004100 */
[--C-:B----4-:R-:W-:Y:S02]  /*3380*/  HADD2.F32 R16, -RZ, R10.reuse.H0_H0 ;  /* 0x2000000aff107230 */ /* 0x110fe40000004100 */
[----:B------:R-:W-:-:S03]  /*3390*/  HADD2.F32 R27, -RZ, R10.H1_H1 ;  /* 0x3000000aff1b7230 */ /* 0x000fc60000004100 */
[----:B------:R-:W-:Y:S01]  /*33a0*/  FADD.FTZ R21, R21, R16 ;  /* 0x0000001015157221 */ /* 0x000fe20000010000 */
[----:B------:R-:W-:Y:S02]  /*33b0*/  HADD2.F32 R16, -RZ, R14.H1_H1 ;  /* 0x3000000eff107230 */ /* 0x000fe40000004100 */
[--C-:B------:R-:W-:Y:S02]  /*33c0*/  HADD2.F32 R14, -RZ, R11.reuse.H0_H0 ;  /* 0x2000000bff0e7230 */ /* 0x100fe40000004100 */
[----:B0-----:R-:W-:Y:S01]  /*33d0*/  FMUL.FTZ R20, R2, R21 ;  /* 0x0000001502147220 */ /* 0x001fe20000410000 */
[----:B------:R-:W-:Y:S02]  /*33e0*/  HADD2.F32 R11, -RZ, R11.H1_H1 ;  /* 0x3000000bff0b7230 */ /* 0x000fe40000004100 */
[----:B------:R-:W-:Y:S01]  /*33f0*/  FADD.FTZ R10, R16, R27 ;  /* 0x0000001b100a7221 */ /* 0x000fe20000010000 */
[----:B--2---:R-:W-:Y:S02]  /*3400*/  HADD2.F32 R27, -RZ, R13.H0_H0 ;  /* 0x2000000dff1b7230 */ /* 0x004fe40000004100 */
[----:B------:R-:W-:Y:S01]  /*3410*/  FADD.FTZ R23, R23, R14 ;  /* 0x0000000e17177221 */ /* 0x000fe20000010000 */
[----:B------:R-:W-:Y:S01]  /*3420*/  F2FP.F16.F32.PACK_AB R20, RZ, R20 ;  /* 0x00000014ff14723e */ /* 0x000fe200000000ff */
[----:B------:R-:W-:-:S02]  /*3430*/  HADD2.F32 R14, -RZ, R15.H1_H1 ;  /* 0x3000000fff0e7230 */ /* 0x000fc40000004100 */
[----:B------:R-:W-:Y:S01]  /*3440*/  FMUL.FTZ R16, R2, R10 ;  /* 0x0000000a02107220 */ /* 0x000fe20000410000 */
[----:B------:R-:W-:Y:S02]  /*3450*/  HADD2.F32 R15, -RZ, R12.H0_H0 ;  /* 0x2000000cff0f7230 */ /* 0x000fe40000004100 */
[----:B------:R-:W-:Y:S02]  /*3460*/  HADD2.F32 R20, -RZ, R20.H0_H0 ;  /* 0x20000014ff147230 */ /* 0x000fe40000004100 */
[----:B------:R-:W-:Y:S01]  /*3470*/  FADD.FTZ R14, R14, R11 ;  /* 0x0000000b0e0e7221 */ /* 0x000fe20000010000 */
[----:B------:R-:W-:Y:S01]  /*3480*/  F2FP.F16.F32.PACK_AB R16, RZ, R16 ;  /* 0x00000010ff10723e */ /* 0x000fe200000000ff */
[----:B------:R-:W-:Y:S02]  /*3490*/  HADD2.F32 R11, -RZ, R12.H1_H1 ;  /* 0x3000000cff0b7230 */ /* 0x000fe40000004100 */
[----:B------:R-:W-:Y:S01]  /*34a0*/  FMUL.FTZ R15, R20, R15 ;  /* 0x0000000f140f7220 */ /* 0x000fe20000410000 */
[CC--:B------:R-:W-:Y:S01]  /*34b0*/  FMUL.FTZ R20, R2.reuse, R23.reuse ;  /* 0x0000001702147220 */ /* 0x0c0fe20000410000 */
[----:B------:R-:W-:Y:S01]  /*34c0*/  FMUL.FTZ R22, R2, R14 ;  /* 0x0000000e02167220 */ /* 0x000fe20000410000 */
[----:B------:R-:W-:Y:S01]  /*34d0*/  HADD2.F32 R16, -RZ, R16.H0_H0 ;  /* 0x20000010ff107230 */ /* 0x000fe20000004100 */
[----:B------:R-:W-:Y:S01]  /*34e0*/  F2FP.F16.F32.PACK_AB R23, R14, R23 ;  /* 0x000000170e17723e */ /* 0x000fe200000000ff */
[----:B------:R-:W-:Y:S01]  /*34f0*/  HADD2.F32 R29, -RZ, R13.H1_H1 ;  /* 0x3000000dff1d7230 */ /* 0x000fe20000004100 */
[----:B------:R-:W-:-:S02]  /*3500*/  F2FP.F16.F32.PACK_AB R20, RZ, R20 ;  /* 0x00000014ff14723e */ /* 0x000fc400000000ff */
[----:B------:R-:W-:Y:S01]  /*3510*/  F2FP.F16.F32.PACK_AB R22, RZ, R22 ;  /* 0x00000016ff16723e */ /* 0x000fe200000000ff */
[----:B------:R-:W-:Y:S01]  /*3520*/  FMUL.FTZ R11, R16, R11 ;  /* 0x0000000b100b7220 */ /* 0x000fe20000410000 */
[----:B------:R-:W-:Y:S01]  /*3530*/  F2FP.F16.F32.PACK_AB R15, RZ, R15 ;  /* 0x0000000fff0f723e */ /* 0x000fe200000000ff */
[----:B------:R-:W-:Y:S02]  /*3540*/  HADD2.F32 R20, -RZ, R20.H0_H0 ;  /* 0x20000014ff147230 */ /* 0x000fe40000004100 */
[----:B------:R-:W-:Y:S01]  /*3550*/  HADD2.F32 R22, -RZ, R22.H0_H0 ;  /* 0x20000016ff167230 */ /* 0x000fe20000004100 */
[----:B------:R-:W-:Y:S01]  /*3560*/  F2FP.F16.F32.PACK_AB R13, RZ, R11 ;  /* 0x0000000bff0d723e */ /* 0x000fe200000000ff */
[----:B------:R-:W-:Y:S02]  /*3570*/  HADD2.F32 R12, -RZ, R15.H0_H0 ;  /* 0x2000000fff0c7230 */ /* 0x000fe40000004100 */
[----:B------:R-:W-:Y:S01]  /*3580*/  FMUL.FTZ R20, R20, R27 ;  /* 0x0000001b14147220 */ /* 0x000fe20000410000 */
[----:B------:R-:W-:-:S02]  /*3590*/  FMUL.FTZ R22, R22, R29 ;  /* 0x0000001d16167220 */ /* 0x000fc40000410000 */
[C---:B-1----:R-:W-:Y:S01]  /*35a0*/  FMUL.FTZ R11, R3.reuse, R12 ;  /* 0x0000000c030b7220 */ /* 0x042fe20000410000 */
[----:B------:R-:W-:Y:S01]  /*35b0*/  HADD2.F32 R12, -RZ, R13.H0_H0 ;  /* 0x2000000dff0c7230 */ /* 0x000fe20000004100 */
[----:B------:R-:W-:Y:S02]  /*35c0*/  F2FP.F16.F32.PACK_AB R20, RZ, R20 ;  /* 0x00000014ff14723e */ /* 0x000fe400000000ff */
[----:B------:R-:W-:Y:S02]  /*35d0*/  F2FP.F16.F32.PACK_AB R22, RZ, R22 ;  /* 0x00000016ff16723e */ /* 0x000fe400000000ff */
[----:B------:R-:W-:Y:S01]  /*35e0*/  FMUL.FTZ R12, R3, R12 ;  /* 0x0000000c030c7220 */ /* 0x000fe20000410000 */
[----:B------:R-:W-:Y:S01]  /*35f0*/  HADD2.F32 R20, -RZ, R20.H0_H0 ;  /* 0x20000014ff147230 */ /* 0x000fe20000004100 */
[----:B------:R-:W-:Y:S01]  /*3600*/  F2I.S8.NTZ R11, R11 ;  /* 0x0000000b000b7305 */ /* 0x000fe20000202100 */
[----:B------:R-:W-:-:S03]  /*3610*/  HADD2.F32 R22, -RZ, R22.H0_H0 ;  /* 0x20000016ff167230 */ /* 0x000fc60000004100 */
[C---:B------:R-:W-:Y:S02]  /*3620*/  FMUL.FTZ R20, R3.reuse, R20 ;  /* 0x0000001403147220 */ /* 0x040fe40000410000 */
[----:B------:R-:W-:Y:S01]  /*3630*/  FMUL.FTZ R15, R3, R22 ;  /* 0x00000016030f7220 */ /* 0x000fe20000410000 */
[----:B------:R-:W-:Y:S01]  /*3640*/  F2FP.F16.F32.PACK_AB R22, R10, R21 ;  /* 0x000000150a16723e */ /* 0x000fe200000000ff */
[----:B------:R-:W0:Y:S04]  /*3650*/  F2I.S8.NTZ R12, R12 ;  /* 0x0000000c000c7305 */ /* 0x000e280000202100 */
[----:B------:R1:W-:Y:S04]  /*3660*/  STG.E.64 desc[UR14][R8.64], R22 ;  /* 0x0000001608007986 */ /* 0x0003e8000c101b0e */
[----:B------:R-:W-:Y:S01]  /*3670*/  F2I.S8.NTZ R20, R20 ;  /* 0x0000001400147305 */ /* 0x000fe20000202100 */
[----:B0-----:R-:W-:-:S07]  /*3680*/  PRMT R13, R11, 0x3340, R12 ;  /* 0x000033400b0d7816 */ /* 0x001fce000000000c */
[----:B------:R-:W0:Y:S01]  /*3690*/  F2I.S8.NTZ R15, R15 ;  /* 0x0000000f000f7305 */ /* 0x000e220000202100 */
[----:B------:R-:W-:-:S05]  /*36a0*/  IMAD.IADD R11, R0, 0x1, R17 ;  /* 0x00000001000b7824 */ /* 0x000fca00078e0211 */
[----:B------:R-:W-:Y:S02]  /*36b0*/  ISETP.GE.U32.AND P0, PT, R11, UR6, PT ;  /* 0x000000060b007c0c */ /* 0x000fe4000bf06070 */
[----:B0-----:R-:W-:-:S04]  /*36c0*/  PRMT R16, R20, 0x3340, R15 ;  /* 0x0000334014107816 */ /* 0x001fc8000000000f */
        /* <DEDUP_REMOVED lines=10> */
[----:B--2---:R-:W-:Y:S02]  /*3770*/  HADD2.F32 R21, -RZ, R16.H0_H0 ;  /* 0x20000010ff157230 */ /* 0x004fe40000004100 */
[----:B------:R-:W-:Y:S02]  /*3780*/  HADD2.F32 R23, -RZ, R17.H0_H0 ;  /* 0x20000011ff177230 */ /* 0x000fe40000004100 */
[--C-:B---3--:R-:W-:Y:S02]  /*3790*/  HADD2.F32 R10, -RZ, R12.reuse.H0_H0 ;  /* 0x2000000cff0a7230 */ /* 0x108fe40000004100 */
[----:B------:R-:W-:Y:S02]  /*37a0*/  HADD2.F32 R27, -RZ, R12.H1_H1 ;  /* 0x3000000cff1b7230 */ /* 0x000fe40000004100 */
[----:B------:R-:W-:Y:S02]  /*37b0*/  HADD2.F32 R12, -RZ, R13.H0_H0 ;  /* 0x2000000dff0c7230 */ /* 0x000fe40000004100 */
[----:B------:R-:W-:Y:S01]  /*37c0*/  FADD.FTZ R21, R21, R10 ;  /* 0x0000000a15157221 */ /* 0x000fe20000010000 */
[----:B------:R-:W-:-:S02]  /*37d0*/  HADD2.F32 R10, -RZ, R16.H1_H1 ;  /* 0x30000010ff0a7230 */ /* 0x000fc40000004100 */
[----:B------:R-:W-:Y:S02]  /*37e0*/  HADD2.F32 R13, -RZ, R13.H1_H1 ;  /* 0x3000000dff0d7230 */ /* 0x000fe40000004100 */
[----:B------:R-:W-:Y:S01]  /*37f0*/  FMUL.FTZ R20, R2, R21 ;  /* 0x0000001502147220 */ /* 0x000fe20000410000 */
[----:B------:R-:W-:Y:S01]  /*3800*/  FADD.FTZ R23, R23, R12 ;  /* 0x0000000c17177221 */ /* 0x000fe20000010000 */
[----:B------:R-:W-:Y:S01]  /*3810*/  FADD.FTZ R10, R10, R27 ;  /* 0x0000001b0a0a7221 */ /* 0x000fe20000010000 */
[----:B------:R-:W-:Y:S02]  /*3820*/  HADD2.F32 R12, -RZ, R17.H1_H1 ;  /* 0x30000011ff0c7230 */ /* 0x000fe40000004100 */
[----:B------:R-:W-:Y:S01]  /*3830*/  F2FP.F16.F32.PACK_AB R20, RZ, R20 ;  /* 0x00000014ff14723e */ /* 0x000fe200000000ff */
[----:B------:R-:W-:Y:S01]  /*3840*/  FMUL.FTZ R16, R2, R10 ;  /* 0x0000000a02107220 */ /* 0x000fe20000410000 */
[--C-:B----4-:R-:W-:Y:S02]  /*3850*/  HADD2.F32 R17, -RZ, R14.reuse.H0_H0 ;  /* 0x2000000eff117230 */ /* 0x110fe40000004100 */
[----:B------:R-:W-:Y:S01]  /*3860*/  FADD.FTZ R12, R12, R13 ;  /* 0x0000000d0c0c7221 */ /* 0x000fe20000010000 */
[----:B------:R-:W-:-:S02]  /*3870*/  HADD2.F32 R13, -RZ, R14.H1_H1 ;  /* 0x3000000eff0d7230 */ /* 0x000fc40000004100 */
[----:B------:R-:W-:Y:S01]  /*3880*/  HADD2.F32 R20, -RZ, R20.H0_H0 ;  /* 0x20000014ff147230 */ /* 0x000fe20000004100 */
[----:B------:R-:W-:Y:S01]  /*3890*/  F2FP.F16.F32.PACK_AB R16, RZ, R16 ;  /* 0x00000010ff10723e */ /* 0x000fe200000000ff */
[----:B------:R-:W-:Y:S01]  /*38a0*/  FMUL.FTZ R22, R2, R12 ;  /* 0x0000000c02167220 */ /* 0x000fe20000410000 */
[--C-:B------:R-:W-:Y:S02]  /*38b0*/  HADD2.F32 R27, -RZ, R15.reuse.H0_H0 ;  /* 0x2000000fff1b7230 */ /* 0x100fe40000004100 */
[----:B------:R-:W-:Y:S01]  /*38c0*/  FMUL.FTZ R17, R20, R17 ;  /* 0x0000001114117220 */ /* 0x000fe20000410000 */
[----:B------:R-:W-:Y:S01]  /*38d0*/  FMUL.FTZ R20, R2, R23 ;  /* 0x0000001702147220 */ /* 0x000fe20000410000 */
[----:B------:R-:W-:Y:S01]  /*38e0*/  HADD2.F32 R16, -RZ, R16.H0_H0 ;  /* 0x20000010ff107230 */ /* 0x000fe20000004100 */
[----:B------:R-:W-:Y:S01]  /*38f0*/  F2FP.F16.F32.PACK_AB R22, RZ, R22 ;  /* 0x00000016ff16723e */ /* 0x000fe200000000ff */
[----:B------:R-:W-:Y:S01]  /*3900*/  HADD2.F32 R29, -RZ, R15.H1_H1 ;  /* 0x3000000fff1d7230 */ /* 0x000fe20000004100 */
[----:B------:R-:W-:-:S02]  /*3910*/  F2FP.F16.F32.PACK_AB R17, RZ, R17 ;  /* 0x00000011ff11723e */ /* 0x000fc400000000ff */
[----:B------:R-:W-:Y:S01]  /*3920*/  F2FP.F16.F32.PACK_AB R20, RZ, R20 ;  /* 0x00000014ff14723e */ /* 0x000fe200000000ff */
[----:B------:R-:W-:Y:S01]  /*3930*/  FMUL.FTZ R13, R16, R13 ;  /* 0x0000000d100d7220 */ /* 0x000fe20000410000 */
[----:B------:R-:W-:Y:S01]  /*3940*/  HADD2.F32 R22, -RZ, R22.H0_H0 ;  /* 0x20000016ff167230 */ /* 0x000fe20000004100 */
[----:B------:R-:W-:Y:S01]  /*3950*/  F2FP.F16.F32.PACK_AB R23, R12, R23 ;  /* 0x000000170c17723e */ /* 0x000fe200000000ff */
[----:B------:R-:W-:Y:S02]  /*3960*/  HADD2.F32 R14, -RZ, R17.H0_H0 ;  /* 0x20000011ff0e7230 */ /* 0x000fe40000004100 */
[----:B------:R-:W-:Y:S01]  /*3970*/  HADD2.F32 R20, -RZ, R20.H0_H0 ;  /* 0x20000014ff147230 */ /* 0x000fe20000004100 */
[----:B------:R-:W-:Y:S01]  /*3980*/  F2FP.F16.F32.PACK_AB R15, RZ, R13 ;  /* 0x0000000dff0f723e */ /* 0x000fe200000000ff */
[----:B------:R-:W-:Y:S01]  /*3990*/  FMUL.FTZ R22, R22, R29 ;  /* 0x0000001d16167220 */ /* 0x000fe20000410000 */
[----:B------:R-:W-:Y:S02]  /*39a0*/  FMUL.FTZ R13, R3, R14 ;  /* 0x0000000e030d7220 */ /* 0x000fe40000410000 */
[----:B------:R-:W-:Y:S01]  /*39b0*/  FMUL.FTZ R20, R20, R27 ;  /* 0x0000001b14147220 */ /* 0x000fe20000410000 */
[----:B------:R-:W-:Y:S01]  /*39c0*/  HADD2.F32 R14, -RZ, R15.H0_H0 ;  /* 0x2000000fff0e7230 */ /* 0x000fe20000004100 */
[----:B------:R-:W-:-:S02]  /*39d0*/  F2FP.F16.F32.PACK_AB R22, RZ, R22 ;  /* 0x00000016ff16723e */ /* 0x000fc400000000ff */
[----:B------:R-:W-:Y:S01]  /*39e0*/  F2I.S8.NTZ R13, R13 ;  /* 0x0000000d000d7305 */ /* 0x000fe20000202100 */
[----:B------:R-:W-:Y:S01]  /*39f0*/  F2FP.F16.F32.PACK_AB R20, RZ, R20 ;  /* 0x00000014ff14723e */ /* 0x000fe200000000ff */
[----:B------:R-:W-:Y:S01]  /*3a00*/  FMUL.FTZ R14, R3, R14 ;  /* 0x0000000e030e7220 */ /* 0x000fe20000410000 */
[----:B------:R-:W-:-:S03]  /*3a10*/  HADD2.F32 R22, -RZ, R22.H0_H0 ;  /* 0x20000016ff167230 */ /* 0x000fc60000004100 */
[----:B------:R-:W-:Y:S02]  /*3a20*/  HADD2.F32 R20, -RZ, R20.H0_H0 ;  /* 0x20000014ff147230 */ /* 0x000fe40000004100 */
[----:B------:R-:W0:Y:S01]  /*3a30*/  F2I.S8.NTZ R14, R14 ;  /* 0x0000000e000e7305 */ /* 0x000e220000202100 */
[C---:B------:R-:W-:Y:S01]  /*3a40*/  FMUL.FTZ R15, R3.reuse, R22 ;  /* 0x00000016030f7220 */ /* 0x040fe20000410000 */
[----:B------:R-:W-:Y:S01]  /*3a50*/  F2FP.F16.F32.PACK_AB R22, R10, R21 ;  /* 0x000000150a16723e */ /* 0x000fe200000000ff */
[----:B------:R-:W-:-:S04]  /*3a60*/  FMUL.FTZ R20, R3, R20 ;  /* 0x0000001403147220 */ /* 0x000fc80000410000 */
[----:B------:R1:W-:Y:S01]  /*3a70*/  STG.E.64 desc[UR14][R8.64], R22 ;  /* 0x0000001608007986 */ /* 0x0003e2000c101b0e */
        /* <DEDUP_REMOVED lines=16> */
[----:B--2---:R-:W-:Y:S02]  /*3b80*/  HADD2.F32 R21, -RZ, R16.H0_H0 ;  /* 0x20000010ff157230 */ /* 0x004fe40000004100 */
[--C-:B------:R-:W-:Y:S02]  /*3b90*/  HADD2.F32 R23, -RZ, R17.reuse.H0_H0 ;  /* 0x20000011ff177230 */ /* 0x100fe40000004100 */
[--C-:B---3--:R-:W-:Y:S02]  /*3ba0*/  HADD2.F32 R12, -RZ, R10.reuse.H0_H0 ;  /* 0x2000000aff0c7230 */ /* 0x108fe40000004100 */
[----:B------:R-:W-:Y:S02]  /*3bb0*/  HADD2.F32 R27, -RZ, R10.H1_H1 ;  /* 0x3000000aff1b7230 */ /* 0x000fe40000004100 */
[----:B------:R-:W-:Y:S02]  /*3bc0*/  HADD2.F32 R17, -RZ, R17.H1_H1 ;  /* 0x30000011ff117230 */ /* 0x000fe40000004100 */
[----:B------:R-:W-:Y:S01]  /*3bd0*/  FADD.FTZ R21, R21, R12 ;  /* 0x0000000c15157221 */ /* 0x000fe20000010000 */
[----:B------:R-:W-:-:S02]  /*3be0*/  HADD2.F32 R12, -RZ, R16.H1_H1 ;  /* 0x30000010ff0c7230 */ /* 0x000fc40000004100 */
[--C-:B------:R-:W-:Y:S02]  /*3bf0*/  HADD2.F32 R16, -RZ, R11.reuse.H0_H0 ;  /* 0x2000000bff107230 */ /* 0x100fe40000004100 */
[----:B------:R-:W-:Y:S01]  /*3c00*/  FMUL.FTZ R20, R2, R21 ;  /* 0x0000001502147220 */ /* 0x000fe20000410000 */
[----:B------:R-:W-:Y:S01]  /*3c10*/  FADD.FTZ R10, R12, R27 ;  /* 0x0000001b0c0a7221 */ /* 0x000fe20000010000 */
[----:B------:R-:W-:Y:S02]  /*3c20*/  HADD2.F32 R12, -RZ, R11.H1_H1 ;  /* 0x3000000bff0c7230 */ /* 0x000fe40000004100 */
[----:B------:R-:W-:Y:S01]  /*3c30*/  FADD.FTZ R23, R23, R16 ;  /* 0x0000001017177221 */ /* 0x000fe20000010000 */
[----:B------:R-:W-:Y:S01]  /*3c40*/  F2FP.F16.F32.PACK_AB R20, RZ, R20 ;  /* 0x00000014ff14723e */ /* 0x000fe200000000ff */
[C---:B------:R-:W-:Y:S01]  /*3c50*/  FMUL.FTZ R16, R2.reuse, R10 ;  /* 0x0000000a02107220 */ /* 0x040fe20000410000 */
[----:B----4-:R-:W-:Y:S02]  /*3c60*/  HADD2.F32 R27, -RZ, R14.H0_H0 ;  /* 0x2000000eff1b7230 */ /* 0x010fe40000004100 */
[----:B------:R-:W-:Y:S01]  /*3c70*/  FADD.FTZ R11, R17, R12 ;  /* 0x0000000c110b7221 */ /* 0x000fe20000010000 */
[C---:B------:R-:W-:Y:S01]  /*3c80*/  FMUL.FTZ R12, R2.reuse, R23 ;  /* 0x00000017020c7220 */ /* 0x040fe20000410000 */
[----:B------:R-:W-:Y:S01]  /*3c90*/  HADD2.F32 R20, -RZ, R20.H0_H0 ;  /* 0x20000014ff147230 */ /* 0x000fe20000004100 */
[----:B------:R-:W-:Y:S01]  /*3ca0*/  F2FP.F16.F32.PACK_AB R16, RZ, R16 ;  /* 0x00000010ff10723e */ /* 0x000fe200000000ff */
[----:B------:R-:W-:Y:S01]  /*3cb0*/  FMUL.FTZ R22, R2, R11 ;  /* 0x0000000b02167220 */ /* 0x000fe20000410000 */
[----:B------:R-:W-:Y:S01]  /*3cc0*/  HADD2.F32 R17, -RZ, R14.H1_H1 ;  /* 0x3000000eff117230 */ /* 0x000fe20000004100 */
[----:B------:R-:W-:Y:S01]  /*3cd0*/  F2FP.F16.F32.PACK_AB R12, RZ, R12 ;  /* 0x0000000cff0c723e */ /* 0x000fe200000000ff */
[----:B------:R-:W-:Y:S01]  /*3ce0*/  FMUL.FTZ R20, R20, R27 ;  /* 0x0000001b14147220 */ /* 0x000fe20000410000 */
[----:B------:R-:W-:Y:S01]  /*3cf0*/  HADD2.F32 R16, -RZ, R16.H0_H0 ;  /* 0x20000010ff107230 */ /* 0x000fe20000004100 */
[----:B------:R-:W-:-:S02]  /*3d00*/  F2FP.F16.F32.PACK_AB R22, RZ, R22 ;  /* 0x00000016ff16723e */ /* 0x000fc400000000ff */
[----:B------:R-:W-:Y:S01]  /*3d10*/  HADD2.F32 R12, -RZ, R12.H0_H0 ;  /* 0x2000000cff0c7230 */ /* 0x000fe20000004100 */
[----:B------:R-:W-:Y:S01]  /*3d20*/  F2FP.F16.F32.PACK_AB R20, RZ, R20 ;  /* 0x00000014ff14723e */ /* 0x000fe200000000ff */
[----:B------:R-:W-:Y:S01]  /*3d30*/  FMUL.FTZ R16, R16, R17 ;  /* 0x0000001110107220 */ /* 0x000fe20000410000 */
[--C-:B------:R-:W-:Y:S01]  /*3d40*/  HADD2.F32 R17, -RZ, R15.reuse.H0_H0 ;  /* 0x2000000fff117230 */ /* 0x100fe20000004100 */
[----:B------:R-:W-:Y:S01]  /*3d50*/  F2FP.F16.F32.PACK_AB R10, R10, R21 ;  /* 0x000000150a0a723e */ /* 0x000fe200000000ff */
[----:B------:R-:W-:Y:S01]  /*3d60*/  HADD2.F32 R22, -RZ, R22.H0_H0 ;  /* 0x20000016ff167230 */ /* 0x000fe20000004100 */
[----:B------:R-:W-:Y:S01]  /*3d70*/  F2FP.F16.F32.PACK_AB R11, R11, R23 ;  /* 0x000000170b0b723e */ /* 0x000fe200000000ff */
[----:B------:R-:W-:Y:S02]  /*3d80*/  HADD2.F32 R15, -RZ, R15.H1_H1 ;  /* 0x3000000fff0f7230 */ /* 0x000fe40000004100 */
[----:B------:R-:W-:Y:S01]  /*3d90*/  FMUL.FTZ R17, R12, R17 ;  /* 0x000000110c117220 */ /* 0x000fe20000410000 */
[----:B------:R-:W-:Y:S01]  /*3da0*/  HADD2.F32 R20, -RZ, R20.H0_H0 ;  /* 0x20000014ff147230 */ /* 0x000fe20000004100 */
[----:B------:R-:W-:Y:S01]  /*3db0*/  F2FP.F16.F32.PACK_AB R16, RZ, R16 ;  /* 0x00000010ff10723e */ /* 0x000fe200000000ff */
[----:B------:R0:W-:Y:S01]  /*3dc0*/  STG.E.64 desc[UR14][R8.64], R10 ;  /* 0x0000000a08007986 */ /* 0x0001e2000c101b0e */
[----:B------:R-:W-:Y:S01]  /*3dd0*/  FMUL.FTZ R15, R22, R15 ;  /* 0x0000000f160f7220 */ /* 0x000fe20000410000 */
[----:B------:R-:W-:Y:S01]  /*3de0*/  F2FP.F16.F32.PACK_AB R17, RZ, R17 ;  /* 0x00000011ff11723e */ /* 0x000fe200000000ff */
[----:B------:R-:W-:Y:S01]  /*3df0*/  FMUL.FTZ R12, R3, R20 ;  /* 0x00000014030c7220 */ /* 0x000fe20000410000 */
[----:B------:R-:W-:-:S02]  /*3e00*/  HADD2.F32 R16, -RZ, R16.H0_H0 ;  /* 0x20000010ff107230 */ /* 0x000fc40000004100 */
[----:B------:R-:W-:Y:S01]  /*3e10*/  F2FP.F16.F32.PACK_AB R20, RZ, R15 ;  /* 0x0000000fff14723e */ /* 0x000fe200000000ff */
[----:B------:R-:W-:Y:S02]  /*3e20*/  HADD2.F32 R14, -RZ, R17.H0_H0 ;  /* 0x20000011ff0e7230 */ /* 0x000fe40000004100 */
[C---:B------:R-:W-:Y:S01]  /*3e30*/  FMUL.FTZ R16, R3.reuse, R16 ;  /* 0x0000001003107220 */ /* 0x040fe20000410000 */
[----:B------:R-:W-:Y:S01]  /*3e40*/  F2I.S8.NTZ R12, R12 ;  /* 0x0000000c000c7305 */ /* 0x000fe20000202100 */
[----:B------:R-:W-:Y:S02]  /*3e50*/  HADD2.F32 R20, -RZ, R20.H0_H0 ;  /* 0x20000014ff147230 */ /* 0x000fe40000004100 */
[----:B------:R-:W-:-:S03]  /*3e60*/  FMUL.FTZ R17, R3, R14 ;  /* 0x0000000e03117220 */ /* 0x000fc60000410000 */
[----:B------:R-:W-:Y:S02]  /*3e70*/  FMUL.FTZ R20, R3, R20 ;  /* 0x0000001403147220 */ /* 0x000fe40000410000 */
[----:B------:R-:W1:Y:S08]  /*3e80*/  F2I.S8.NTZ R15, R16 ;  /* 0x00000010000f7305 */ /* 0x000e700000202100 */
[----:B------:R-:W-:Y:S01]  /*3e90*/  F2I.S8.NTZ R17, R17 ;  /* 0x0000001100117305 */ /* 0x000fe20000202100 */
[----:B-1----:R-:W-:-:S07]  /*3ea0*/  PRMT R15, R12, 0x3340, R15 ;  /* 0x000033400c0f7816 */ /* 0x002fce000000000f */
[----:B------:R-:W1:Y:S02]  /*3eb0*/  F2I.S8.NTZ R20, R20 ;  /* 0x0000001400147305 */ /* 0x000e640000202100 */
[----:B-1----:R-:W-:Y:S01]  /*3ec0*/  PRMT R12, R17, 0x3340, R20 ;  /* 0x00003340110c7816 */ /* 0x002fe20000000014 */
[----:B------:R-:W-:-:S03]  /*3ed0*/  IMAD.IADD R17, R13, 0x1, R0 ;  /* 0x000000010d117824 */ /* 0x000fc600078e0200 */
[----:B------:R-:W-:Y:S01]  /*3ee0*/  PRMT R21, R15, 0x5410, R12 ;  /* 0x000054100f157816 */ /* 0x000fe2000000000c */
[----:B------:R-:W-:Y:S01]  /*3ef0*/  IMAD.WIDE.U32 R14, R13, 0x4, R4 ;  /* 0x000000040d0e7825 */ /* 0x000fe200078e0004 */
[----:B------:R-:W-:-:S04]  /*3f00*/  ISETP.GE.U32.AND P0, PT, R17, UR6, PT ;  /* 0x0000000611007c0c */ /* 0x000fc8000bf06070 */
[----:B------:R0:W-:Y:S09]  /*3f10*/  STG.E desc[UR14][R14.64], R21 ;  /* 0x000000150e007986 */ /* 0x0001f2000c10190e */
[----:B------:R-:W-:Y:S05]  /*3f20*/  @P0 EXIT ;  /* 0x000000000000094d */ /* 0x000fea0003800000 */
[----:B0-----:R-:W-:-:S04]  /*3f30*/  IMAD.WIDE.U32 R14, R17, 0x8, R24 ;  /* 0x00000008110e7825 */ /* 0x001fc800078e0018 */
        /* <DEDUP_REMOVED lines=15> */
[----:B----4-:R-:W-:Y:S02]  /*4030*/  HADD2.F32 R27, -RZ, R12.H0_H0 ;  /* 0x2000000cff1b7230 */ /* 0x010fe40000004100 */
[----:B------:R-:W-:Y:S01]  /*4040*/  FADD.FTZ R23, R23, R14 ;  /* 0x0000000e17177221 */ /* 0x000fe20000010000 */
[----:B------:R-:W-:Y:S02]  /*4050*/  HADD2.F32 R14, -RZ, R11.H1_H1 ;  /* 0x3000000bff0e7230 */ /* 0x000fe40000004100 */
[----:B------:R-:W-:Y:S01]  /*4060*/  FMUL.FTZ R16, R2, R10 ;  /* 0x0000000a02107220 */ /* 0x000fe20000410000 */
[----:B------:R-:W-:-:S02]  /*4070*/  F2FP.F16.F32.PACK_AB R20, RZ, R20 ;  /* 0x00000014ff14723e */ /* 0x000fc400000000ff */
[----:B------:R-:W-:Y:S01]  /*4080*/  F2FP.F16.F32.PACK_AB R10, R10, R21 ;  /* 0x000000150a0a723e */ /* 0x000fe200000000ff */
[----:B------:R-:W-:Y:S01]  /*4090*/  FADD.FTZ R11, R15, R14 ;  /* 0x0000000e0f0b7221 */ /* 0x000fe20000010000 */
[C---:B------:R-:W-:Y:S01]  /*40a0*/  FMUL.FTZ R14, R2.reuse, R23 ;  /* 0x00000017020e7220 */ /* 0x040fe20000410000 */
[----:B------:R-:W-:Y:S01]  /*40b0*/  F2FP.F16.F32.PACK_AB R16, RZ, R16 ;  /* 0x00000010ff10723e */ /* 0x000fe200000000ff */
[----:B------:R-:W-:Y:S02]  /*40c0*/  HADD2.F32 R20, -RZ, R20.H0_H0 ;  /* 0x20000014ff147230 */ /* 0x000fe40000004100 */
[----:B------:R-:W-:Y:S01]  /*40d0*/  FMUL.FTZ R22, R2, R11 ;  /* 0x0000000b02167220 */ /* 0x000fe20000410000 */
[----:B------:R-:W-:Y:S01]  /*40e0*/  HADD2.F32 R15, -RZ, R12.H1_H1 ;  /* 0x3000000cff0f7230 */ /* 0x000fe20000004100 */
[----:B------:R-:W-:Y:S01]  /*40f0*/  F2FP.F16.F32.PACK_AB R14, RZ, R14 ;  /* 0x0000000eff0e723e */ /* 0x000fe200000000ff */
[----:B------:R-:W-:Y:S02]  /*4100*/  HADD2.F32 R16, -RZ, R16.H0_H0 ;  /* 0x20000010ff107230 */ /* 0x000fe40000004100 */
[----:B------:R-:W-:Y:S01]  /*4110*/  FMUL.FTZ R20, R20, R27 ;  /* 0x0000001b14147220 */ /* 0x000fe20000410000 */
[----:B------:R-:W-:Y:S01]  /*4120*/  F2FP.F16.F32.PACK_AB R22, RZ, R22 ;  /* 0x00000016ff16723e */ /* 0x000fe200000000ff */
[----:B------:R-:W-:Y:S01]  /*4130*/  HADD2.F32 R27, -RZ, R13.H0_H0 ;  /* 0x2000000dff1b7230 */ /* 0x000fe20000004100 */
[----:B------:R-:W-:Y:S01]  /*4140*/  F2FP.F16.F32.PACK_AB R11, R11, R23 ;  /* 0x000000170b0b723e */ /* 0x000fe200000000ff */
[----:B------:R-:W-:-:S02]  /*4150*/  HADD2.F32 R14, -RZ, R14.H0_H0 ;  /* 0x2000000eff0e7230 */ /* 0x000fc40000004100 */
[----:B------:R-:W-:Y:S01]  /*4160*/  FMUL.FTZ R15, R16, R15 ;  /* 0x0000000f100f7220 */ /* 0x000fe20000410000 */
[----:B------:R-:W-:Y:S01]  /*4170*/  HADD2.F32 R22, -RZ, R22.H0_H0 ;  /* 0x20000016ff167230 */ /* 0x000fe20000004100 */
[----:B------:R-:W-:Y:S01]  /*4180*/  F2FP.F16.F32.PACK_AB R20, RZ, R20 ;  /* 0x00000014ff14723e */ /* 0x000fe200000000ff */
[----:B------:R-:W-:Y:S02]  /*4190*/  HADD2.F32 R13, -RZ, R13.H1_H1 ;  /* 0x3000000dff0d7230 */ /* 0x000fe40000004100 */
[----:B------:R-:W-:Y:S01]  /*41a0*/  FMUL.FTZ R27, R14, R27 ;  /* 0x0000001b0e1b7220 */ /* 0x000fe20000410000 */
[----:B------:R-:W-:Y:S01]  /*41b0*/  F2FP.F16.F32.PACK_AB R15, RZ, R15 ;  /* 0x0000000fff0f723e */ /* 0x000fe200000000ff */
[----:B------:R3:W-:Y:S01]  /*41c0*/  STG.E.64 desc[UR14][R8.64], R10 ;  /* 0x0000000a08007986 */ /* 0x0007e2000c101b0e */
[----:B------:R-:W-:Y:S02]  /*41d0*/  HADD2.F32 R20, -RZ, R20.H0_H0 ;  /* 0x20000014ff147230 */ /* 0x000fe40000004100 */
[----:B------:R-:W-:Y:S01]  /*41e0*/  FMUL.FTZ R13, R22, R13 ;  /* 0x0000000d160d7220 */ /* 0x000fe20000410000 */
[----:B------:R-:W-:Y:S01]  /*41f0*/  F2FP.F16.F32.PACK_AB R27, RZ, R27 ;  /* 0x0000001bff1b723e */ /* 0x000fe200000000ff */
[----:B------:R-:W-:-:S02]  /*4200*/  HADD2.F32 R14, -RZ, R15.H0_H0 ;  /* 0x2000000fff0e7230 */ /* 0x000fc40000004100 */
[C---:B------:R-:W-:Y:S01]  /*4210*/  FMUL.FTZ R12, R3.reuse, R20 ;  /* 0x00000014030c7220 */ /* 0x040fe20000410000 */
[----:B------:R-:W-:Y:S01]  /*4220*/  F2FP.F16.F32.PACK_AB R15, RZ, R13 ;  /* 0x0000000dff0f723e */ /* 0x000fe200000000ff */
[----:B------:R-:W-:Y:S02]  /*4230*/  HADD2.F32 R16, -RZ, R27.H0_H0 ;  /* 0x2000001bff107230 */ /* 0x000fe40000004100 */
[C---:B------:R-:W-:Y:S02]  /*4240*/  FMUL.FTZ R14, R3.reuse, R14 ;  /* 0x0000000e030e7220 */ /* 0x040fe40000410000 */
[----:B------:R-:W-:Y:S02]  /*4250*/  HADD2.F32 R20, -RZ, R15.H0_H0 ;  /* 0x2000000fff147230 */ /* 0x000fe40000004100 */
[C---:B------:R-:W-:Y:S01]  /*4260*/  FMUL.FTZ R16, R3.reuse, R16 ;  /* 0x0000001003107220 */ /* 0x040fe20000410000 */
[----:B------:R-:W-:Y:S02]  /*4270*/  F2I.S8.NTZ R12, R12 ;  /* 0x0000000c000c7305 */ /* 0x000fe40000202100 */
[----:B------:R-:W-:-:S06]  /*4280*/  FMUL.FTZ R20, R3, R20 ;  /* 0x0000001403147220 */ /* 0x000fcc0000410000 */
[----:B------:R-:W0:Y:S08]  /*4290*/  F2I.S8.NTZ R13, R14 ;  /* 0x0000000e000d7305 */ /* 0x000e300000202100 */
[----:B------:R-:W-:Y:S01]  /*42a0*/  F2I.S8.NTZ R16, R16 ;  /* 0x0000001000107305 */ /* 0x000fe20000202100 */
[----:B0-----:R-:W-:-:S07]  /*42b0*/  PRMT R13, R12, 0x3340, R13 ;  /* 0x000033400c0d7816 */ /* 0x001fce000000000d */
[----:B------:R-:W0:Y:S02]  /*42c0*/  F2I.S8.NTZ R15, R20 ;  /* 0x00000014000f7305 */ /* 0x000e240000202100 */
[----:B0-----:R-:W-:-:S04]  /*42d0*/  PRMT R12, R16, 0x3340, R15 ;  /* 0x00003340100c7816 */ /* 0x001fc8000000000f */
[----:B------:R-:W-:Y:S01]  /*42e0*/  PRMT R15, R13, 0x5410, R12 ;  /* 0x000054100d0f7816 */ /* 0x000fe2000000000c */
[----:B------:R-:W-:-:S04]  /*42f0*/  IMAD.WIDE.U32 R12, R17, 0x4, R4 ;  /* 0x00000004110c7825 */ /* 0x000fc800078e0004 */
[----:B------:R-:W-:Y:S01]  /*4300*/  IMAD.IADD R17, R17, 0x1, R0 ;  /* 0x0000000111117824 */ /* 0x000fe200078e0200 */
[----:B------:R3:W-:Y:S04]  /*4310*/  STG.E desc[UR14][R12.64], R15 ;  /* 0x0000000f0c007986 */ /* 0x0007e8000c10190e */
[----:B------:R-:W-:-:S13]  /*4320*/  ISETP.GE.U32.AND P0, PT, R17, UR6, PT ;  /* 0x0000000611007c0c */ /* 0x000fda000bf06070 */
[----:B---3--:R-:W-:Y:S05]  /*4330*/  @!P0 BRA `(.L_x_311) ;  /* 0xffffffec00f08947 */ /* 0x008fea000383ffff */
[----:B------:R-:W-:Y:S05]  /*4340*/  EXIT ;  /* 0x000000000000794d */ /* 0x000fea0003800000 */
.L_x_296:
        /* <DEDUP_REMOVED lines=19> */
.L_x_314:
        /* <DEDUP_REMOVED lines=12> */
[----:B--2---:R-:W-:Y:S02]  /*4540*/  HADD2.F32 R2, -RZ, R4.H0_H0 ;  /* 0x20000004ff027230 */ /* 0x004fe40000004100 */
[----:B---3--:R-:W-:-:S05]  /*4550*/  HADD2.F32 R9, -RZ, R6.H0_H0 ;  /* 0x20000006ff097230 */ /* 0x008fca0000004100 */
[----:B------:R-:W-:-:S04]  /*4560*/  FADD.FTZ R9, R2, R9 ;  /* 0x0000000902097221 */ /* 0x000fc80000010000 */
[----:B------:R-:W-:Y:S01]  /*4570*/  FFMA.FTZ R8, R9, R9, R8 ;  /* 0x0000000909087223 */ /* 0x000fe20000010008 */
[----:B------:R-:W-:Y:S06]  /*4580*/  @!P0 BRA `(.L_x_314) ;  /* 0xfffffffc00bc8947 */ /* 0x000fec000383ffff */
.L_x_313:
[----:B------:R-:W-:Y:S05]  /*4590*/  BSYNC.RECONVERGENT B0 ;  /* 0x0000000000007941 */ /* 0x000fea0003800200 */
.L_x_312:
        /* <DEDUP_REMOVED lines=73> */
.L_x_316:
        /* <DEDUP_REMOVED lines=105> */
.L_x_318:
[----:B------:R-:W-:Y:S01]  /*50c0*/  I2FP.F32.S32 R4, UR9 ;  /* 0x0000000900047c45 */ /* 0x000fe20008201400 */
[----:B------:R-:W0:Y:S01]  /*50d0*/  LDCU UR8, c[0x0][0x3a8] ;  /* 0x00007500ff0877ac */ /* 0x000e220008000800 */
[----:B------:R-:W-:-:S04]  /*50e0*/  PLOP3.LUT P0, PT, PT, PT, PT, 0x80, 0x8 ;  /* 0x000000000008781c */ /* 0x000fc80003f0f070 */
[----:B------:R-:W0:Y:S02]  /*50f0*/  MUFU.RCP R4, R4 ;  /* 0x0000000400047308 */ /* 0x000e240000001000 */
[----:B0-----:R-:W-:-:S06]  /*5100*/  FFMA.FTZ R21, R4, R21, UR8 ;  /* 0x0000000804157e23 */ /* 0x001fcc0008010015 */
[----:B------:R-:W0:Y:S02]  /*5110*/  MUFU.RSQ R21, R21 ;  /* 0x0000001500157308 */ /* 0x000e240000001400 */
[----:B0-----:R2:W-:Y:S02]  /*5120*/  STS [R20+0x29c], R21 ;  /* 0x00029c1514007388 */ /* 0x0015e40000000800 */
.L_x_317:
[----:B------:R-:W-:Y:S05]  /*5130*/  BSYNC.RECONVERGENT B0 ;  /* 0x0000000000007941 */ /* 0x000fea0003800200 */
.L_x_315:
        /* <DEDUP_REMOVED lines=15> */
.L_x_321:
        /* <DEDUP_REMOVED lines=14> */
[----:B---3--:R-:W-:Y:S02]  /*5310*/  HADD2.F32 R18, -RZ, R14.H0_H0 ;  /* 0x2000000eff127230 */ /* 0x008fe40000004100 */
[----:B-----5:R-:W-:-:S05]  /*5320*/  HADD2.F32 R19, -RZ, R12.H0_H0 ;  /* 0x2000000cff137230 */ /* 0x020fca0000004100 */
[----:B------:R-:W-:Y:S01]  /*5330*/  FADD.FTZ R18, R18, R19 ;  /* 0x0000001312127221 */ /* 0x000fe20000010000 */
[----:B--2---:R-:W-:-:S03]  /*5340*/  HADD2.F32 R19, -RZ, R16.H0_H0 ;  /* 0x20000010ff137230 */ /* 0x004fc60000004100 */
[----:B----4-:R-:W-:-:S05]  /*5350*/  FMUL.FTZ R18, R5, R18 ;  /* 0x0000001205127220 */ /* 0x010fca0000410000 */
[----:B------:R-:W-:-:S05]  /*5360*/  F2FP.F16.F32.PACK_AB R18, RZ, R18 ;  /* 0x00000012ff12723e */ /* 0x000fca00000000ff */
[----:B------:R-:W-:-:S05]  /*5370*/  HADD2.F32 R18, -RZ, R18.H0_H0 ;  /* 0x20000012ff127230 */ /* 0x000fca0000004100 */
[----:B------:R-:W-:-:S05]  /*5380*/  FMUL.FTZ R18, R18, R19 ;  /* 0x0000001312127220 */ /* 0x000fca0000410000 */
[----:B------:R-:W-:-:S05]  /*5390*/  F2FP.F16.F32.PACK_AB R18, RZ, R18 ;  /* 0x00000012ff12723e */ /* 0x000fca00000000ff */
[----:B------:R-:W-:-:S05]  /*53a0*/  HADD2.F32 R13, -RZ, R18.H0_H0 ;  /* 0x20000012ff0d7230 */ /* 0x000fca0000004100 */
[----:B------:R-:W-:Y:S01]  /*53b0*/  FMNMX.FTZ R10, |R13|, R10, !PT ;  /* 0x0000000a0d0a7209 */ /* 0x000fe20007810200 */
[----:B------:R-:W-:Y:S06]  /*53c0*/  @!P3 BRA `(.L_x_321) ;  /* 0xfffffffc0098b947 */ /* 0x000fec000383ffff */
.L_x_320:
[----:B------:R-:W-:Y:S05]  /*53d0*/  BSYNC.RECONVERGENT B0 ;  /* 0x0000000000007941 */ /* 0x000fea0003800200 */
.L_x_319:
        /* <DEDUP_REMOVED lines=105> */
.L_x_323:
        /* <DEDUP_REMOVED lines=141> */
.L_x_325:
        /* <DEDUP_REMOVED lines=15> */
.L_x_324:
[----:B------:R-:W-:Y:S05]  /*6430*/  BSYNC.RECONVERGENT B0 ;  /* 0x0000000000007941 */ /* 0x000fea0003800200 */
.L_x_322:
        /* <DEDUP_REMOVED lines=10> */
.L_x_327:
[C---:B0-----:R-:W-:Y:S02]  /*64e0*/  IADD3 R9, P0, PT, R3.reuse, UR4, RZ ;  /* 0x0000000403097c10 */ /* 0x041fe4000ff1e0ff */
        /* <DEDUP_REMOVED lines=12> */
[----:B-----5:R-:W-:Y:S02]  /*65b0*/  HADD2.F32 R10, -RZ, R14.H0_H0 ;  /* 0x2000000eff0a7230 */ /* 0x020fe40000004100 */
[----:B--2---:R-:W-:-:S05]  /*65c0*/  HADD2.F32 R17, -RZ, R16.H0_H0 ;  /* 0x20000010ff117230 */ /* 0x004fca0000004100 */
[----:B------:R-:W-:Y:S01]  /*65d0*/  FADD.FTZ R16, R10, R17 ;  /* 0x000000110a107221 */ /* 0x000fe20000010000 */
[----:B---3--:R-:W-:-:S03]  /*65e0*/  HADD2.F32 R17, -RZ, R12.H0_H0 ;  /* 0x2000000cff117230 */ /* 0x008fc60000004100 */
[-C--:B----4-:R-:W-:Y:S01]  /*65f0*/  FMUL.FTZ R10, R5, R16.reuse ;  /* 0x00000010050a7220 */ /* 0x090fe20000410000 */
[----:B------:R-:W-:-:S04]  /*6600*/  F2FP.F16.F32.PACK_AB R16, RZ, R16 ;  /* 0x00000010ff10723e */ /* 0x000fc800000000ff */
[----:B------:R-:W-:Y:S01]  /*6610*/  F2FP.F16.F32.PACK_AB R10, RZ, R10 ;  /* 0x0000000aff0a723e */ /* 0x000fe200000000ff */
[----:B------:R0:W-:Y:S04]  /*6620*/  STG.E.U16 desc[UR14][R8.64], R16 ;  /* 0x0000001008007986 */ /* 0x0001e8000c10150e */
[----:B------:R-:W-:-:S05]  /*6630*/  HADD2.F32 R10, -RZ, R10.H0_H0 ;  /* 0x2000000aff0a7230 */ /* 0x000fca0000004100 */
[----:B------:R-:W-:-:S05]  /*6640*/  FMUL.FTZ R10, R10, R17 ;  /* 0x000000110a0a7220 */ /* 0x000fca0000410000 */
[----:B------:R-:W-:-:S05]  /*6650*/  F2FP.F16.F32.PACK_AB R10, RZ, R10 ;  /* 0x0000000aff0a723e */ /* 0x000fca00000000ff */
[----:B------:R-:W-:Y:S01]  /*6660*/  HADD2.F32 R15, -RZ, R10.H0_H0 ;  /* 0x2000000aff0f7230 */ /* 0x000fe20000004100 */
[----:B------:R-:W-:-:S04]  /*6670*/  IADD3 R10, P0, PT, R11, UR18, RZ ;  /* 0x000000120b0a7c10 */ /* 0x000fc8000ff1e0ff */
[----:B-1----:R-:W-:Y:S01]  /*6680*/  FMUL.FTZ R15, R2, R15 ;  /* 0x0000000f020f7220 */ /* 0x002fe20000410000 */
[----:B------:R-:W-:Y:S02]  /*6690*/  IADD3.X R11, PT, PT, R4, UR19, RZ, P0, !PT ;  /* 0x00000013040b7c10 */ /* 0x000fe400087fe4ff */
[----:B------:R-:W-:-:S03]  /*66a0*/  ISETP.GE.U32.AND P0, PT, R3, UR9, PT ;  /* 0x0000000903007c0c */ /* 0x000fc6000bf06070 */
[----:B------:R-:W1:Y:S02]  /*66b0*/  F2I.S8.NTZ R15, R15 ;  /* 0x0000000f000f7305 */ /* 0x000e640000202100 */
[----:B-1----:R0:W-:Y:S08]  /*66c0*/  STG.E.U8 desc[UR14][R10.64], R15 ;  /* 0x0000000f0a007986 */ /* 0x0021f0000c10110e */
[----:B------:R-:W-:Y:S05]  /*66d0*/  @!P0 BRA `(.L_x_327) ;  /* 0xfffffffc00808947 */ /* 0x000fea000383ffff */
[----:B------:R-:W-:Y:S05]  /*66e0*/  BSYNC.RECONVERGENT B0 ;  /* 0x0000000000007941 */ /* 0x000fea0003800200 */
.L_x_326:
[----:B------:R-:W-:Y:S05]  /*66f0*/  EXIT ;  /* 0x000000000000794d */ /* 0x000fea0003800000 */
.L_x_328:
        /* <DEDUP_REMOVED lines=16> */
.L_x_2977:


//--------------------- .text._ZN4vllm39rms_norm_dynamic_per_token_quant_kernelIN3c104HalfENS1_13Float8_e4m3fnELb1EEEvPT0_PfPKT_S9_PKffiiPS7_ --------------------------
	.section	.text._ZN4vllm39rms_norm_dynamic_per_token_quant_kernelIN3c104HalfENS1_13Float8_e4m3fnELb1EEEvPT0_PfPKT_S9_PKffiiPS7_,"ax",@progbits
	.align	128
        .global         _ZN4vllm39rms_norm_dynamic_per_token_quant_kernelIN3c104HalfENS1_13Float8_e4m3fnELb1EEEvPT0_PfPKT_S9_PKffiiPS7_
        .type           _ZN4vllm39rms_norm_dynamic_per_token_quant_kernelIN3c104HalfENS1_13Float8_e4m3fnELb1EEEvPT0_PfPKT_S9_PKffiiPS7_,@function
        .size           _ZN4vllm39rms_norm_dynamic_per_token_quant_kernelIN3c104HalfENS1_13Float8_e4m3fnELb1EEEvPT0_PfPKT_S9_PKffiiPS7_,(.L_x_2978 - _ZN4vllm39rms_norm_dynamic_per_token_quant_kernelIN3c104HalfENS1_13Float8_e4m3fnELb1EEEvPT0_PfPKT_S9_PKffiiPS7_)
        .other          _ZN4vllm39rms_norm_dynamic_per_token_quant_kernelIN3c104HalfENS1_13Float8_e4m3fnELb1EEEvPT0_PfPKT_S9_PKffiiPS7_,@"STO_CUDA_ENTRY STV_DEFAULT"
_ZN4vllm39rms_norm_dynamic_per_token_quant_kernelIN3c104HalfENS1_13Float8_e4m3fnELb1EEEvPT0_PfPKT_S9_PKffiiPS7_:
.text._ZN4vllm39rms_norm_dynamic_per_token_quant_kernelIN3c104HalfENS1_13Float8_e4m3fnELb1EEEvPT0_PfPKT_S9_PKffiiPS7_:
        /* <DEDUP_REMOVED lines=34> */
.L_x_332:
        /* <DEDUP_REMOVED lines=92> */
.L_x_331:
[----:B------:R-:W-:Y:S05]  /*07e0*/  BSYNC.RECONVERGENT B0 ;  /* 0x0000000000007941 */ /* 0x000fea0003800200 */
.L_x_330:
        /* <DEDUP_REMOVED lines=72> */
.L_x_334:
        /* <DEDUP_REMOVED lines=104> */
.L_x_336:
[----:B------:R-:W0:Y:S01]  /*12f0*/  LDCU.64 UR4, c[0x0][0x3a8] ;  /* 0x00007500ff0477ac */ /* 0x000e220008000a00 */
[----:B------:R-:W-:Y:S02]  /*1300*/  PLOP3.LUT P0, PT, PT, PT, PT, 0x80, 0x8 ;  /* 0x000000000008781c */ /* 0x000fe40003f0f070 */
[----:B0-----:R-:W-:-:S06]  /*1310*/  I2FP.F32.S32 R3, UR5 ;  /* 0x0000000500037c45 */ /* 0x001fcc0008201400 */
[----:B------:R-:W0:Y:S02]  /*1320*/  MUFU.RCP R3, R3 ;  /* 0x0000000300037308 */ /* 0x000e240000001000 */
[----:B0-----:R-:W-:-:S06]  /*1330*/  FFMA.FTZ R16, R3, R16, UR4 ;  /* 0x0000000403107e23 */ /* 0x001fcc0008010010 */
[----:B------:R-:W0:Y:S02]  /*1340*/  MUFU.RSQ R5, R16 ;  /* 0x0000001000057308 */ /* 0x000e240000001400 */
[----:B0-----:R0:W-:Y:S02]  /*1350*/  STS [R2+0x1f4], R5 ;  /* 0x0001f40502007388 */ /* 0x0011e40000000800 */
.L_x_335:
[----:B------:R-:W-:Y:S05]  /*1360*/  BSYNC.RECONVERGENT B0 ;  /* 0x0000000000007941 */ /* 0x000fea0003800200 */
.L_x_333:
        /* <DEDUP_REMOVED lines=12> */
.L_x_339:
        /* <DEDUP_REMOVED lines=204> */
.L_x_338:
[----:B------:R-:W-:Y:S05]  /*20f0*/  BSYNC.RECONVERGENT B0 ;  /* 0x0000000000007941 */ /* 0x000fea0003800200 */
.L_x_337:
        /* <DEDUP_REMOVED lines=111> */
.L_x_341:
        /* <DEDUP_REMOVED lines=147> */
.L_x_343:
        /* <DEDUP_REMOVED lines=15> */
.L_x_342:
[----:B------:R-:W-:Y:S05]  /*3210*/  BSYNC.RECONVERGENT B0 ;  /* 0x0000000000007941 */ /* 0x000fea0003800200 */
.L_x_340:
        /* <DEDUP_REMOVED lines=12> */
[----:B--2---:R2:W3:Y:S02]  /*32e0*/  MUFU.RCP R8, R3 ;  /* 0x0000000300087308 */ /* 0x0044e40000001000 */
.L_x_376:
[----:B-1----:R-:W1:Y:S01]  /*32f0*/  LDC.64 R4, c[0x0][0x398] ;  /* 0x0000e600ff047b82 */ /* 0x002e620000000a00 */
[----:B------:R-:W-:-:S04]  /*3300*/  IMAD.WIDE.U32 R12, R17, 0x8, R24 ;  /* 0x00000008110c7825 */ /* 0x000fc800078e0018 */
[C---:B------:R-:W-:Y:S02]  /*3310*/  IMAD.WIDE.U32 R10, R17.reuse, 0x8, R18 ;  /* 0x00000008110a7825 */ /* 0x040fe400078e0012 */
[----:B------:R-:W4:Y:S04]  /*3320*/  LDG.E.64.CONSTANT R12, desc[UR14][R12.64] ;  /* 0x0000000e0c0c7981 */ /* 0x000f28000c1e9b00 */
[----:B------:R-:W5:Y:S01]  /*3330*/  LDG.E.64 R14, desc[UR14][R10.64] ;  /* 0x0000000e0a0e7981 */ /* 0x000f62000c1e1b00 */
[----:B-1----:R-:W-:-:S06]  /*3340*/  IMAD.WIDE.U32 R20, R17, 0x8, R4 ;  /* 0x0000000811147825 */ /* 0x002fcc00078e0004 */
[----:B------:R-:W2:Y:S01]  /*3350*/  LDG.E.64.CONSTANT R20, desc[UR14][R20.64] ;  /* 0x0000000e14147981 */ /* 0x000ea2000c1e9b00 */
[----:B------:R-:W-:Y:S01]  /*3360*/  BSSY.RECONVERGENT B0, `(.L_x_344) ;  /* 0x000003a000007945 */ /* 0x000fe20003800200 */
[----:B----4-:R-:W-:Y:S02]  /*3370*/  HADD2.F32 R23, -RZ, R12.H0_H0 ;  /* 0x2000000cff177230 */ /* 0x010fe40000004100 */
[--C-:B------:R-:W-:Y:S02]  /*3380*/  HADD2.F32 R27, -RZ, R13.reuse.H0_H0 ;  /* 0x2000000dff1b7230 */ /* 0x100fe40000004100 */
[--C-:B-----5:R-:W-:Y:S02]  /*3390*/  HADD2.F32 R16, -RZ, R14.reuse.H0_H0 ;  /* 0x2000000eff107230 */ /* 0x120fe40000004100 */
[----:B------:R-:W-:Y:S02]  /*33a0*/  HADD2.F32 R14, -RZ, R14.H1_H1 ;  /* 0x3000000eff0e7230 */ /* 0x000fe40000004100 */
[----:B------:R-:W-:-:S02]  /*33b0*/  HADD2.F32 R13, -RZ, R13.H1_H1 ;  /* 0x3000000dff0d7230 */ /* 0x000fc40000004100 */
[----:B------:R-:W-:-:S04]  /*33c0*/  FADD.FTZ R23, R23, R16 ;  /* 0x0000001017177221 */ /* 0x000fc80000010000 */
[----:B0-----:R-:W-:-:S05]  /*33d0*/  FMUL.FTZ R9, R2, R23 ;  /* 0x0000001702097220 */ /* 0x001fca0000410000 */
[----:B------:R-:W-:Y:S01]  /*33e0*/  F2FP.F16.F32.PACK_AB R16, RZ, R9 ;  /* 0x00000009ff10723e */ /* 0x000fe200000000ff */
[----:B------:R-:W-:-:S04]  /*33f0*/  HADD2.F32 R9, -RZ, R12.H1_H1 ;  /* 0x3000000cff097230 */ /* 0x000fc80000004100 */
[----:B------:R-:W-:Y:S02]  /*3400*/  HADD2.F32 R16, -RZ, R16.H0_H0 ;  /* 0x20000010ff107230 */ /* 0x000fe40000004100 */
[----:B------:R-:W-:Y:S01]  /*3410*/  FADD.FTZ R12, R9, R14 ;  /* 0x0000000e090c7221 */ /* 0x000fe20000010000 */
[--C-:B--2---:R-:W-:Y:S02]  /*3420*/  HADD2.F32 R29, -RZ, R20.reuse.H0_H0 ;  /* 0x20000014ff1d7230 */ /* 0x104fe40000004100 */
[----:B------:R-:W-:Y:S02]  /*3430*/  HADD2.F32 R14, -RZ, R15.H0_H0 ;  /* 0x2000000fff0e7230 */ /* 0x000fe40000004100 */
[----:B------:R-:W-:Y:S01]  /*3440*/  FMUL.FTZ R9, R2, R12 ;  /* 0x0000000c02097220 */ /* 0x000fe20000410000 */
[----:B------:R-:W-:Y:S02]  /*3450*/  HADD2.F32 R20, -RZ, R20.H1_H1 ;  /* 0x30000014ff147230 */ /* 0x000fe40000004100 */
[----:B------:R-:W-:Y:S01]  /*3460*/  FMUL.FTZ R16, R16, R29 ;  /* 0x0000001d10107220 */ /* 0x000fe20000410000 */
[----:B------:R-:W-:-:S02]  /*3470*/  HADD2.F32 R29, -RZ, R21.H1_H1 ;  /* 0x30000015ff1d7230 */ /* 0x000fc40000004100 */
[----:B------:R-:W-:Y:S01]  /*3480*/  FADD.FTZ R27, R27, R14 ;  /* 0x0000000e1b1b7221 */ /* 0x000fe20000010000 */
[----:B------:R-:W-:Y:S01]  /*3490*/  F2FP.F16.F32.PACK_AB R9, RZ, R9 ;  /* 0x00000009ff09723e */ /* 0x000fe200000000ff */
[----:B------:R-:W-:Y:S01]  /*34a0*/  HADD2.F32 R14, -RZ, R15.H1_H1 ;  /* 0x3000000fff0e7230 */ /* 0x000fe20000004100 */
[----:B------:R-:W-:Y:S01]  /*34b0*/  F2FP.F16.F32.PACK_AB R16, RZ, R16 ;  /* 0x00000010ff10723e */ /* 0x000fe200000000ff */
[----:B------:R-:W-:Y:S02]  /*34c0*/  FMUL.FTZ R22, R2, R27 ;  /* 0x0000001b02167220 */ /* 0x000fe40000410000 */
[----:B------:R-:W-:Y:S02]  /*34d0*/  HADD2.F32 R15, -RZ, R9.H0_H0 ;  /* 0x20000009ff0f7230 */ /* 0x000fe40000004100 */
[----:B------:R-:W-:Y:S01]  /*34e0*/  FADD.FTZ R13, R13, R14 ;  /* 0x0000000e0d0d7221 */ /* 0x000fe20000010000 */
[----:B------:R-:W-:Y:S01]  /*34f0*/  HADD2.F32 R9, -RZ, R16.H0_H0 ;  /* 0x20000010ff097230 */ /* 0x000fe20000004100 */
[----:B------:R-:W-:Y:S01]  /*3500*/  F2FP.F16.F32.PACK_AB R22, RZ, R22 ;  /* 0x00000016ff16723e */ /* 0x000fe200000000ff */
[----:B------:R-:W-:-:S02]  /*3510*/  HADD2.F32 R16, -RZ, R21.H0_H0 ;  /* 0x20000015ff107230 */ /* 0x000fc40000004100 */
[----:B------:R-:W-:Y:S01]  /*3520*/  FMUL.FTZ R15, R15, R20 ;  /* 0x000000140f0f7220 */ /* 0x000fe20000410000 */
[----:B------:R-:W-:Y:S01]  /*3530*/  FMUL.FTZ R20, R2, R13 ;  /* 0x0000000d02147220 */ /* 0x000fe20000410000 */
[----:B---3--:R-:W-:Y:S01]  /*3540*/  FMUL.FTZ R14, R9, R8 ;  /* 0x00000008090e7220 */ /* 0x008fe20000410000 */
[----:B------:R-:W-:Y:S01]  /*3550*/  HADD2.F32 R9, -RZ, R22.H0_H0 ;  /* 0x20000016ff097230 */ /* 0x000fe20000004100 */
[----:B------:R-:W0:Y:S01]  /*3560*/  MUFU.RCP R8, R3 ;  /* 0x0000000300087308 */ /* 0x000e220000001000 */
[----:B------:R-:W-:Y:S02]  /*3570*/  F2FP.F16.F32.PACK_AB R15, RZ, R15 ;  /* 0x0000000fff0f723e */ /* 0x000fe400000000ff */
[----:B------:R-:W-:Y:S01]  /*3580*/  FMNMX.FTZ R14, R14, 448, PT ;  /* 0x43e000000e0e7809 */ /* 0x000fe20003810000 */
[----:B------:R-:W-:Y:S01]  /*3590*/  FMUL.FTZ R9, R9, R16 ;  /* 0x0000001009097220 */ /* 0x000fe20000410000 */
[----:B------:R-:W-:Y:S01]  /*35a0*/  F2FP.F16.F32.PACK_AB R20, RZ, R20 ;  /* 0x00000014ff14723e */ /* 0x000fe200000000ff */
[----:B------:R-:W-:Y:S01]  /*35b0*/  HADD2.F32 R21, -RZ, R15.H0_H0 ;  /* 0x2000000fff157230 */ /* 0x000fe20000004100 */
[----:B------:R-:W-:Y:S01]  /*35c0*/  FMNMX.FTZ R14, R14, -448, !PT ;  /* 0xc3e000000e0e7809 */ /* 0x000fe20007810000 */
[----:B------:R-:W-:-:S02]  /*35d0*/  IMAD.MOV.U32 R16, RZ, RZ, 0x7f ;  /* 0x0000007fff107424 */ /* 0x000fc400078e00ff */
[----:B------:R-:W-:Y:S01]  /*35e0*/  HADD2.F32 R20, -RZ, R20.H0_H0 ;  /* 0x20000014ff147230 */ /* 0x000fe20000004100 */
[----:B------:R-:W-:-:S04]  /*35f0*/  LOP3.LUT R15, R14, 0x7fffffff, RZ, 0xc0, !PT ;  /* 0x7fffffff0e0f7812 */ /* 0x000fc800078ec0ff */
[----:B------:R-:W-:Y:S01]  /*3600*/  ISETP.GT.U32.AND P0, PT, R15, 0x43efffff, PT ;  /* 0x43efffff0f00780c */ /* 0x000fe20003f04070 */
[----:B------:R-:W-:Y:S01]  /*3610*/  FMUL.FTZ R20, R20, R29 ;  /* 0x0000001d14147220 */ /* 0x000fe20000410000 */
[----:B------:R-:W-:Y:S01]  /*3620*/  F2FP.F16.F32.PACK_AB R29, RZ, R9 ;  /* 0x00000009ff1d723e */ /* 0x000fe200000000ff */
[----:B0-----:R-:W-:-:S03]  /*3630*/  FMUL.FTZ R21, R21, R8 ;  /* 0x0000000815157220 */ /* 0x001fc60000410000 */
[----:B------:R-:W-:Y:S01]  /*3640*/  F2FP.F16.F32.PACK_AB R20, RZ, R20 ;  /* 0x00000014ff14723e */ /* 0x000fe200000000ff */
[----:B------:R-:W-:Y:S01]  /*3650*/  HADD2.F32 R29, -RZ, R29.H0_H0 ;  /* 0x2000001dff1d7230 */ /* 0x000fe20000004100 */
[----:B------:R-:W-:-:S03]  /*3660*/  FMNMX.FTZ R9, R21, 448, PT ;  /* 0x43e0000015097809 */ /* 0x000fc60003810000 */
[----:B------:R-:W-:Y:S01]  /*3670*/  HADD2.F32 R21, -RZ, R20.H0_H0 ;  /* 0x20000014ff157230 */ /* 0x000fe20000004100 */
[----:B------:R-:W-:Y:S01]  /*3680*/  FMNMX.FTZ R9, R9, -448, !PT ;  /* 0xc3e0000009097809 */ /* 0x000fe20007810000 */
[----:B------:R-:W-:Y:S06]  /*3690*/  @P0 BRA `(.L_x_345) ;  /* 0x0000000000180947 */ /* 0x000fec0003800000 */
[----:B------:R-:W-:-:S13]  /*36a0*/  ISETP.GT.U32.AND P0, PT, R15, 0x3c7fffff, PT ;  /* 0x3c7fffff0f00780c */ /* 0x000fda0003f04070 */
[----:B------:R-:W-:-:S04]  /*36b0*/  @P0 SHF.R.U32.HI R16, RZ, 0x14, R14 ;  /* 0x00000014ff100819 */ /* 0x000fc8000001160e */
[----:B------:R-:W-:Y:S01]  /*36c0*/  @P0 LOP3.LUT R20, R16, 0x1, RZ, 0xc0, !PT ;  /* 0x0000000110140812 */ /* 0x000fe200078ec0ff */
[----:B------:R-:W-:-:S03]  /*36d0*/  @!P0 FADD.FTZ R16, R15, 16384 ;  /* 0x468000000f108421 */ /* 0x000fc60000010000 */
[----:B------:R-:W-:-:S04]  /*36e0*/  @P0 IADD3 R20, PT, PT, R14, 0x407ffff, R20 ;  /* 0x0407ffff0e140810 */ /* 0x000fc80007ffe014 */
[----:B------:R-:W-:-:S07]  /*36f0*/  @P0 SHF.R.U32.HI R16, RZ, 0x14, R20 ;  /* 0x00000014ff100819 */ /* 0x000fce0000011614 */
.L_x_345:
[----:B------:R-:W-:Y:S05]  /*3700*/  BSYNC.RECONVERGENT B0 ;  /* 0x0000000000007941 */ /* 0x000fea0003800200 */
.L_x_344:
        /* <DEDUP_REMOVED lines=19> */
.L_x_347:
[----:B------:R-:W-:Y:S05]  /*3840*/  BSYNC.RECONVERGENT B0 ;  /* 0x0000000000007941 */ /* 0x000fea0003800200 */
.L_x_346:
        /* <DEDUP_REMOVED lines=15> */
.L_x_349:
[----:B------:R-:W-:Y:S05]  /*3940*/  BSYNC.RECONVERGENT B0 ;  /* 0x0000000000007941 */ /* 0x000fea0003800200 */
.L_x_348:
        /* <DEDUP_REMOVED lines=9> */
.L_x_351:
[----:B------:R-:W-:Y:S05]  /*39e0*/  BSYNC.RECONVERGENT B0 ;  /* 0x0000000000007941 */ /* 0x000fea0003800200 */
.L_x_350:
        /* <DEDUP_REMOVED lines=8> */
[----:B------:R-:W-:Y:S02]  /*3a70*/  F2FP.F16.F32.PACK_AB R12, R12, R23 ;  /* 0x000000170c0c723e */ /* 0x000fe400000000ff */
[----:B------:R-:W-:Y:S01]  /*3a80*/  PRMT R21, R14, 0x5410, R15 ;  /* 0x000054100e157816 */ /* 0x000fe2000000000f */
[----:B------:R-:W-:Y:S01]  /*3a90*/  IMAD.WIDE.U32 R14, R17, 0x4, R6 ;  /* 0x00000004110e7825 */ /* 0x000fe200078e0006 */
[----:B------:R-:W-:-:S05]  /*3aa0*/  F2FP.F16.F32.PACK_AB R13, R13, R27 ;  /* 0x0000001b0d0d723e */ /* 0x000fca00000000ff */
        /* <DEDUP_REMOVED lines=10> */
[----:B--2---:R-:W-:Y:S02]  /*3b50*/  HADD2.F32 R21, -RZ, R12.H0_H0 ;  /* 0x2000000cff157230 */ /* 0x004fe40000004100 */
[----:B------:R-:W-:Y:S02]  /*3b60*/  HADD2.F32 R23, -RZ, R13.H0_H0 ;  /* 0x2000000dff177230 */ /* 0x000fe40000004100 */
[--C-:B---3--:R-:W-:Y:S02]  /*3b70*/  HADD2.F32 R20, -RZ, R14.reuse.H0_H0 ;  /* 0x2000000eff147230 */ /* 0x108fe40000004100 */
[----:B------:R-:W-:Y:S02]  /*3b80*/  HADD2.F32 R27, -RZ, R14.H1_H1 ;  /* 0x3000000eff1b7230 */ /* 0x000fe40000004100 */
[----:B------:R-:W-:-:S02]  /*3b90*/  HADD2.F32 R14, -RZ, R15.H0_H0 ;  /* 0x2000000fff0e7230 */ /* 0x000fc40000004100 */
[----:B------:R-:W-:Y:S01]  /*3ba0*/  FADD.FTZ R21, R21, R20 ;  /* 0x0000001415157221 */ /* 0x000fe20000010000 */
[----:B------:R-:W-:Y:S02]  /*3bb0*/  HADD2.F32 R20, -RZ, R12.H1_H1 ;  /* 0x3000000cff147230 */ /* 0x000fe40000004100 */
[----:B------:R-:W-:Y:S02]  /*3bc0*/  HADD2.F32 R15, -RZ, R15.H1_H1 ;  /* 0x3000000fff0f7230 */ /* 0x000fe40000004100 */
[----:B------:R-:W-:Y:S01]  /*3bd0*/  FMUL.FTZ R22, R2, R21 ;  /* 0x0000001502167220 */ /* 0x000fe20000410000 */
[----:B------:R-:W-:Y:S01]  /*3be0*/  FADD.FTZ R23, R23, R14 ;  /* 0x0000000e17177221 */ /* 0x000fe20000010000 */
[----:B------:R-:W-:Y:S01]  /*3bf0*/  FADD.FTZ R12, R20, R27 ;  /* 0x0000001b140c7221 */ /* 0x000fe20000010000 */
[----:B------:R-:W-:Y:S02]  /*3c00*/  HADD2.F32 R14, -RZ, R13.H1_H1 ;  /* 0x3000000dff0e7230 */ /* 0x000fe40000004100 */
[----:B------:R-:W-:Y:S01]  /*3c10*/  F2FP.F16.F32.PACK_AB R22, RZ, R22 ;  /* 0x00000016ff16723e */ /* 0x000fe200000000ff */
[----:B----4-:R-:W-:-:S02]  /*3c20*/  HADD2.F32 R13, -RZ, R16.H0_H0 ;  /* 0x20000010ff0d7230 */ /* 0x010fc40000004100 */
[----:B------:R-:W-:Y:S01]  /*3c30*/  FMUL.FTZ R20, R2, R12 ;  /* 0x0000000c02147220 */ /* 0x000fe20000410000 */
[----:B------:R-:W-:Y:S01]  /*3c40*/  FADD.FTZ R14, R14, R15 ;  /* 0x0000000f0e0e7221 */ /* 0x000fe20000010000 */
[----:B------:R-:W-:Y:S02]  /*3c50*/  HADD2.F32 R27, -RZ, R16.H1_H1 ;  /* 0x30000010ff1b7230 */ /* 0x000fe40000004100 */
[----:B------:R-:W-:Y:S01]  /*3c60*/  HADD2.F32 R22, -RZ, R22.H0_H0 ;  /* 0x20000016ff167230 */ /* 0x000fe20000004100 */
[----:B------:R-:W-:-:S04]  /*3c70*/  F2FP.F16.F32.PACK_AB R20, RZ, R20 ;  /* 0x00000014ff14723e */ /* 0x000fc800000000ff */
[----:B------:R-:W-:Y:S01]  /*3c80*/  FMUL.FTZ R13, R22, R13 ;  /* 0x0000000d160d7220 */ /* 0x000fe20000410000 */
[----:B------:R-:W-:Y:S02]  /*3c90*/  HADD2.F32 R20, -RZ, R20.H0_H0 ;  /* 0x20000014ff147230 */ /* 0x000fe40000004100 */
[----:B------:R-:W-:Y:S02]  /*3ca0*/  FMUL.FTZ R22, R2, R23 ;  /* 0x0000001702167220 */ /* 0x000fe40000410000 */
[----:B------:R-:W-:Y:S01]  /*3cb0*/  F2FP.F16.F32.PACK_AB R15, RZ, R13 ;  /* 0x0000000dff0f723e */ /* 0x000fe200000000ff */
[----:B------:R-:W-:Y:S01]  /*3cc0*/  FMUL.FTZ R13, R20, R27 ;  /* 0x0000001b140d7220 */ /* 0x000fe20000410000 */
[----:B------:R-:W-:Y:S01]  /*3cd0*/  FMUL.FTZ R20, R2, R14 ;  /* 0x0000000e02147220 */ /* 0x000fe20000410000 */
[----:B------:R-:W-:Y:S01]  /*3ce0*/  HADD2.F32 R27, -RZ, R17.H0_H0 ;  /* 0x20000011ff1b7230 */ /* 0x000fe20000004100 */
[----:B------:R-:W-:Y:S01]  /*3cf0*/  F2FP.F16.F32.PACK_AB R22, RZ, R22 ;  /* 0x00000016ff16723e */ /* 0x000fe200000000ff */
[----:B------:R-:W-:Y:S01]  /*3d00*/  HADD2.F32 R15, -RZ, R15.H0_H0 ;  /* 0x2000000fff0f7230 */ /* 0x000fe20000004100 */
[----:B------:R-:W-:Y:S01]  /*3d10*/  F2FP.F16.F32.PACK_AB R13, RZ, R13 ;  /* 0x0000000dff0d723e */ /* 0x000fe200000000ff */
[----:B------:R-:W-:Y:S01]  /*3d20*/  HADD2.F32 R17, -RZ, R17.H1_H1 ;  /* 0x30000011ff117230 */ /* 0x000fe20000004100 */
[----:B------:R-:W-:Y:S01]  /*3d30*/  F2FP.F16.F32.PACK_AB R20, RZ, R20 ;  /* 0x00000014ff14723e */ /* 0x000fe200000000ff */
[----:B------:R-:W-:-:S02]  /*3d40*/  HADD2.F32 R16, -RZ, R22.H0_H0 ;  /* 0x20000016ff107230 */ /* 0x000fc40000004100 */
[-C--:B------:R-:W-:Y:S01]  /*3d50*/  FMUL.FTZ R15, R15, R8.reuse ;  /* 0x000000080f0f7220 */ /* 0x080fe20000410000 */
[----:B------:R-:W-:Y:S02]  /*3d60*/  HADD2.F32 R13, -RZ, R13.H0_H0 ;  /* 0x2000000dff0d7230 */ /* 0x000fe40000004100 */
[----:B------:R-:W-:Y:S02]  /*3d70*/  HADD2.F32 R20, -RZ, R20.H0_H0 ;  /* 0x20000014ff147230 */ /* 0x000fe40000004100 */
[----:B------:R-:W-:Y:S01]  /*3d80*/  FMUL.FTZ R16, R16, R27 ;  /* 0x0000001b10107220 */ /* 0x000fe20000410000 */
[----:B------:R-:W-:Y:S01]  /*3d90*/  FMNMX.FTZ R15, R15, 448, PT ;  /* 0x43e000000f0f7809 */ /* 0x000fe20003810000 */
[----:B------:R-:W-:Y:S01]  /*3da0*/  FMUL.FTZ R13, R13, R8 ;  /* 0x000000080d0d7220 */ /* 0x000fe20000410000 */
[----:B------:R-:W-:Y:S02]  /*3db0*/  FMUL.FTZ R17, R20, R17 ;  /* 0x0000001114117220 */ /* 0x000fe40000410000 */
[----:B------:R-:W-:-:S02]  /*3dc0*/  FMNMX.FTZ R15, R15, -448, !PT ;  /* 0xc3e000000f0f7809 */ /* 0x000fc40007810000 */
[----:B------:R-:W-:Y:S02]  /*3dd0*/  F2FP.F16.F32.PACK_AB R16, RZ, R16 ;  /* 0x00000010ff10723e */ /* 0x000fe400000000ff */
[----:B------:R-:W-:Y:S02]  /*3de0*/  LOP3.LUT R20, R15, 0x7fffffff, RZ, 0xc0, !PT ;  /* 0x7fffffff0f147812 */ /* 0x000fe400078ec0ff */
[----:B------:R-:W-:Y:S01]  /*3df0*/  F2FP.F16.F32.PACK_AB R17, RZ, R17 ;  /* 0x00000011ff11723e */ /* 0x000fe200000000ff */
[----:B------:R-:W-:Y:S01]  /*3e00*/  HADD2.F32 R27, -RZ, R16.H0_H0 ;  /* 0x20000010ff1b7230 */ /* 0x000fe20000004100 */
[----:B------:R-:W-:Y:S01]  /*3e10*/  ISETP.GT.U32.AND P0, PT, R20, 0x43efffff, PT ;  /* 0x43efffff1400780c */ /* 0x000fe20003f04070 */
[----:B------:R-:W-:Y:S01]  /*3e20*/  IMAD.MOV.U32 R16, RZ, RZ, 0x7f ;  /* 0x0000007fff107424 */ /* 0x000fe200078e00ff */
[----:B------:R-:W-:Y:S01]  /*3e30*/  FMNMX.FTZ R13, R13, 448, PT ;  /* 0x43e000000d0d7809 */ /* 0x000fe20003810000 */
[----:B------:R-:W-:-:S03]  /*3e40*/  HADD2.F32 R17, -RZ, R17.H0_H0 ;  /* 0x20000011ff117230 */ /* 0x000fc60000004100 */
[----:B------:R-:W-:-:S07]  /*3e50*/  FMNMX.FTZ R13, R13, -448, !PT ;  /* 0xc3e000000d0d7809 */ /* 0x000fce0007810000 */
[----:B------:R-:W-:Y:S05]  /*3e60*/  @P0 BRA `(.L_x_353) ;  /* 0x0000000000180947 */ /* 0x000fea0003800000 */
[----:B------:R-:W-:-:S13]  /*3e70*/  ISETP.GE.U32.AND P0, PT, R20, 0x3c800000, PT ;  /* 0x3c8000001400780c */ /* 0x000fda0003f06070 */
[----:B------:R-:W-:-:S04]  /*3e80*/  @P0 SHF.R.U32.HI R16, RZ, 0x14, R15 ;  /* 0x00000014ff100819 */ /* 0x000fc8000001160f */
[----:B------:R-:W-:-:S04]  /*3e90*/  @P0 LOP3.LUT R16, R16, 0x1, RZ, 0xc0, !PT ;  /* 0x0000000110100812 */ /* 0x000fc800078ec0ff */
[----:B------:R-:W-:-:S04]  /*3ea0*/  @P0 IADD3 R16, PT, PT, R15, 0x407ffff, R16 ;  /* 0x0407ffff0f100810 */ /* 0x000fc80007ffe010 */
[----:B------:R-:W-:Y:S01]  /*3eb0*/  @P0 SHF.R.U32.HI R16, RZ, 0x14, R16 ;  /* 0x00000014ff100819 */ /* 0x000fe20000011610 */
[----:B------:R-:W-:-:S07]  /*3ec0*/  @!P0 FADD.FTZ R16, R20, 16384 ;  /* 0x4680000014108421 */ /* 0x000fce0000010000 */
.L_x_353:
[----:B------:R-:W-:Y:S05]  /*3ed0*/  BSYNC.RECONVERGENT B0 ;  /* 0x0000000000007941 */ /* 0x000fea0003800200 */
.L_x_352:
        /* <DEDUP_REMOVED lines=19> */
.L_x_355:
[----:B------:R-:W-:Y:S05]  /*4010*/  BSYNC.RECONVERGENT B0 ;  /* 0x0000000000007941 */ /* 0x000fea0003800200 */
.L_x_354:
        /* <DEDUP_REMOVED lines=15> */
.L_x_357:
[----:B------:R-:W-:Y:S05]  /*4110*/  BSYNC.RECONVERGENT B0 ;  /* 0x0000000000007941 */ /* 0x000fea0003800200 */
.L_x_356:
        /* <DEDUP_REMOVED lines=9> */
.L_x_359:
[----:B------:R-:W-:Y:S05]  /*41b0*/  BSYNC.RECONVERGENT B0 ;  /* 0x0000000000007941 */ /* 0x000fea0003800200 */
.L_x_358:
        /* <DEDUP_REMOVED lines=8> */
[----:B------:R-:W-:Y:S02]  /*4240*/  F2FP.F16.F32.PACK_AB R22, R12, R21 ;  /* 0x000000150c16723e */ /* 0x000fe400000000ff */
[----:B------:R-:W-:Y:S02]  /*4250*/  PRMT R17, R15, 0x5410, R16 ;  /* 0x000054100f117816 */ /* 0x000fe40000000010 */
[----:B------:R-:W-:Y:S01]  /*4260*/  F2FP.F16.F32.PACK_AB R23, R14, R23 ;  /* 0x000000170e17723e */ /* 0x000fe200000000ff */
        /* <DEDUP_REMOVED lines=14> */
[----:B------:R-:W-:-:S03]  /*4350*/  HADD2.F32 R27, -RZ, R16.H1_H1 ;  /* 0x30000010ff1b7230 */ /* 0x000fc60000004100 */
[----:B------:R-:W-:Y:S01]  /*4360*/  FADD.FTZ R9, R9, R12 ;  /* 0x0000000c09097221 */ /* 0x000fe20000010000 */
[----:B------:R-:W-:Y:S02]  /*4370*/  HADD2.F32 R12, -RZ, R14.H1_H1 ;  /* 0x3000000eff0c7230 */ /* 0x000fe40000004100 */
[--C-:B------:R-:W-:Y:S02]  /*4380*/  HADD2.F32 R14, -RZ, R17.reuse.H0_H0 ;  /* 0x20000011ff0e7230 */ /* 0x100fe40000004100 */
[----:B------:R-:W-:Y:S01]  /*4390*/  FMUL.FTZ R16, R2, R9 ;  /* 0x0000000902107220 */ /* 0x000fe20000410000 */
[----:B------:R-:W-:Y:S02]  /*43a0*/  HADD2.F32 R17, -RZ, R17.H1_H1 ;  /* 0x30000011ff117230 */ /* 0x000fe40000004100 */
[----:B------:R-:W-:Y:S01]  /*43b0*/  FADD.FTZ R12, R12, R27 ;  /* 0x0000001b0c0c7221 */ /* 0x000fe20000010000 */
[----:B----4-:R-:W-:Y:S02]  /*43c0*/  HADD2.F32 R27, -RZ, R21.H0_H0 ;  /* 0x20000015ff1b7230 */ /* 0x010fe40000004100 */
[----:B------:R-:W-:Y:S01]  /*43d0*/  FADD.FTZ R23, R23, R14 ;  /* 0x0000000e17177221 */ /* 0x000fe20000010000 */
[----:B------:R-:W-:Y:S01]  /*43e0*/  F2FP.F16.F32.PACK_AB R16, RZ, R16 ;  /* 0x00000010ff10723e */ /* 0x000fe200000000ff */
[----:B------:R-:W-:-:S02]  /*43f0*/  HADD2.F32 R14, -RZ, R15.H1_H1 ;  /* 0x3000000fff0e7230 */ /* 0x000fc40000004100 */
[C---:B------:R-:W-:Y:S01]  /*4400*/  FMUL.FTZ R22, R2.reuse, R12 ;  /* 0x0000000c02167220 */ /* 0x040fe20000410000 */
[----:B------:R-:W-:Y:S02]  /*4410*/  HADD2.F32 R15, -RZ, R20.H0_H0 ;  /* 0x20000014ff0f7230 */ /* 0x000fe40000004100 */
[----:B------:R-:W-:Y:S01]  /*4420*/  FMUL.FTZ R26, R2, R23 ;  /* 0x00000017021a7220 */ /* 0x000fe20000410000 */
[----:B------:R-:W-:Y:S02]  /*4430*/  HADD2.F32 R16, -RZ, R16.H0_H0 ;  /* 0x20000010ff107230 */ /* 0x000fe40000004100 */
[----:B------:R-:W-:Y:S01]  /*4440*/  FADD.FTZ R14, R14, R17 ;  /* 0x000000110e0e7221 */ /* 0x000fe20000010000 */
[----:B------:R-:W-:Y:S01]  /*4450*/  F2FP.F16.F32.PACK_AB R22, RZ, R22 ;  /* 0x00000016ff16723e */ /* 0x000fe200000000ff */
[----:B------:R-:W-:Y:S01]  /*4460*/  HADD2.F32 R17, -RZ, R20.H1_H1 ;  /* 0x30000014ff117230 */ /* 0x000fe20000004100 */
[----:B------:R-:W-:Y:S01]  /*4470*/  F2FP.F16.F32.PACK_AB R26, RZ, R26 ;  /* 0x0000001aff1a723e */ /* 0x000fe200000000ff */
[----:B------:R-:W-:Y:S01]  /*4480*/  FMUL.FTZ R15, R16, R15 ;  /* 0x0000000f100f7220 */ /* 0x000fe20000410000 */
[----:B------:R-:W-:Y:S01]  /*4490*/  FMUL.FTZ R20, R2, R14 ;  /* 0x0000000e02147220 */ /* 0x000fe20000410000 */
[----:B------:R-:W-:-:S02]  /*44a0*/  HADD2.F32 R22, -RZ, R22.H0_H0 ;  /* 0x20000016ff167230 */ /* 0x000fc40000004100 */
[----:B------:R-:W-:Y:S01]  /*44b0*/  HADD2.F32 R26, -RZ, R26.H0_H0 ;  /* 0x2000001aff1a7230 */ /* 0x000fe20000004100 */
[----:B------:R-:W-:Y:S01]  /*44c0*/  F2FP.F16.F32.PACK_AB R16, RZ, R15 ;  /* 0x0000000fff10723e */ /* 0x000fe200000000ff */
[----:B------:R-:W-:Y:S02]  /*44d0*/  HADD2.F32 R21, -RZ, R21.H1_H1 ;  /* 0x30000015ff157230 */ /* 0x000fe40000004100 */
[----:B------:R-:W-:Y:S01]  /*44e0*/  FMUL.FTZ R15, R22, R17 ;  /* 0x00000011160f7220 */ /* 0x000fe20000410000 */
[----:B------:R-:W-:Y:S01]  /*44f0*/  F2FP.F16.F32.PACK_AB R20, RZ, R20 ;  /* 0x00000014ff14723e */ /* 0x000fe200000000ff */
[----:B------:R-:W-:-:S03]  /*4500*/  HADD2.F32 R17, -RZ, R16.H0_H0 ;  /* 0x20000010ff117230 */ /* 0x000fc60000004100 */
[----:B------:R-:W-:Y:S01]  /*4510*/  F2FP.F16.F32.PACK_AB R15, RZ, R15 ;  /* 0x0000000fff0f723e */ /* 0x000fe200000000ff */
[----:B------:R-:W-:Y:S02]  /*4520*/  HADD2.F32 R20, -RZ, R20.H0_H0 ;  /* 0x20000014ff147230 */ /* 0x000fe40000004100 */
[-C--:B------:R-:W-:Y:S01]  /*4530*/  FMUL.FTZ R16, R17, R8.reuse ;  /* 0x0000000811107220 */ /* 0x080fe20000410000 */
[----:B------:R-:W-:Y:S01]  /*4540*/  FMUL.FTZ R17, R26, R27 ;  /* 0x0000001b1a117220 */ /* 0x000fe20000410000 */
[----:B------:R-:W-:Y:S02]  /*4550*/  HADD2.F32 R15, -RZ, R15.H0_H0 ;  /* 0x2000000fff0f7230 */ /* 0x000fe40000004100 */
[----:B------:R-:W-:Y:S01]  /*4560*/  FMUL.FTZ R20, R20, R21 ;  /* 0x0000001514147220 */ /* 0x000fe20000410000 */
[----:B------:R-:W-:Y:S02]  /*4570*/  FMNMX.FTZ R16, R16, 448, PT ;  /* 0x43e0000010107809 */ /* 0x000fe40003810000 */
[----:B------:R-:W-:Y:S01]  /*4580*/  FMUL.FTZ R15, R15, R8 ;  /* 0x000000080f0f7220 */ /* 0x000fe20000410000 */
[----:B------:R-:W-:-:S02]  /*4590*/  F2FP.F16.F32.PACK_AB R17, RZ, R17 ;  /* 0x00000011ff11723e */ /* 0x000fc400000000ff */
[----:B------:R-:W-:Y:S02]  /*45a0*/  FMNMX.FTZ R16, R16, -448, !PT ;  /* 0xc3e0000010107809 */ /* 0x000fe40007810000 */
[----:B------:R-:W-:Y:S01]  /*45b0*/  F2FP.F16.F32.PACK_AB R20, RZ, R20 ;  /* 0x00000014ff14723e */ /* 0x000fe200000000ff */
[----:B------:R-:W-:Y:S01]  /*45c0*/  HADD2.F32 R21, -RZ, R17.H0_H0 ;  /* 0x20000011ff157230 */ /* 0x000fe20000004100 */
[----:B------:R-:W-:Y:S02]  /*45d0*/  LOP3.LUT R22, R16, 0x7fffffff, RZ, 0xc0, !PT ;  /* 0x7fffffff10167812 */ /* 0x000fe400078ec0ff */
[----:B------:R-:W-:Y:S01]  /*45e0*/  FMNMX.FTZ R15, R15, 448, PT ;  /* 0x43e000000f0f7809 */ /* 0x000fe20003810000 */
[----:B------:R-:W-:Y:S01]  /*45f0*/  HADD2.F32 R17, -RZ, R20.H0_H0 ;  /* 0x20000014ff117230 */ /* 0x000fe20000004100 */
[----:B------:R-:W-:Y:S01]  /*4600*/  ISETP.GT.U32.AND P0, PT, R22, 0x43efffff, PT ;  /* 0x43efffff1600780c */ /* 0x000fe20003f04070 */
[----:B------:R-:W-:Y:S01]  /*4610*/  IMAD.MOV.U32 R20, RZ, RZ, 0x7f ;  /* 0x0000007fff147424 */ /* 0x000fe200078e00ff */
[----:B------:R-:W-:-:S11]  /*4620*/  FMNMX.FTZ R15, R15, -448, !PT ;  /* 0xc3e000000f0f7809 */ /* 0x000fd60007810000 */
[----:B------:R-:W-:Y:S05]  /*4630*/  @P0 BRA `(.L_x_361) ;  /* 0x0000000000180947 */ /* 0x000fea0003800000 */
[----:B------:R-:W-:-:S13]  /*4640*/  ISETP.GE.U32.AND P0, PT, R22, 0x3c800000, PT ;  /* 0x3c8000001600780c */ /* 0x000fda0003f06070 */
[----:B------:R-:W-:-:S04]  /*4650*/  @P0 SHF.R.U32.HI R20, RZ, 0x14, R16 ;  /* 0x00000014ff140819 */ /* 0x000fc80000011610 */
[----:B------:R-:W-:-:S04]  /*4660*/  @P0 LOP3.LUT R27, R20, 0x1, RZ, 0xc0, !PT ;  /* 0x00000001141b0812 */ /* 0x000fc800078ec0ff */
[----:B------:R-:W-:-:S04]  /*4670*/  @P0 IADD3 R27, PT, PT, R16, 0x407ffff, R27 ;  /* 0x0407ffff101b0810 */ /* 0x000fc80007ffe01b */
[----:B------:R-:W-:Y:S01]  /*4680*/  @P0 SHF.R.U32.HI R20, RZ, 0x14, R27 ;  /* 0x00000014ff140819 */ /* 0x000fe2000001161b */
[----:B------:R-:W-:-:S07]  /*4690*/  @!P0 FADD.FTZ R20, R22, 16384 ;  /* 0x4680000016148421 */ /* 0x000fce0000010000 */
.L_x_361:
[----:B------:R-:W-:Y:S05]  /*46a0*/  BSYNC.RECONVERGENT B0 ;  /* 0x0000000000007941 */ /* 0x000fea0003800200 */
.L_x_360:
        /* <DEDUP_REMOVED lines=19> */
.L_x_363:
[----:B------:R-:W-:Y:S05]  /*47e0*/  BSYNC.RECONVERGENT B0 ;  /* 0x0000000000007941 */ /* 0x000fea0003800200 */
.L_x_362:
        /* <DEDUP_REMOVED lines=15> */
.L_x_365:
[----:B------:R-:W-:Y:S05]  /*48e0*/  BSYNC.RECONVERGENT B0 ;  /* 0x0000000000007941 */ /* 0x000fea0003800200 */
.L_x_364:
        /* <DEDUP_REMOVED lines=9> */
.L_x_367:
[----:B------:R-:W-:Y:S05]  /*4980*/  BSYNC.RECONVERGENT B0 ;  /* 0x0000000000007941 */ /* 0x000fea0003800200 */
.L_x_366:
        /* <DEDUP_REMOVED lines=8> */
[----:B------:R-:W-:Y:S01]  /*4a10*/  F2FP.F16.F32.PACK_AB R22, R12, R9 ;  /* 0x000000090c16723e */ /* 0x000fe200000000ff */
[----:B------:R-:W-:Y:S01]  /*4a20*/  IMAD.WIDE.U32 R12, R13, 0x4, R6 ;  /* 0x000000040d0c7825 */ /* 0x000fe200078e0006 */
[----:B------:R-:W-:Y:S02]  /*4a30*/  F2FP.F16.F32.PACK_AB R23, R14, R23 ;  /* 0x000000170e17723e */ /* 0x000fe400000000ff */
        /* <DEDUP_REMOVED lines=11> */
[--C-:B--2---:R-:W-:Y:S02]  /*4af0*/  HADD2.F32 R9, -RZ, R14.reuse.H0_H0 ;  /* 0x2000000eff097230 */ /* 0x104fe40000004100 */
[----:B------:R-:W-:Y:S02]  /*4b00*/  HADD2.F32 R16, -RZ, R14.H1_H1 ;  /* 0x3000000eff107230 */ /* 0x000fe40000004100 */
[----:B---3--:R-:W-:Y:S02]  /*4b10*/  HADD2.F32 R22, -RZ, R12.H0_H0 ;  /* 0x2000000cff167230 */ /* 0x008fe40000004100 */
[--C-:B------:R-:W-:Y:S02]  /*4b20*/  HADD2.F32 R20, -RZ, R15.reuse.H0_H0 ;  /* 0x2000000fff147230 */ /* 0x100fe40000004100 */
[----:B------:R-:W-:-:S02]  /*4b30*/  HADD2.F32 R21, -RZ, R15.H1_H1 ;  /* 0x3000000fff157230 */ /* 0x000fc40000004100 */
[----:B------:R-:W-:Y:S01]  /*4b40*/  FADD.FTZ R9, R9, R22 ;  /* 0x0000001609097221 */ /* 0x000fe20000010000 */
[--C-:B------:R-:W-:Y:S02]  /*4b50*/  HADD2.F32 R27, -RZ, R13.reuse.H0_H0 ;  /* 0x2000000dff1b7230 */ /* 0x100fe40000004100 */
[----:B------:R-:W-:Y:S02]  /*4b60*/  HADD2.F32 R14, -RZ, R13.H1_H1 ;  /* 0x3000000dff0e7230 */ /* 0x000fe40000004100 */
[----:B------:R-:W-:Y:S02]  /*4b70*/  HADD2.F32 R23, -RZ, R12.H1_H1 ;  /* 0x3000000cff177230 */ /* 0x000fe40000004100 */
[----:B------:R-:W-:Y:S01]  /*4b80*/  FADD.FTZ R13, R20, R27 ;  /* 0x0000001b140d7221 */ /* 0x000fe20000010000 */
[--C-:B----4-:R-:W-:Y:S02]  /*4b90*/  HADD2.F32 R15, -RZ, R4.reuse.H1_H1 ;  /* 0x30000004ff0f7230 */ /* 0x110fe40000004100 */
[----:B------:R-:W-:Y:S01]  /*4ba0*/  FADD.FTZ R14, R21, R14 ;  /* 0x0000000e150e7221 */ /* 0x000fe20000010000 */
[----:B------:R-:W-:Y:S01]  /*4bb0*/  FMUL.FTZ R21, R2, R9 ;  /* 0x0000000902157220 */ /* 0x000fe20000410000 */
[----:B------:R-:W-:Y:S01]  /*4bc0*/  FADD.FTZ R12, R16, R23 ;  /* 0x00000017100c7221 */ /* 0x000fe20000010000 */
[C---:B------:R-:W-:Y:S01]  /*4bd0*/  FMUL.FTZ R23, R2.reuse, R13 ;  /* 0x0000000d02177220 */ /* 0x040fe20000410000 */
[----:B------:R-:W-:Y:S01]  /*4be0*/  FMUL.FTZ R20, R2, R14 ;  /* 0x0000000e02147220 */ /* 0x000fe20000410000 */
[----:B------:R-:W-:Y:S01]  /*4bf0*/  HADD2.F32 R16, -RZ, R4.H0_H0 ;  /* 0x20000004ff107230 */ /* 0x000fe20000004100 */
[----:B------:R-:W-:Y:S01]  /*4c00*/  F2FP.F16.F32.PACK_AB R21, RZ, R21 ;  /* 0x00000015ff15723e */ /* 0x000fe200000000ff */
[--C-:B------:R-:W-:Y:S01]  /*4c10*/  HADD2.F32 R4, -RZ, R5.reuse.H0_H0 ;  /* 0x20000005ff047230 */ /* 0x100fe20000004100 */
[----:B------:R-:W-:Y:S01]  /*4c20*/  F2FP.F16.F32.PACK_AB R23, RZ, R23 ;  /* 0x00000017ff17723e */ /* 0x000fe200000000ff */
[----:B------:R-:W-:Y:S01]  /*4c30*/  HADD2.F32 R5, -RZ, R5.H1_H1 ;  /* 0x30000005ff057230 */ /* 0x000fe20000004100 */
[----:B------:R-:W-:Y:S01]  /*4c40*/  F2FP.F16.F32.PACK_AB R20, RZ, R20 ;  /* 0x00000014ff14723e */ /* 0x000fe200000000ff */
[----:B------:R-:W-:-:S02]  /*4c50*/  HADD2.F32 R21, -RZ, R21.H0_H0 ;  /* 0x20000015ff157230 */ /* 0x000fc40000004100 */
[----:B------:R-:W-:Y:S01]  /*4c60*/  FMUL.FTZ R22, R2, R12 ;  /* 0x0000000c02167220 */ /* 0x000fe20000410000 */
[----:B------:R-:W-:Y:S01]  /*4c70*/  HADD2.F32 R23, -RZ, R23.H0_H0 ;  /* 0x20000017ff177230 */ /* 0x000fe20000004100 */
[----:B------:R-:W-:Y:S01]  /*4c80*/  F2FP.F16.F32.PACK_AB R13, R14, R13 ;  /* 0x0000000d0e0d723e */ /* 0x000fe200000000ff */
[----:B------:R-:W-:Y:S02]  /*4c90*/  HADD2.F32 R20, -RZ, R20.H0_H0 ;  /* 0x20000014ff147230 */ /* 0x000fe40000004100 */
[----:B------:R-:W-:Y:S01]  /*4ca0*/  FMUL.FTZ R16, R21, R16 ;  /* 0x0000001015107220 */ /* 0x000fe20000410000 */
[----:B------:R-:W-:Y:S01]  /*4cb0*/  F2FP.F16.F32.PACK_AB R22, RZ, R22 ;  /* 0x00000016ff16723e */ /* 0x000fe200000000ff */
[----:B------:R-:W-:Y:S01]  /*4cc0*/  FMUL.FTZ R4, R23, R4 ;  /* 0x0000000417047220 */ /* 0x000fe20000410000 */
[----:B------:R-:W-:Y:S01]  /*4cd0*/  F2FP.F16.F32.PACK_AB R12, R12, R9 ;  /* 0x000000090c0c723e */ /* 0x000fe200000000ff */
[----:B------:R-:W-:Y:S01]  /*4ce0*/  FMUL.FTZ R5, R20, R5 ;  /* 0x0000000514057220 */ /* 0x000fe20000410000 */
[----:B------:R-:W-:Y:S01]  /*4cf0*/  F2FP.F16.F32.PACK_AB R16, RZ, R16 ;  /* 0x00000010ff10723e */ /* 0x000fe200000000ff */
[----:B------:R-:W-:Y:S01]  /*4d00*/  HADD2.F32 R22, -RZ, R22.H0_H0 ;  /* 0x20000016ff167230 */ /* 0x000fe20000004100 */
[----:B------:R-:W-:Y:S01]  /*4d10*/  F2FP.F16.F32.PACK_AB R4, RZ, R4 ;  /* 0x00000004ff04723e */ /* 0x000fe200000000ff */
[----:B------:R0:W-:Y:S01]  /*4d20*/  STG.E.64 desc[UR14][R10.64], R12 ;  /* 0x0000000c0a007986 */ /* 0x0001e2000c101b0e */
[----:B------:R-:W-:Y:S01]  /*4d30*/  F2FP.F16.F32.PACK_AB R20, RZ, R5 ;  /* 0x00000005ff14723e */ /* 0x000fe200000000ff */
[----:B------:R-:W-:-:S02]  /*4d40*/  HADD2.F32 R5, -RZ, R16.H0_H0 ;  /* 0x20000010ff057230 */ /* 0x000fc40000004100 */
[----:B------:R-:W-:Y:S01]  /*4d50*/  FMUL.FTZ R15, R22, R15 ;  /* 0x0000000f160f7220 */ /* 0x000fe20000410000 */
[----:B------:R-:W-:Y:S02]  /*4d60*/  HADD2.F32 R21, -RZ, R4.H0_H0 ;  /* 0x20000004ff157230 */ /* 0x000fe40000004100 */
[----:B------:R-:W-:Y:S02]  /*4d70*/  HADD2.F32 R23, -RZ, R20.H0_H0 ;  /* 0x20000014ff177230 */ /* 0x000fe40000004100 */
[-C--:B------:R-:W-:Y:S01]  /*4d80*/  FMUL.FTZ R5, R5, R8.reuse ;  /* 0x0000000805057220 */ /* 0x080fe20000410000 */
[----:B------:R-:W-:Y:S01]  /*4d90*/  F2FP.F16.F32.PACK_AB R15, RZ, R15 ;  /* 0x0000000fff0f723e */ /* 0x000fe200000000ff */
[-C--:B------:R-:W-:Y:S01]  /*4da0*/  FMUL.FTZ R21, R21, R8.reuse ;  /* 0x0000000815157220 */ /* 0x080fe20000410000 */
[----:B------:R-:W-:Y:S02]  /*4db0*/  IMAD.MOV.U32 R9, RZ, RZ, 0x7f ;  /* 0x0000007fff097424 */ /* 0x000fe400078e00ff */
[----:B------:R-:W-:Y:S01]  /*4dc0*/  FMUL.FTZ R23, R23, R8 ;  /* 0x0000000817177220 */ /* 0x000fe20000410000 */
[----:B------:R-:W-:Y:S01]  /*4dd0*/  FMNMX.FTZ R5, R5, 448, PT ;  /* 0x43e0000005057809 */ /* 0x000fe20003810000 */
[----:B------:R-:W-:Y:S01]  /*4de0*/  HADD2.F32 R15, -RZ, R15.H0_H0 ;  /* 0x2000000fff0f7230 */ /* 0x000fe20000004100 */
[----:B------:R-:W-:-:S02]  /*4df0*/  FMNMX.FTZ R21, R21, 448, PT ;  /* 0x43e0000015157809 */ /* 0x000fc40003810000 */
[----:B------:R-:W-:Y:S02]  /*4e00*/  FMNMX.FTZ R20, R5, -448, !PT ;  /* 0xc3e0000005147809 */ /* 0x000fe40007810000 */
[----:B------:R-:W-:Y:S01]  /*4e10*/  FMNMX.FTZ R5, R21, -448, !PT ;  /* 0xc3e0000015057809 */ /* 0x000fe20007810000 */
[----:B------:R-:W-:Y:S01]  /*4e20*/  FMUL.FTZ R15, R15, R8 ;  /* 0x000000080f0f7220 */ /* 0x000fe20000410000 */
[----:B------:R-:W-:Y:S02]  /*4e30*/  LOP3.LUT R21, R20, 0x7fffffff, RZ, 0xc0, !PT ;  /* 0x7fffffff14157812 */ /* 0x000fe400078ec0ff */
[----:B------:R-:W-:Y:S02]  /*4e40*/  FMNMX.FTZ R4, R23, 448, PT ;  /* 0x43e0000017047809 */ /* 0x000fe40003810000 */
[----:B------:R-:W-:Y:S02]  /*4e50*/  ISETP.GT.U32.AND P1, PT, R21, 0x43efffff, PT ;  /* 0x43efffff1500780c */ /* 0x000fe40003f24070 */
[----:B------:R-:W-:-:S02]  /*4e60*/  FMNMX.FTZ R14, R15, 448, PT ;  /* 0x43e000000f0e7809 */ /* 0x000fc40003810000 */
[----:B------:R-:W-:Y:S02]  /*4e70*/  FMNMX.FTZ R4, R4, -448, !PT ;  /* 0xc3e0000004047809 */ /* 0x000fe40007810000 */
[----:B------:R-:W-:Y:S02]  /*4e80*/  FMNMX.FTZ R14, R14, -448, !PT ;  /* 0xc3e000000e0e7809 */ /* 0x000fe40007810000 */
[----:B------:R-:W-:Y:S02]  /*4e90*/  LOP3.LUT R16, R5, 0x7fffffff, RZ, 0xc0, !PT ;  /* 0x7fffffff05107812 */ /* 0x000fe400078ec0ff */
[----:B------:R-:W-:Y:S02]  /*4ea0*/  LOP3.LUT R15, R14, 0x7fffffff, RZ, 0xc0, !PT ;  /* 0x7fffffff0e0f7812 */ /* 0x000fe400078ec0ff */
[----:B0-----:R-:W-:Y:S02]  /*4eb0*/  LOP3.LUT R12, R4, 0x7fffffff, RZ, 0xc0, !PT ;  /* 0x7fffffff040c7812 */ /* 0x001fe400078ec0ff */
[----:B------:R-:W-:-:S02]  /*4ec0*/  ISETP.GT.U32.AND P2, PT, R15, 0x43efffff, PT ;  /* 0x43efffff0f00780c */ /* 0x000fc40003f44070 */
        /* <DEDUP_REMOVED lines=10> */
.L_x_369:
[----:B------:R-:W-:Y:S05]  /*4f70*/  BSYNC.RECONVERGENT B0 ;  /* 0x0000000000007941 */ /* 0x000fea0003800200 */
.L_x_368:
        /* <DEDUP_REMOVED lines=11> */
.L_x_371:
[----:B------:R-:W-:Y:S05]  /*5030*/  BSYNC.RECONVERGENT B0 ;  /* 0x0000000000007941 */ /* 0x000fea0003800200 */
.L_x_370:
        /* <DEDUP_REMOVED lines=11> */
.L_x_373:
[----:B------:R-:W-:Y:S05]  /*50f0*/  BSYNC.RECONVERGENT B0 ;  /* 0x0000000000007941 */ /* 0x000fea0003800200 */
.L_x_372:
        /* <DEDUP_REMOVED lines=10> */
.L_x_375:
[----:B------:R-:W-:Y:S05]  /*51a0*/  BSYNC.RECONVERGENT B0 ;  /* 0x0000000000007941 */ /* 0x000fea0003800200 */
.L_x_374:
        /* <DEDUP_REMOVED lines=9> */
[----:B----4-:R-:W-:Y:S05]  /*5240*/  @!P0 BRA `(.L_x_376) ;  /* 0xffffffe000288947 */ /* 0x010fea000383ffff */
[----:B------:R-:W-:Y:S05]  /*5250*/  EXIT ;  /* 0x000000000000794d */ /* 0x000fea0003800000 */
.L_x_329:
        /* <DEDUP_REMOVED lines=19> */
.L_x_379:
        /* <DEDUP_REMOVED lines=17> */
.L_x_378:
[----:B------:R-:W-:Y:S05]  /*54a0*/  BSYNC.RECONVERGENT B0 ;  /* 0x0000000000007941 */ /* 0x000fea0003800200 */
.L_x_377:
        /* <DEDUP_REMOVED lines=73> */
.L_x_381:
        /* <DEDUP_REMOVED lines=105> */
.L_x_383:
[----:B------:R-:W-:Y:S01]  /*5fd0*/  I2FP.F32.S32 R4, UR9 ;  /* 0x0000000900047c45 */ /* 0x000fe20008201400 */
[----:B------:R-:W0:Y:S01]  /*5fe0*/  LDCU UR8, c[0x0][0x3a8] ;  /* 0x00007500ff0877ac */ /* 0x000e220008000800 */
[----:B------:R-:W-:-:S04]  /*5ff0*/  PLOP3.LUT P0, PT, PT, PT, PT, 0x80, 0x8 ;  /* 0x000000000008781c */ /* 0x000fc80003f0f070 */
[----:B------:R-:W0:Y:S02]  /*6000*/  MUFU.RCP R4, R4 ;  /* 0x0000000400047308 */ /* 0x000e240000001000 */
[----:B0-----:R-:W-:-:S06]  /*6010*/  FFMA.FTZ R21, R4, R21, UR8 ;  /* 0x0000000804157e23 */ /* 0x001fcc0008010015 */
[----:B------:R-:W0:Y:S02]  /*6020*/  MUFU.RSQ R21, R21 ;  /* 0x0000001500157308 */ /* 0x000e240000001400 */
[----:B0-----:R2:W-:Y:S02]  /*6030*/  STS [R20+0x29c], R21 ;  /* 0x00029c1514007388 */ /* 0x0015e40000000800 */
.L_x_382:
[----:B------:R-:W-:Y:S05]  /*6040*/  BSYNC.RECONVERGENT B0 ;  /* 0x0000000000007941 */ /* 0x000fea0003800200 */
.L_x_380:
        /* <DEDUP_REMOVED lines=15> */
.L_x_386:
        /* <DEDUP_REMOVED lines=26> */
.L_x_385:
[----:B------:R-:W-:Y:S05]  /*62e0*/  BSYNC.RECONVERGENT B0 ;  /* 0x0000000000007941 */ /* 0x000fea0003800200 */
.L_x_384:
        /* <DEDUP_REMOVED lines=105> */
.L_x_388:
        /* <DEDUP_REMOVED lines=141> */
.L_x_390:
        /* <DEDUP_REMOVED lines=15> */
.L_x_389:
[----:B------:R-:W-:Y:S05]  /*7340*/  BSYNC.RECONVERGENT B0 ;  /* 0x0000000000007941 */ /* 0x000fea0003800200 */
.L_x_387:
        /* <DEDUP_REMOVED lines=11> */
.L_x_394:
        /* <DEDUP_REMOVED lines=13> */
[----:B-----5:R-:W-:Y:S02]  /*74d0*/  HADD2.F32 R10, -RZ, R14.H0_H0 ;  /* 0x2000000eff0a7230 */ /* 0x020fe40000004100 */
[----:B--2---:R-:W-:-:S05]  /*74e0*/  HADD2.F32 R17, -RZ, R16.H0_H0 ;  /* 0x20000010ff117230 */ /* 0x004fca0000004100 */
[----:B------:R-:W-:Y:S01]  /*74f0*/  FADD.FTZ R16, R10, R17 ;  /* 0x000000110a107221 */ /* 0x000fe20000010000 */
[----:B---3--:R-:W-:-:S03]  /*7500*/  HADD2.F32 R17, -RZ, R12.H0_H0 ;  /* 0x2000000cff117230 */ /* 0x008fc60000004100 */
[-C--:B----4-:R-:W-:Y:S01]  /*7510*/  FMUL.FTZ R10, R5, R16.reuse ;  /* 0x00000010050a7220 */ /* 0x090fe20000410000 */
[----:B------:R-:W-:Y:S01]  /*7520*/  F2FP.F16.F32.PACK_AB R16, RZ, R16 ;  /* 0x00000010ff10723e */ /* 0x000fe200000000ff */
[----:B------:R-:W-:-:S03]  /*7530*/  IMAD.MOV.U32 R12, RZ, RZ, 0x7f ;  /* 0x0000007fff0c7424 */ /* 0x000fc600078e00ff */
[----:B------:R-:W-:-:S05]  /*7540*/  F2FP.F16.F32.PACK_AB R10, RZ, R10 ;  /* 0x0000000aff0a723e */ /* 0x000fca00000000ff */
[----:B------:R-:W-:-:S05]  /*7550*/  HADD2.F32 R10, -RZ, R10.H0_H0 ;  /* 0x2000000aff0a7230 */ /* 0x000fca0000004100 */
[----:B------:R-:W-:-:S05]  /*7560*/  FMUL.FTZ R10, R10, R17 ;  /* 0x000000110a0a7220 */ /* 0x000fca0000410000 */
[----:B------:R-:W-:-:S05]  /*7570*/  F2FP.F16.F32.PACK_AB R10, RZ, R10 ;  /* 0x0000000aff0a723e */ /* 0x000fca00000000ff */
[----:B------:R-:W-:Y:S01]  /*7580*/  HADD2.F32 R15, -RZ, R10.H0_H0 ;  /* 0x2000000aff0f7230 */ /* 0x000fe20000004100 */
[----:B------:R-:W-:-:S04]  /*7590*/  IADD3 R10, P1, PT, R11, UR12, RZ ;  /* 0x0000000c0b0a7c10 */ /* 0x000fc8000ff3e0ff */
        /* <DEDUP_REMOVED lines=13> */
.L_x_393:
[----:B------:R-:W-:Y:S05]  /*7670*/  BSYNC.RECONVERGENT B1 ;  /* 0x0000000000017941 */ /* 0x000fea0003800200 */
.L_x_392:
        /* <DEDUP_REMOVED lines=8> */
.L_x_391:
[----:B------:R-:W-:Y:S05]  /*7700*/  EXIT ;  /* 0x000000000000794d */ /* 0x000fea0003800000 */
.L_x_395:
        /* <DEDUP_REMOVED lines=15> */
.L_x_2978:


//--------------------- .text._ZN4vllm39rms_norm_dynamic_per_token_quant_kernelIfaLb0EEEvPT0_PfPKT_S6_PKffiiPS4_ --------------------------
	.section	.text._ZN4vllm39rms_norm_dynamic_per_token_quant_kernelIfaLb0EEEvPT0_PfPKT_S6_PKffiiPS4_,"ax",@progbits
	.align	128
        .global         _ZN4vllm39rms_norm_dynamic_per_token_quant_kernelIfaLb0EEEvPT0_PfPKT_S6_PKffiiPS4_
        .type           _ZN4vllm39rms_norm_dynamic_per_token_quant_kernelIfaLb0EEEvPT0_PfPKT_S6_PKffiiPS4_,@function
        .size           _ZN4vllm39rms_norm_dynamic_per_token_quant_kernelIfaLb0EEEvPT0_PfPKT_S6_PKffiiPS4_,(.L_x_2979 - _ZN4vllm39rms_norm_dynamic_per_token_quant_kernelIfaLb0EEEvPT0_PfPKT_S6_PKffiiPS4_)
        .other          _ZN4vllm39rms_norm_dynamic_per_token_quant_kernelIfaLb0EEEvPT0_PfPKT_S6_PKffiiPS4_,@"STO_CUDA_ENTRY STV_DEFAULT"
_ZN4vllm39rms_norm_dynamic_per_token_quant_kernelIfaLb0EEEvPT0_PfPKT_S6_PKffiiPS4_:
.text._ZN4vllm39rms_norm_dynamic_per_token_quant_kernelIfaLb0EEEvPT0_PfPKT_S6_PKffiiPS4_:
        /* <DEDUP_REMOVED lines=25> */
.L_x_399:
[----:B------:R-:W-:-:S06]  /*0190*/  IMAD.WIDE.U32 R4, R9, 0x10, R18 ;  /* 0x0000001009047825 */ /* 0x000fcc00078e0012 */
[----:B------:R-:W2:Y:S01]  /*01a0*/  LDG.E.128.CONSTANT R4, desc[UR12][R4.64] ;  /* 0x0000000c04047981 */ /* 0x000ea2000c1e9d00 */
[----:B0-----:R-:W-:-:S05]  /*01b0*/  IMAD.IADD R9, R0, 0x1, R9 ;  /* 0x0000000100097824 */ /* 0x001fca00078e0209 */
[----:B------:R-:W-:Y:S01]  /*01c0*/  ISETP.GE.U32.AND P0, PT, R9, UR6, PT ;  /* 0x0000000609007c0c */ /* 0x000fe2000bf06070 */
[----:B--2---:R-:W-:-:S04]  /*01d0*/  FFMA.FTZ R2, R4, R4, R3 ;  /* 0x0000000404027223 */ /* 0x004fc80000010003 */
[----:B------:R-:W-:-:S04]  /*01e0*/  FFMA.FTZ R3, R5, R5, R2 ;  /* 0x0000000505037223 */ /* 0x000fc80000010002 */
[----:B------:R-:W-:-:S04]  /*01f0*/  FFMA.FTZ R6, R6, R6, R3 ;  /* 0x0000000606067223 */ /* 0x000fc80000010003 */
[----:B------:R-:W-:Y:S01]  /*0200*/  FFMA.FTZ R3, R7, R7, R6 ;  /* 0x0000000707037223 */ /* 0x000fe20000010006 */
[----:B------:R-:W-:Y:S06]  /*0210*/  @P0 BRA `(.L_x_398) ;  /* 0x00000000006c0947 */ /* 0x000fec0003800000 */
[----:B------:R-:W-:-:S06]  /*0220*/  IMAD.WIDE.U32 R4, R9, 0x10, R18 ;  /* 0x0000001009047825 */ /* 0x000fcc00078e0012 */
[----:B------:R-:W2:Y:S01]  /*0230*/  LDG.E.128.CONSTANT R4, desc[UR12][R4.64] ;  /* 0x0000000c04047981 */ /* 0x000ea2000c1e9d00 */
[----:B------:R-:W-:-:S05]  /*0240*/  IMAD.IADD R9, R9, 0x1, R0 ;  /* 0x0000000109097824 */ /* 0x000fca00078e0200 */
        /* <DEDUP_REMOVED lines=23> */
[----:B------:R-:W-:Y:S06]  /*03c0*/  @!P0 BRA `(.L_x_399) ;  /* 0xfffffffc00708947 */ /* 0x000fec000383ffff */
.L_x_398:
[----:B------:R-:W-:Y:S05]  /*03d0*/  BSYNC.RECONVERGENT B0 ;  /* 0x0000000000007941 */ /* 0x000fea0003800200 */
.L_x_397:
        /* <DEDUP_REMOVED lines=72> */
.L_x_401:
[----:B------:R-:W-:Y:S01]  /*0860*/  LOP3.LUT R2, R17, 0x3e0, RZ, 0xc0, !PT ;  /* 0x000003e011027812 */ /* 0x000fe200078ec0ff */
[----:B------:R-:W0:Y:S03]  /*0870*/  S2R R8, SR_LANEID ;  /* 0x0000000000087919 */ /* 0x000e260000000000 */
[----:B------:R-:W-:Y:S01]  /*0880*/  LOP3.LUT R7, RZ, R2, RZ, 0x33, !PT ;  /* 0x00000002ff077212 */ /* 0x000fe200078e33ff */
[----:B------:R-:W-:-:S04]  /*0890*/  VIADD R5, R2, 0x20 ;  /* 0x0000002002057836 */ /* 0x000fc80000000000 */
[----:B------:R-:W-:Y:S01]  /*08a0*/  IMAD.IADD R7, R7, 0x1, R0 ;  /* 0x0000000107077824 */ /* 0x000fe200078e0200 */
[----:B------:R-:W-:-:S04]  /*08b0*/  ISETP.GT.U32.AND P0, PT, R5, R0, PT ;  /* 0x000000000500720c */ /* 0x000fc80003f04070 */
[----:B------:R-:W-:-:S08]  /*08c0*/  SEL R2, R7, 0x1f, P0 ;  /* 0x0000001f07027807 */ /* 0x000fd00000000000 */
        /* <DEDUP_REMOVED lines=97> */
.L_x_403:
[----:B------:R-:W0:Y:S01]  /*0ee0*/  LDCU.64 UR4, c[0x0][0x3a8] ;  /* 0x00007500ff0477ac */ /* 0x000e220008000a00 */
[----:B------:R-:W-:Y:S02]  /*0ef0*/  PLOP3.LUT P0, PT, PT, PT, PT, 0x80, 0x8 ;  /* 0x000000000008781c */ /* 0x000fe40003f0f070 */
[----:B0-----:R-:W-:-:S06]  /*0f00*/  I2FP.F32.S32 R3, UR5 ;  /* 0x0000000500037c45 */ /* 0x001fcc0008201400 */
[----:B------:R-:W0:Y:S02]  /*0f10*/  MUFU.RCP R3, R3 ;  /* 0x0000000300037308 */ /* 0x000e240000001000 */
[----:B0-----:R-:W-:-:S06]  /*0f20*/  FFMA.FTZ R16, R3, R16, UR4 ;  /* 0x0000000403107e23 */ /* 0x001fcc0008010010 */
[----:B------:R-:W0:Y:S02]  /*0f30*/  MUFU.RSQ R5, R16 ;  /* 0x0000001000057308 */ /* 0x000e240000001400 */
[----:B0-----:R0:W-:Y:S02]  /*0f40*/  STS [R2+0x1f4], R5 ;  /* 0x0001f40502007388 */ /* 0x0011e40000000800 */
.L_x_402:
[----:B------:R-:W-:Y:S05]  /*0f50*/  BSYNC.RECONVERGENT B0 ;  /* 0x0000000000007941 */ /* 0x000fea0003800200 */
.L_x_400:
        /* <DEDUP_REMOVED lines=12> */
.L_x_406:
[----:B------:R-:W-:-:S04]  /*1020*/  IMAD.WIDE.U32 R4, R15, 0x10, R18 ;  /* 0x000000100f047825 */ /* 0x000fc800078e0012 */
[----:B-1----:R-:W-:Y:S02]  /*1030*/  IMAD.WIDE.U32 R8, R15, 0x10, R12 ;  /* 0x000000100f087825 */ /* 0x002fe400078e000c */
[----:B------:R-:W0:Y:S04]  /*1040*/  LDG.E.128.CONSTANT R4, desc[UR12][R4.64] ;  /* 0x0000000c04047981 */ /* 0x000e28000c1e9d00 */
[----:B------:R-:W2:Y:S01]  /*1050*/  LDG.E.128.CONSTANT R8, desc[UR12][R8.64] ;  /* 0x0000000c08087981 */ /* 0x000ea2000c1e9d00 */
[----:B------:R-:W-:-:S05]  /*1060*/  IMAD.IADD R15, R0, 0x1, R15 ;  /* 0x00000001000f7824 */ /* 0x000fca00078e020f */
[----:B------:R-:W-:Y:S01]  /*1070*/  ISETP.GE.U32.AND P1, PT, R15, UR6, PT ;  /* 0x000000060f007c0c */ /* 0x000fe2000bf26070 */
[C---:B0-----:R-:W-:Y:S01]  /*1080*/  FMUL.FTZ R21, R2.reuse, R4 ;  /* 0x0000000402157220 */ /* 0x041fe20000410000 */
[C---:B------:R-:W-:Y:S01]  /*1090*/  FMUL.FTZ R14, R2.reuse, R5 ;  /* 0x00000005020e7220 */ /* 0x040fe20000410000 */
[C---:B------:R-:W-:Y:S01]  /*10a0*/  FMUL.FTZ R23, R2.reuse, R6 ;  /* 0x0000000602177220 */ /* 0x040fe20000410000 */
[----:B------:R-:W-:Y:S01]  /*10b0*/  FMUL.FTZ R16, R2, R7 ;  /* 0x0000000702107220 */ /* 0x000fe20000410000 */
[----:B--2---:R-:W-:Y:S01]  /*10c0*/  FMUL.FTZ R6, R8, R21 ;  /* 0x0000001508067220 */ /* 0x004fe20000410000 */
[----:B------:R-:W-:Y:S01]  /*10d0*/  FMUL.FTZ R14, R9, R14 ;  /* 0x0000000e090e7220 */ /* 0x000fe20000410000 */
[----:B------:R-:W-:Y:S01]  /*10e0*/  FMUL.FTZ R10, R10, R23 ;  /* 0x000000170a0a7220 */ /* 0x000fe20000410000 */
[----:B------:R-:W-:-:S03]  /*10f0*/  FMUL.FTZ R11, R11, R16 ;  /* 0x000000100b0b7220 */ /* 0x000fc60000410000 */
[----:B------:R-:W-:-:S04]  /*1100*/  FMNMX3.FTZ R3, R3, |R6|, |R14|, !PT ;  /* 0x4000000603037276 */ /* 0x000fc8000781040e */
[----:B------:R-:W-:Y:S01]  /*1110*/  FMNMX3.FTZ R3, R3, |R10|, |R11|, !PT ;  /* 0x4000000a03037276 */ /* 0x000fe2000781040b */
[----:B------:R-:W-:Y:S06]  /*1120*/  @P1 BRA `(.L_x_405) ;  /* 0x0000000000cc1947 */ /* 0x000fec0003800000 */
[----:B------:R-:W-:-:S04]  /*1130*/  IMAD.WIDE.U32 R4, R15, 0x10, R18 ;  /* 0x000000100f047825 */ /* 0x000fc800078e0012 */
[C---:B------:R-:W-:Y:S02]  /*1140*/  IMAD.WIDE.U32 R8, R15.reuse, 0x10, R12 ;  /* 0x000000100f087825 */ /* 0x040fe400078e000c */
[----:B------:R-:W2:Y:S04]  /*1150*/  LDG.E.128.CONSTANT R4, desc[UR12][R4.64] ;  /* 0x0000000c04047981 */ /* 0x000ea8000c1e9d00 */
[----:B------:R-:W3:Y:S01]  /*1160*/  LDG.E.128.CONSTANT R8, desc[UR12][R8.64] ;  /* 0x0000000c08087981 */ /* 0x000ee2000c1e9d00 */
[----:B------:R-:W-:-:S05]  /*1170*/  IMAD.IADD R15, R15, 0x1, R0 ;  /* 0x000000010f0f7824 */ /* 0x000fca00078e0200 */
[----:B------:R-:W-:Y:S01]  /*1180*/  ISETP.GE.U32.AND P1, PT, R15, UR6, PT ;  /* 0x000000060f007c0c */ /* 0x000fe2000bf26070 */
[C---:B--2---:R-:W-:Y:S01]  /*1190*/  FMUL.FTZ R21, R2.reuse, R4 ;  /* 0x0000000402157220 */ /* 0x044fe20000410000 */
[C---:B------:R-:W-:Y:S01]  /*11a0*/  FMUL.FTZ R14, R2.reuse, R5 ;  /* 0x00000005020e7220 */ /* 0x040fe20000410000 */
[C---:B------:R-:W-:Y:S01]  /*11b0*/  FMUL.FTZ R23, R2.reuse, R6 ;  /* 0x0000000602177220 */ /* 0x040fe20000410000 */
[----:B------:R-:W-:Y:S01]  /*11c0*/  FMUL.FTZ R16, R2, R7 ;  /* 0x0000000702107220 */ /* 0x000fe20000410000 */
[----:B---3--:R-:W-:Y:S01]  /*11d0*/  FMUL.FTZ R6, R8, R21 ;  /* 0x0000001508067220 */ /* 0x008fe20000410000 */
        /* <DEDUP_REMOVED lines=39> */
[----:B------:R-:W-:Y:S06]  /*1450*/  @!P1 BRA `(.L_x_406) ;  /* 0xfffffff800f09947 */ /* 0x000fec000383ffff */
.L_x_405:
[----:B------:R-:W-:Y:S05]  /*1460*/  BSYNC.RECONVERGENT B0 ;  /* 0x0000000000007941 */ /* 0x000fea0003800200 */
.L_x_404:
        /* <DEDUP_REMOVED lines=111> */
.L_x_408:
        /* <DEDUP_REMOVED lines=147> */
.L_x_410:
        /* <DEDUP_REMOVED lines=15> */
.L_x_409:
[----:B------:R-:W-:Y:S05]  /*2580*/  BSYNC.RECONVERGENT B0 ;  /* 0x0000000000007941 */ /* 0x000fea0003800200 */
.L_x_407:
        /* <DEDUP_REMOVED lines=12> */
[----:B-12---:R-:W-:Y:S02]  /*2650*/  IMAD.U32 R5, RZ, RZ, UR5 ;  /* 0x00000005ff057e24 */ /* 0x006fe4000f8e00ff */
[----:B------:R-:W-:Y:S01]  /*2660*/  IMAD.U32 R15, RZ, RZ, UR7 ;  /* 0x00000007ff0f7e24 */ /* 0x000fe2000f8e00ff */
[----:B------:R-:W-:Y:S06]  /*2670*/  @P0 EXIT ;  /* 0x000000000000094d */ /* 0x000fec0003800000 */
[----:B---3--:R-:W0:Y:S01]  /*2680*/  LDS R3, [UR8+0xa4] ;  /* 0x0000a408ff037984 */ /* 0x008e220008000800 */
[----:B------:R-:W1:Y:S01]  /*2690*/  LDC.64 R12, c[0x0][0x398] ;  /* 0x0000e600ff0c7b82 */ /* 0x000e620000000a00 */
[----:B------:R-:W-:Y:S01]  /*26a0*/  IMAD.MOV.U32 R14, RZ, RZ, R4 ;  /* 0x000000ffff0e7224 */ /* 0x000fe200078e0004 */
[----:B0-----:R-:W0:Y:S06]  /*26b0*/  MUFU.RCP R3, R3 ;  /* 0x0000000300037308 */ /* 0x001e2c0000001000 */
.L_x_411:
[----:B--2---:R-:W-:-:S04]  /*26c0*/  IMAD.WIDE.U32 R4, R17, 0x10, R18 ;  /* 0x0000001011047825 */ /* 0x004fc800078e0012 */
[----:B-1----:R-:W-:Y:S02]  /*26d0*/  IMAD.WIDE.U32 R8, R17, 0x10, R12 ;  /* 0x0000001011087825 */ /* 0x002fe400078e000c */
[----:B------:R-:W2:Y:S04]  /*26e0*/  LDG.E.128.CONSTANT R4, desc[UR12][R4.64] ;  /* 0x0000000c04047981 */ /* 0x000ea8000c1e9d00 */
[----:B------:R-:W3:Y:S01]  /*26f0*/  LDG.E.128.CONSTANT R8, desc[UR12][R8.64] ;  /* 0x0000000c08087981 */ /* 0x000ee2000c1e9d00 */
[C---:B--2---:R-:W-:Y:S01]  /*2700*/  FMUL.FTZ R21, R2.reuse, R4 ;  /* 0x0000000402157220 */ /* 0x044fe20000410000 */
[C---:B------:R-:W-:Y:S01]  /*2710*/  FMUL.FTZ R20, R2.reuse, R5 ;  /* 0x0000000502147220 */ /* 0x040fe20000410000 */
[----:B------:R-:W-:Y:S02]  /*2720*/  FMUL.FTZ R4, R2, R7 ;  /* 0x0000000702047220 */ /* 0x000fe40000410000 */
[----:B---3--:R-:W-:Y:S01]  /*2730*/  FMUL.FTZ R16, R8, R21 ;  /* 0x0000001508107220 */ /* 0x008fe20000410000 */
[----:B------:R-:W-:Y:S01]  /*2740*/  FMUL.FTZ R21, R2, R6 ;  /* 0x0000000602157220 */ /* 0x000fe20000410000 */
[----:B------:R-:W-:Y:S01]  /*2750*/  FMUL.FTZ R20, R9, R20 ;  /* 0x0000001409147220 */ /* 0x000fe20000410000 */
[----:B------:R-:W-:Y:S01]  /*2760*/  FMUL.FTZ R4, R11, R4 ;  /* 0x000000040b047220 */ /* 0x000fe20000410000 */
[C---:B0-----:R-:W-:Y:S01]  /*2770*/  FMUL.FTZ R16, R3.reuse, R16 ;  /* 0x0000001003107220 */ /* 0x041fe20000410000 */
[----:B------:R-:W-:Y:S01]  /*2780*/  FMUL.FTZ R10, R10, R21 ;  /* 0x000000150a0a7220 */ /* 0x000fe20000410000 */
[C---:B------:R-:W-:Y:S01]  /*2790*/  FMUL.FTZ R20, R3.reuse, R20 ;  /* 0x0000001403147220 */ /* 0x040fe20000410000 */
[----:B------:R-:W-:Y:S01]  /*27a0*/  FMUL.FTZ R6, R3, R4 ;  /* 0x0000000403067220 */ /* 0x000fe20000410000 */
[----:B------:R-:W-:-:S02]  /*27b0*/  IMAD.IADD R21, R0, 0x1, R17 ;  /* 0x0000000100157824 */ /* 0x000fc400078e0211 */
[----:B------:R-:W-:Y:S01]  /*27c0*/  FMUL.FTZ R10, R3, R10 ;  /* 0x0000000a030a7220 */ /* 0x000fe20000410000 */
[----:B------:R-:W-:Y:S02]  /*27d0*/  F2I.S8.NTZ R16, R16 ;  /* 0x0000001000107305 */ /* 0x000fe40000202100 */
[----:B------:R-:W-:-:S06]  /*27e0*/  ISETP.GE.U32.AND P0, PT, R21, UR6, PT ;  /* 0x0000000615007c0c */ /* 0x000fcc000bf06070 */
        /* <DEDUP_REMOVED lines=9> */
[----:B0-----:R-:W-:-:S04]  /*2880*/  IMAD.WIDE.U32 R4, R21, 0x10, R18 ;  /* 0x0000001015047825 */ /* 0x001fc800078e0012 */
[----:B------:R-:W-:Y:S02]  /*2890*/  IMAD.WIDE.U32 R8, R21, 0x10, R12 ;  /* 0x0000001015087825 */ /* 0x000fe400078e000c */
        /* <DEDUP_REMOVED lines=9> */
[C---:B------:R-:W-:Y:S01]  /*2930*/  FMUL.FTZ R16, R3.reuse, R16 ;  /* 0x0000001003107220 */ /* 0x040fe20000410000 */
        /* <DEDUP_REMOVED lines=28> */
[C---:B------:R-:W-:Y:S01]  /*2b00*/  FMUL.FTZ R20, R3.reuse, R20 ;  /* 0x0000001403147220 */ /* 0x040fe20000410000 */
[----:B------:R-:W-:Y:S01]  /*2b10*/  FMUL.FTZ R10, R10, R21 ;  /* 0x000000150a0a7220 */ /* 0x000fe20000410000 */
[----:B------:R-:W-:-:S02]  /*2b20*/  FMUL.FTZ R6, R3, R4 ;  /* 0x0000000403067220 */ /* 0x000fc40000410000 */
[----:B------:R-:W-:Y:S01]  /*2b30*/  F2I.S8.NTZ R5, R20 ;  /* 0x0000001400057305 */ /* 0x000fe20000202100 */
[----:B------:R-:W-:-:S07]  /*2b40*/  FMUL.FTZ R10, R3, R10 ;  /* 0x0000000a030a7220 */ /* 0x000fce0000410000 */
        /* <DEDUP_REMOVED lines=25> */
[----:B------:R-:W-:-:S02]  /*2ce0*/  FMUL.FTZ R6, R3, R4 ;  /* 0x0000000403067220 */ /* 0x000fc40000410000 */
[----:B------:R-:W-:Y:S01]  /*2cf0*/  FMUL.FTZ R10, R3, R10 ;  /* 0x0000000a030a7220 */ /* 0x000fe20000410000 */
[----:B------:R-:W-:Y:S08]  /*2d00*/  F2I.S8.NTZ R16, R16 ;  /* 0x0000001000107305 */ /* 0x000ff00000202100 */
        /* <DEDUP_REMOVED lines=12> */
.L_x_396:
        /* <DEDUP_REMOVED lines=14> */
.L_x_414:
[----:B------:R-:W-:-:S05]  /*2eb0*/  IADD3 R2, P0, PT, R0, UR4, RZ ;  /* 0x0000000400027c10 */ /* 0x000fca000ff1e0ff */
[----:B------:R-:W-:Y:S01]  /*2ec0*/  IMAD.X R5, RZ, RZ, UR7, P0 ;  /* 0x00000007ff057e24 */ /* 0x000fe200080e06ff */
[----:B------:R-:W-:-:S04]  /*2ed0*/  LEA R4, P0, R2, UR10, 0x2 ;  /* 0x0000000a02047c11 */ /* 0x000fc8000f8010ff */
[----:B------:R-:W-:-:S06]  /*2ee0*/  LEA.HI.X R5, R2, UR11, R5, 0x2, P0 ;  /* 0x0000000b02057c11 */ /* 0x000fcc00080f1405 */
[----:B------:R-:W2:Y:S01]  /*2ef0*/  LDG.E.CONSTANT R5, desc[UR12][R4.64] ;  /* 0x0000000c04057981 */ /* 0x000ea2000c1e9900 */
[----:B0-----:R-:W-:-:S05]  /*2f00*/  IMAD.IADD R0, R7, 0x1, R0 ;  /* 0x0000000107007824 */ /* 0x001fca00078e0200 */
[----:B------:R-:W-:Y:S01]  /*2f10*/  ISETP.GE.U32.AND P0, PT, R0, UR8, PT ;  /* 0x0000000800007c0c */ /* 0x000fe2000bf06070 */
[----:B--2---:R-:W-:-:S12]  /*2f20*/  FFMA.FTZ R6, R5, R5, R6 ;  /* 0x0000000505067223 */ /* 0x004fd80000010006 */
[----:B------:R-:W-:Y:S05]  /*2f30*/  @!P0 BRA `(.L_x_414) ;  /* 0xfffffffc00dc8947 */ /* 0x000fea000383ffff */
.L_x_413:
[----:B------:R-:W-:Y:S05]  /*2f40*/  BSYNC.RECONVERGENT B0 ;  /* 0x0000000000007941 */ /* 0x000fea0003800200 */
.L_x_412:
        /* <DEDUP_REMOVED lines=73> */
.L_x_416:
        /* <DEDUP_REMOVED lines=105> */
.L_x_418:
[----:B------:R-:W-:Y:S01]  /*3a70*/  I2FP.F32.S32 R4, UR8 ;  /* 0x0000000800047c45 */ /* 0x000fe20008201400 */
[----:B------:R-:W0:Y:S01]  /*3a80*/  LDCU UR9, c[0x0][0x3a8] ;  /* 0x00007500ff0977ac */ /* 0x000e220008000800 */
[----:B------:R-:W-:-:S04]  /*3a90*/  PLOP3.LUT P0, PT, PT, PT, PT, 0x80, 0x8 ;  /* 0x000000000008781c */ /* 0x000fc80003f0f070 */
[----:B------:R-:W0:Y:S02]  /*3aa0*/  MUFU.RCP R4, R4 ;  /* 0x0000000400047308 */ /* 0x000e240000001000 */
[----:B0-----:R-:W-:-:S06]  /*3ab0*/  FFMA.FTZ R21, R4, R21, UR9 ;  /* 0x0000000904157e23 */ /* 0x001fcc0008010015 */
[----:B------:R-:W0:Y:S02]  /*3ac0*/  MUFU.RSQ R21, R21 ;  /* 0x0000001500157308 */ /* 0x000e240000001400 */
[----:B0-----:R2:W-:Y:S02]  /*3ad0*/  STS [R20+0x29c], R21 ;  /* 0x00029c1514007388 */ /* 0x0015e40000000800 */
.L_x_417:
[----:B------:R-:W-:Y:S05]  /*3ae0*/  BSYNC.RECONVERGENT B0 ;  /* 0x0000000000007941 */ /* 0x000fea0003800200 */
.L_x_415:
        /* <DEDUP_REMOVED lines=14> */
.L_x_421:
[----:B------:R-:W-:-:S05]  /*3bd0*/  IADD3 R10, P3, PT, R15, UR4, RZ ;  /* 0x000000040f0a7c10 */ /* 0x000fca000ff7e0ff */
[----:B------:R-:W-:Y:S01]  /*3be0*/  IMAD.X R11, RZ, RZ, UR7, P3 ;  /* 0x00000007ff0b7e24 */ /* 0x000fe200098e06ff */
[----:B------:R-:W-:-:S04]  /*3bf0*/  LEA R12, P3, R10, UR10, 0x2 ;  /* 0x0000000a0a0c7c11 */ /* 0x000fc8000f8610ff */
[----:B------:R-:W-:Y:S01]  /*3c00*/  LEA.HI.X R13, R10, UR11, R11, 0x2, P3 ;  /* 0x0000000b0a0d7c11 */ /* 0x000fe200098f140b */
[----:B-1----:R-:W-:-:S04]  /*3c10*/  IMAD.WIDE.U32 R10, R15, 0x4, R6 ;  /* 0x000000040f0a7825 */ /* 0x002fc800078e0006 */
[----:B------:R-:W4:Y:S04]  /*3c20*/  LDG.E.CONSTANT R12, desc[UR12][R12.64] ;  /* 0x0000000c0c0c7981 */ /* 0x000f28000c1e9900 */
[----:B------:R-:W3:Y:S01]  /*3c30*/  LDG.E.CONSTANT R11, desc[UR12][R10.64] ;  /* 0x0000000c0a0b7981 */ /* 0x000ee2000c1e9900 */
[----:B------:R-:W-:-:S05]  /*3c40*/  IMAD.IADD R15, R0, 0x1, R15 ;  /* 0x00000001000f7824 */ /* 0x000fca00078e020f */
[----:B------:R-:W-:Y:S01]  /*3c50*/  ISETP.GE.U32.AND P3, PT, R15, UR8, PT ;  /* 0x000000080f007c0c */ /* 0x000fe2000bf66070 */
[----:B----4-:R-:W-:-:S04]  /*3c60*/  FMUL.FTZ R16, R5, R12 ;  /* 0x0000000c05107220 */ /* 0x010fc80000410000 */
[----:B---3--:R-:W-:-:S05]  /*3c70*/  FMUL.FTZ R17, R16, R11 ;  /* 0x0000000b10117220 */ /* 0x008fca0000410000 */
[----:B------:R-:W-:-:S03]  /*3c80*/  FMNMX.FTZ R14, |R17|, R14, !PT ;  /* 0x0000000e110e7209 */ /* 0x000fc60007810200 */
[----:B------:R-:W-:Y:S05]  /*3c90*/  @!P3 BRA `(.L_x_421) ;  /* 0xfffffffc00ccb947 */ /* 0x000fea000383ffff */
.L_x_420:
[----:B------:R-:W-:Y:S05]  /*3ca0*/  BSYNC.RECONVERGENT B0 ;  /* 0x0000000000007941 */ /* 0x000fea0003800200 */
.L_x_419:
        /* <DEDUP_REMOVED lines=105> */
.L_x_423:
        /* <DEDUP_REMOVED lines=141> */
.L_x_425:
        /* <DEDUP_REMOVED lines=15> */
.L_x_424:
[----:B------:R-:W-:Y:S05]  /*4d00*/  BSYNC.RECONVERGENT B0 ;  /* 0x0000000000007941 */ /* 0x000fea0003800200 */
.L_x_422:
        /* <DEDUP_REMOVED lines=12> */
.L_x_426:
[----:B0-----:R-:W-:-:S05]  /*4dd0*/  IADD3 R4, P0, PT, R3, UR4, RZ ;  /* 0x0000000403047c10 */ /* 0x001fca000ff1e0ff */
[----:B------:R-:W-:Y:S01]  /*4de0*/  IMAD.X R11, RZ, RZ, UR7, P0 ;  /* 0x00000007ff0b7e24 */ /* 0x000fe200080e06ff */
[----:B------:R-:W-:-:S04]  /*4df0*/  LEA R12, P0, R4, UR14, 0x2 ;  /* 0x0000000e040c7c11 */ /* 0x000fc8000f8010ff */
[----:B------:R-:W-:Y:S01]  /*4e00*/  LEA.HI.X R13, R4, UR15, R11, 0x2, P0 ;  /* 0x0000000f040d7c11 */ /* 0x000fe200080f140b */
[----:B-1----:R-:W-:-:S04]  /*4e10*/  IMAD.WIDE.U32 R10, R3, 0x4, R6 ;  /* 0x00000004030a7825 */ /* 0x002fc800078e0006 */
[----:B------:R-:W4:Y:S04]  /*4e20*/  LDG.E.CONSTANT R12, desc[UR12][R12.64] ;  /* 0x0000000c0c0c7981 */ /* 0x000f28000c1e9900 */
[----:B---3--:R-:W3:Y:S01]  /*4e30*/  LDG.E.CONSTANT R11, desc[UR12][R10.64] ;  /* 0x0000000c0a0b7981 */ /* 0x008ee2000c1e9900 */
[--C-:B------:R-:W-:Y:S01]  /*4e40*/  IADD3 R14, P0, P1, R8, UR10, R3.reuse ;  /* 0x0000000a080e7c10 */ /* 0x100fe2000f91e003 */
[----:B------:R-:W-:Y:S02]  /*4e50*/  IMAD.IADD R3, R0, 0x1, R3 ;  /* 0x0000000100037824 */ /* 0x000fe400078e0203 */
[----:B----4-:R-:W-:-:S04]  /*4e60*/  FMUL.FTZ R4, R5, R12 ;  /* 0x0000000c05047220 */ /* 0x010fc80000410000 */
[----:B---3--:R-:W-:-:S04]  /*4e70*/  FMUL.FTZ R15, R4, R11 ;  /* 0x0000000b040f7220 */ /* 0x008fc80000410000 */
[----:B------:R-:W-:Y:S01]  /*4e80*/  FMUL.FTZ R4, R2, R15 ;  /* 0x0000000f02047220 */ /* 0x000fe20000410000 */
[----:B------:R-:W-:Y:S02]  /*4e90*/  IADD3.X R15, PT, PT, R9, UR6, RZ, P0, P1 ;  /* 0x00000006090f7c10 */ /* 0x000fe400087e24ff */
[----:B------:R-:W-:Y:S01]  /*4ea0*/  ISETP.GE.U32.AND P0, PT, R3, UR8, PT ;  /* 0x0000000803007c0c */ /* 0x000fe2000bf06070 */
[----:B------:R-:W0:Y:S02]  /*4eb0*/  F2I.S8.NTZ R17, R4 ;  /* 0x0000000400117305 */ /* 0x000e240000202100 */
[----:B0-----:R3:W-:Y:S10]  /*4ec0*/  STG.E.U8 desc[UR12][R14.64], R17 ;  /* 0x000000110e007986 */ /* 0x0017f4000c10110c */
[----:B------:R-:W-:Y:S05]  /*4ed0*/  @!P0 BRA `(.L_x_426) ;  /* 0xfffffffc00bc8947 */ /* 0x000fea000383ffff */
[----:B------:R-:W-:Y:S05]  /*4ee0*/  EXIT ;  /* 0x000000000000794d */ /* 0x000fea0003800000 */
.L_x_427:
        /* <DEDUP_REMOVED lines=9> */
.L_x_2979:


//--------------------- .text._ZN4vllm39rms_norm_dynamic_per_token_quant_kernelIfN3c1013Float8_e4m3fnELb0EEEvPT0_PfPKT_S8_PKffiiPS6_ --------------------------
	.section	.text._ZN4vllm39rms_norm_dynamic_per_token_quant_kernelIfN3c1013Float8_e4m3fnELb0EEEvPT0_PfPKT_S8_PKffiiPS6_,"ax",@progbits
	.align	128
        .global         _ZN4vllm39rms_norm_dynamic_per_token_quant_kernelIfN3c1013Float8_e4m3fnELb0EEEvPT0_PfPKT_S8_PKffiiPS6_
        .type           _ZN4vllm39rms_norm_dynamic_per_token_quant_kernelIfN3c1013Float8_e4m3fnELb0EEEvPT0_PfPKT_S8_PKffiiPS6_,@function
        .size           _ZN4vllm39rms_norm_dynamic_per_token_quant_kernelIfN3c1013Float8_e4m3fnELb0EEEvPT0_PfPKT_S8_PKffiiPS6_,(.L_x_2980 - _ZN4vllm39rms_norm_dynamic_per_token_quant_kernelIfN3c1013Float8_e4m3fnELb0EEEvPT0_PfPKT_S8_PKffiiPS6_)
        .other          _ZN4vllm39rms_norm_dynamic_per_token_quant_kernelIfN3c1013Float8_e4m3fnELb0EEEvPT0_PfPKT_S8_PKffiiPS6_,@"STO_CUDA_ENTRY STV_DEFAULT"
_ZN4vllm39rms_norm_dynamic_per_token_quant_kernelIfN3c1013Float8_e4m3fnELb0EEEvPT0_PfPKT_S8_PKffiiPS6_:
.text._ZN4vllm39rms_norm_dynamic_per_token_quant_kernelIfN3c1013Float8_e4m3fnELb0EEEvPT0_PfPKT_S8_PKffiiPS6_:
        /* <DEDUP_REMOVED lines=25> */
.L_x_431:
        /* <DEDUP_REMOVED lines=36> */
.L_x_430:
[----:B------:R-:W-:Y:S05]  /*03d0*/  BSYNC.RECONVERGENT B0 ;  /* 0x0000000000007941 */ /* 0x000fea0003800200 */
.L_x_429:
        /* <DEDUP_REMOVED lines=72> */
.L_x_433:
        /* <DEDUP_REMOVED lines=104> */
.L_x_435:
[----:B------:R-:W0:Y:S01]  /*0ee0*/  LDCU.64 UR4, c[0x0][0x3a8] ;  /* 0x00007500ff0477ac */ /* 0x000e220008000a00 */
[----:B------:R-:W-:Y:S02]  /*0ef0*/  PLOP3.LUT P0, PT, PT, PT, PT, 0x80, 0x8 ;  /* 0x000000000008781c */ /* 0x000fe40003f0f070 */
[----:B0-----:R-:W-:-:S06]  /*0f00*/  I2FP.F32.S32 R3, UR5 ;  /* 0x0000000500037c45 */ /* 0x001fcc0008201400 */
[----:B------:R-:W0:Y:S02]  /*0f10*/  MUFU.RCP R3, R3 ;  /* 0x0000000300037308 */ /* 0x000e240000001000 */
[----:B0-----:R-:W-:-:S06]  /*0f20*/  FFMA.FTZ R16, R3, R16, UR4 ;  /* 0x0000000403107e23 */ /* 0x001fcc0008010010 */
[----:B------:R-:W0:Y:S02]  /*0f30*/  MUFU.RSQ R5, R16 ;  /* 0x0000001000057308 */ /* 0x000e240000001400 */
[----:B0-----:R0:W-:Y:S02]  /*0f40*/  STS [R2+0x1f4], R5 ;  /* 0x0001f40502007388 */ /* 0x0011e40000000800 */
.L_x_434:
[----:B------:R-:W-:Y:S05]  /*0f50*/  BSYNC.RECONVERGENT B0 ;  /* 0x0000000000007941 */ /* 0x000fea0003800200 */
.L_x_432:
        /* <DEDUP_REMOVED lines=12> */
.L_x_438:
        /* <DEDUP_REMOVED lines=68> */
.L_x_437:
[----:B------:R-:W-:Y:S05]  /*1460*/  BSYNC.RECONVERGENT B0 ;  /* 0x0000000000007941 */ /* 0x000fea0003800200 */
.L_x_436:
        /* <DEDUP_REMOVED lines=111> */
.L_x_440:
        /* <DEDUP_REMOVED lines=147> */
.L_x_442:
        /* <DEDUP_REMOVED lines=15> */
.L_x_441:
[----:B------:R-:W-:Y:S05]  /*2580*/  BSYNC.RECONVERGENT B0 ;  /* 0x0000000000007941 */ /* 0x000fea0003800200 */
.L_x_439:
        /* <DEDUP_REMOVED lines=15> */
[----:B------:R-:W3:Y:S01]  /*2680*/  LDS R12, [UR8+0xa4] ;  /* 0x0000a408ff0c7984 */ /* 0x000ee20008000800 */
[----:B------:R-:W0:Y:S01]  /*2690*/  LDC.64 R14, c[0x0][0x398] ;  /* 0x0000e600ff0e7b82 */ /* 0x000e220000000a00 */
[----:B------:R-:W-:Y:S01]  /*26a0*/  IMAD.MOV.U32 R20, RZ, RZ, R4 ;  /* 0x000000ffff147224 */ /* 0x000fe200078e0004 */
[----:B---3--:R1:W2:Y:S06]  /*26b0*/  MUFU.RCP R3, R12 ;  /* 0x0000000c00037308 */ /* 0x0082ac0000001000 */
.L_x_475:
[----:B---3--:R-:W-:-:S04]  /*26c0*/  IMAD.WIDE.U32 R4, R17, 0x10, R18 ;  /* 0x0000001011047825 */ /* 0x008fc800078e0012 */
[----:B0-----:R-:W-:Y:S02]  /*26d0*/  IMAD.WIDE.U32 R8, R17, 0x10, R14 ;  /* 0x0000001011087825 */ /* 0x001fe400078e000e */
[----:B------:R-:W3:Y:S04]  /*26e0*/  LDG.E.128.CONSTANT R4, desc[UR12][R4.64] ;  /* 0x0000000c04047981 */ /* 0x000ee8000c1e9d00 */
[----:B------:R-:W4:Y:S01]  /*26f0*/  LDG.E.128.CONSTANT R8, desc[UR12][R8.64] ;  /* 0x0000000c08087981 */ /* 0x000f22000c1e9d00 */
[----:B------:R-:W-:Y:S01]  /*2700*/  BSSY.RECONVERGENT B0, `(.L_x_443) ;  /* 0x0000027000007945 */ /* 0x000fe20003800200 */
[C---:B---3--:R-:W-:Y:S01]  /*2710*/  FMUL.FTZ R13, R2.reuse, R4 ;  /* 0x00000004020d7220 */ /* 0x048fe20000410000 */
[----:B------:R-:W-:-:S03]  /*2720*/  FMUL.FTZ R22, R2, R5 ;  /* 0x0000000502167220 */ /* 0x000fc60000410000 */
[----:B----4-:R-:W-:Y:S01]  /*2730*/  FMUL.FTZ R16, R8, R13 ;  /* 0x0000000d08107220 */ /* 0x010fe20000410000 */
[----:B------:R-:W-:Y:S01]  /*2740*/  FMUL.FTZ R22, R9, R22 ;  /* 0x0000001609167220 */ /* 0x000fe20000410000 */
[C---:B------:R-:W-:Y:S01]  /*2750*/  FMUL.FTZ R13, R2.reuse, R6 ;  /* 0x00000006020d7220 */ /* 0x040fe20000410000 */
[----:B------:R-:W-:Y:S01]  /*2760*/  FMUL.FTZ R6, R2, R7 ;  /* 0x0000000702067220 */ /* 0x000fe20000410000 */
[----:B--2---:R-:W-:Y:S02]  /*2770*/  FMUL.FTZ R16, R16, R3 ;  /* 0x0000000310107220 */ /* 0x004fe40000410000 */
[----:B------:R-:W0:Y:S01]  /*2780*/  MUFU.RCP R3, R12 ;  /* 0x0000000c00037308 */ /* 0x000e220000001000 */
[----:B------:R-:W-:Y:S01]  /*2790*/  FMUL.FTZ R10, R10, R13 ;  /* 0x0000000d0a0a7220 */ /* 0x000fe20000410000 */
[----:B------:R-:W-:Y:S01]  /*27a0*/  FMUL.FTZ R6, R11, R6 ;  /* 0x000000060b067220 */ /* 0x000fe20000410000 */
[----:B------:R-:W-:-:S04]  /*27b0*/  FMNMX.FTZ R16, R16, 448, PT ;  /* 0x43e0000010107809 */ /* 0x000fc80003810000 */
[----:B------:R-:W-:-:S04]  /*27c0*/  FMNMX.FTZ R13, R16, -448, !PT ;  /* 0xc3e00000100d7809 */ /* 0x000fc80007810000 */
[----:B------:R-:W-:Y:S01]  /*27d0*/  SHF.R.U32.HI R9, RZ, 0x18, R13 ;  /* 0x00000018ff097819 */ /* 0x000fe2000001160d */
[-C--:B0-----:R-:W-:Y:S01]  /*27e0*/  FMUL.FTZ R22, R22, R3.reuse ;  /* 0x0000000316167220 */ /* 0x081fe20000410000 */
[-C--:B------:R-:W-:Y:S01]  /*27f0*/  FMUL.FTZ R10, R10, R3.reuse ;  /* 0x000000030a0a7220 */ /* 0x080fe20000410000 */
[----:B------:R-:W-:-:S03]  /*2800*/  FMUL.FTZ R6, R6, R3 ;  /* 0x0000000306067220 */ /* 0x000fc60000410000 */
[----:B------:R-:W-:Y:S02]  /*2810*/  FMNMX.FTZ R7, R22, 448, PT ;  /* 0x43e0000016077809 */ /* 0x000fe40003810000 */
[----:B------:R-:W-:Y:S02]  /*2820*/  LOP3.LUT R22, R13, 0x7fffffff, RZ, 0xc0, !PT ;  /* 0x7fffffff0d167812 */ /* 0x000fe400078ec0ff */
[----:B------:R-:W-:Y:S02]  /*2830*/  FMNMX.FTZ R5, R10, 448, PT ;  /* 0x43e000000a057809 */ /* 0x000fe40003810000 */
[----:B------:R-:W-:Y:S02]  /*2840*/  ISETP.GT.U32.AND P1, PT, R22, 0x43efffff, PT ;  /* 0x43efffff1600780c */ /* 0x000fe40003f24070 */
[----:B------:R-:W-:Y:S01]  /*2850*/  FMNMX.FTZ R4, R6, 448, PT ;  /* 0x43e0000006047809 */ /* 0x000fe20003810000 */
[----:B------:R-:W-:Y:S01]  /*2860*/  IMAD.MOV.U32 R6, RZ, RZ, 0x7f ;  /* 0x0000007fff067424 */ /* 0x000fe200078e00ff */
        /* <DEDUP_REMOVED lines=16> */
.L_x_444:
[----:B------:R-:W-:Y:S05]  /*2970*/  BSYNC.RECONVERGENT B0 ;  /* 0x0000000000007941 */ /* 0x000fea0003800200 */
.L_x_443:
        /* <DEDUP_REMOVED lines=11> */
.L_x_446:
[----:B------:R-:W-:Y:S05]  /*2a30*/  BSYNC.RECONVERGENT B0 ;  /* 0x0000000000007941 */ /* 0x000fea0003800200 */
.L_x_445:
        /* <DEDUP_REMOVED lines=11> */
.L_x_448:
[----:B------:R-:W-:Y:S05]  /*2af0*/  BSYNC.RECONVERGENT B0 ;  /* 0x0000000000007941 */ /* 0x000fea0003800200 */
.L_x_447:
        /* <DEDUP_REMOVED lines=11> */
.L_x_450:
[----:B------:R-:W-:Y:S05]  /*2bb0*/  BSYNC.RECONVERGENT B0 ;  /* 0x0000000000007941 */ /* 0x000fea0003800200 */
.L_x_449:
        /* <DEDUP_REMOVED lines=9> */
[----:B0-----:R-:W-:-:S04]  /*2c50*/  IMAD.WIDE.U32 R4, R13, 0x10, R18 ;  /* 0x000000100d047825 */ /* 0x001fc800078e0012 */
[----:B------:R-:W-:Y:S02]  /*2c60*/  IMAD.WIDE.U32 R8, R13, 0x10, R14 ;  /* 0x000000100d087825 */ /* 0x000fe400078e000e */
[----:B------:R-:W2:Y:S04]  /*2c70*/  LDG.E.128.CONSTANT R4, desc[UR12][R4.64] ;  /* 0x0000000c04047981 */ /* 0x000ea8000c1e9d00 */
[----:B------:R-:W3:Y:S01]  /*2c80*/  LDG.E.128.CONSTANT R8, desc[UR12][R8.64] ;  /* 0x0000000c08087981 */ /* 0x000ee2000c1e9d00 */
[----:B------:R-:W-:Y:S01]  /*2c90*/  BSSY.RECONVERGENT B0, `(.L_x_451) ;  /* 0x0000026000007945 */ /* 0x000fe20003800200 */
[C---:B--2---:R-:W-:Y:S01]  /*2ca0*/  FMUL.FTZ R17, R2.reuse, R4 ;  /* 0x0000000402117220 */ /* 0x044fe20000410000 */
[C---:B------:R-:W-:Y:S01]  /*2cb0*/  FMUL.FTZ R23, R2.reuse, R6 ;  /* 0x0000000602177220 */ /* 0x040fe20000410000 */
[C---:B------:R-:W-:Y:S01]  /*2cc0*/  FMUL.FTZ R16, R2.reuse, R5 ;  /* 0x0000000502107220 */ /* 0x040fe20000410000 */
[----:B------:R-:W-:Y:S01]  /*2cd0*/  FMUL.FTZ R22, R2, R7 ;  /* 0x0000000702167220 */ /* 0x000fe20000410000 */
[----:B---3--:R-:W-:Y:S01]  /*2ce0*/  FMUL.FTZ R6, R8, R17 ;  /* 0x0000001108067220 */ /* 0x008fe20000410000 */
[----:B------:R-:W-:Y:S01]  /*2cf0*/  FMUL.FTZ R10, R10, R23 ;  /* 0x000000170a0a7220 */ /* 0x000fe20000410000 */
[----:B------:R-:W-:Y:S01]  /*2d00*/  FMUL.FTZ R16, R9, R16 ;  /* 0x0000001009107220 */ /* 0x000fe20000410000 */
[----:B------:R-:W-:Y:S01]  /*2d10*/  FMUL.FTZ R22, R11, R22 ;  /* 0x000000160b167220 */ /* 0x000fe20000410000 */
[-C--:B------:R-:W-:Y:S01]  /*2d20*/  FMUL.FTZ R6, R6, R3.reuse ;  /* 0x0000000306067220 */ /* 0x080fe20000410000 */
[-C--:B------:R-:W-:Y:S01]  /*2d30*/  FMUL.FTZ R10, R10, R3.reuse ;  /* 0x000000030a0a7220 */ /* 0x080fe20000410000 */
[-C--:B------:R-:W-:Y:S01]  /*2d40*/  FMUL.FTZ R16, R16, R3.reuse ;  /* 0x0000000310107220 */ /* 0x080fe20000410000 */
[----:B------:R-:W-:-:S02]  /*2d50*/  FMUL.FTZ R22, R22, R3 ;  /* 0x0000000316167220 */ /* 0x000fc40000410000 */
[----:B------:R-:W-:Y:S02]  /*2d60*/  FMNMX.FTZ R6, R6, 448, PT ;  /* 0x43e0000006067809 */ /* 0x000fe40003810000 */
[----:B------:R-:W-:Y:S02]  /*2d70*/  FMNMX.FTZ R7, R16, 448, PT ;  /* 0x43e0000010077809 */ /* 0x000fe40003810000 */
[----:B------:R-:W-:Y:S01]  /*2d80*/  FMNMX.FTZ R17, R6, -448, !PT ;  /* 0xc3e0000006117809 */ /* 0x000fe20007810000 */
[----:B------:R-:W-:Y:S01]  /*2d90*/  IMAD.MOV.U32 R6, RZ, RZ, 0x7f ;  /* 0x0000007fff067424 */ /* 0x000fe200078e00ff */
[----:B------:R-:W-:Y:S02]  /*2da0*/  FMNMX.FTZ R5, R10, 448, PT ;  /* 0x43e000000a057809 */ /* 0x000fe40003810000 */
[----:B------:R-:W-:Y:S02]  /*2db0*/  LOP3.LUT R8, R17, 0x7fffffff, RZ, 0xc0, !PT ;  /* 0x7fffffff11087812 */ /* 0x000fe400078ec0ff */
[----:B------:R-:W-:-:S02]  /*2dc0*/  FMNMX.FTZ R4, R22, 448, PT ;  /* 0x43e0000016047809 */ /* 0x000fc40003810000 */
[----:B------:R-:W-:Y:S02]  /*2dd0*/  ISETP.GT.U32.AND P1, PT, R8, 0x43efffff, PT ;  /* 0x43efffff0800780c */ /* 0x000fe40003f24070 */
[----:B------:R-:W-:Y:S02]  /*2de0*/  FMNMX.FTZ R7, R7, -448, !PT ;  /* 0xc3e0000007077809 */ /* 0x000fe40007810000 */
[----:B------:R-:W-:Y:S02]  /*2df0*/  FMNMX.FTZ R5, R5, -448, !PT ;  /* 0xc3e0000005057809 */ /* 0x000fe40007810000 */
[----:B------:R-:W-:Y:S02]  /*2e00*/  FMNMX.FTZ R4, R4, -448, !PT ;  /* 0xc3e0000004047809 */ /* 0x000fe40007810000 */
[----:B------:R-:W-:Y:S02]  /*2e10*/  LOP3.LUT R16, R7, 0x7fffffff, RZ, 0xc0, !PT ;  /* 0x7fffffff07107812 */ /* 0x000fe400078ec0ff */
[----:B------:R-:W-:-:S02]  /*2e20*/  LOP3.LUT R11, R5, 0x7fffffff, RZ, 0xc0, !PT ;  /* 0x7fffffff050b7812 */ /* 0x000fc400078ec0ff */
        /* <DEDUP_REMOVED lines=12> */
.L_x_452:
[----:B------:R-:W-:Y:S05]  /*2ef0*/  BSYNC.RECONVERGENT B0 ;  /* 0x0000000000007941 */ /* 0x000fea0003800200 */
.L_x_451:
        /* <DEDUP_REMOVED lines=11> */
.L_x_454:
[----:B------:R-:W-:Y:S05]  /*2fb0*/  BSYNC.RECONVERGENT B0 ;  /* 0x0000000000007941 */ /* 0x000fea0003800200 */
.L_x_453:
        /* <DEDUP_REMOVED lines=11> */
.L_x_456:
[----:B------:R-:W-:Y:S05]  /*3070*/  BSYNC.RECONVERGENT B0 ;  /* 0x0000000000007941 */ /* 0x000fea0003800200 */
.L_x_455:
        /* <DEDUP_REMOVED lines=11> */
.L_x_458:
[----:B------:R-:W-:Y:S05]  /*3130*/  BSYNC.RECONVERGENT B0 ;  /* 0x0000000000007941 */ /* 0x000fea0003800200 */
.L_x_457:
        /* <DEDUP_REMOVED lines=51> */
.L_x_460:
[----:B------:R-:W-:Y:S05]  /*3470*/  BSYNC.RECONVERGENT B0 ;  /* 0x0000000000007941 */ /* 0x000fea0003800200 */
.L_x_459:
        /* <DEDUP_REMOVED lines=11> */
.L_x_462:
[----:B------:R-:W-:Y:S05]  /*3530*/  BSYNC.RECONVERGENT B0 ;  /* 0x0000000000007941 */ /* 0x000fea0003800200 */
.L_x_461:
        /* <DEDUP_REMOVED lines=11> */
.L_x_464:
[----:B------:R-:W-:Y:S05]  /*35f0*/  BSYNC.RECONVERGENT B0 ;  /* 0x0000000000007941 */ /* 0x000fea0003800200 */
.L_x_463:
        /* <DEDUP_REMOVED lines=11> */
.L_x_466:
[----:B------:R-:W-:Y:S05]  /*36b0*/  BSYNC.RECONVERGENT B0 ;  /* 0x0000000000007941 */ /* 0x000fea0003800200 */
.L_x_465:
        /* <DEDUP_REMOVED lines=51> */
.L_x_468:
[----:B------:R-:W-:Y:S05]  /*39f0*/  BSYNC.RECONVERGENT B0 ;  /* 0x0000000000007941 */ /* 0x000fea0003800200 */
.L_x_467:
        /* <DEDUP_REMOVED lines=11> */
.L_x_470:
[----:B------:R-:W-:Y:S05]  /*3ab0*/  BSYNC.RECONVERGENT B0 ;  /* 0x0000000000007941 */ /* 0x000fea0003800200 */
.L_x_469:
        /* <DEDUP_REMOVED lines=11> */
.L_x_472:
[----:B------:R-:W-:Y:S05]  /*3b70*/  BSYNC.RECONVERGENT B0 ;  /* 0x0000000000007941 */ /* 0x000fea0003800200 */
.L_x_471:
        /* <DEDUP_REMOVED lines=10> */
.L_x_474:
[----:B------:R-:W-:Y:S05]  /*3c20*/  BSYNC.RECONVERGENT B0 ;  /* 0x0000000000007941 */ /* 0x000fea0003800200 */
.L_x_473:
[----:B------:R-:W-:Y:S01]  /*3c30*/  SHF.R.U32.HI R4, RZ, 0x18, R4 ;  /* 0x00000018ff047819 */ /* 0x000fe20000011604 */
[----:B------:R-:W-:Y:S01]  /*3c40*/  IMAD.IADD R17, R13, 0x1, R0 ;  /* 0x000000010d117824 */ /* 0x000fe200078e0200 */
[----:B------:R-:W-:Y:S02]  /*3c50*/  PRMT R6, R6, 0x3340, R9 ;  /* 0x0000334006067816 */ /* 0x000fe40000000009 */
[----:B------:R-:W-:Y:S02]  /*3c60*/  LOP3.LUT R4, R5, 0x80, R4, 0xf8, !PT ;  /* 0x0000008005047812 */ /* 0x000fe400078ef804 */
[----:B------:R-:W-:Y:S02]  /*3c70*/  ISETP.GE.U32.AND P0, PT, R17, UR6, PT ;  /* 0x0000000611007c0c */ /* 0x000fe4000bf06070 */
[----:B------:R-:W-:Y:S01]  /*3c80*/  PRMT R7, R7, 0x3340, R4 ;  /* 0x0000334007077816 */ /* 0x000fe20000000004 */
[----:B------:R-:W-:-:S03]  /*3c90*/  IMAD.WIDE.U32 R4, R13, 0x4, R20 ;  /* 0x000000040d047825 */ /* 0x000fc600078e0014 */
[----:B------:R-:W-:-:S05]  /*3ca0*/  PRMT R7, R6, 0x5410, R7 ;  /* 0x0000541006077816 */ /* 0x000fca0000000007 */
[----:B------:R3:W-:Y:S02]  /*3cb0*/  STG.E desc[UR12][R4.64], R7 ;  /* 0x0000000704007986 */ /* 0x0007e4000c10190c */
[----:B------:R-:W-:Y:S05]  /*3cc0*/  @!P0 BRA `(.L_x_475) ;  /* 0xffffffe8007c8947 */ /* 0x000fea000383ffff */
[----:B------:R-:W-:Y:S05]  /*3cd0*/  EXIT ;  /* 0x000000000000794d */ /* 0x000fea0003800000 */
.L_x_428:
        /* <DEDUP_REMOVED lines=14> */
.L_x_478:
        /* <DEDUP_REMOVED lines=9> */
.L_x_477:
[----:B------:R-:W-:Y:S05]  /*3e50*/  BSYNC.RECONVERGENT B0 ;  /* 0x0000000000007941 */ /* 0x000fea0003800200 */
.L_x_476:
        /* <DEDUP_REMOVED lines=73> */
.L_x_480:
        /* <DEDUP_REMOVED lines=105> */
.L_x_482:
[----:B------:R-:W-:Y:S01]  /*4980*/  I2FP.F32.S32 R4, UR8 ;  /* 0x0000000800047c45 */ /* 0x000fe20008201400 */
[----:B------:R-:W0:Y:S01]  /*4990*/  LDCU UR4, c[0x0][0x3a8] ;  /* 0x00007500ff0477ac */ /* 0x000e220008000800 */
[----:B------:R-:W-:-:S04]  /*49a0*/  PLOP3.LUT P0, PT, PT, PT, PT, 0x80, 0x8 ;  /* 0x000000000008781c */ /* 0x000fc80003f0f070 */
[----:B------:R-:W0:Y:S02]  /*49b0*/  MUFU.RCP R4, R4 ;  /* 0x0000000400047308 */ /* 0x000e240000001000 */
[----:B0-----:R-:W-:-:S06]  /*49c0*/  FFMA.FTZ R21, R4, R21, UR4 ;  /* 0x0000000404157e23 */ /* 0x001fcc0008010015 */
[----:B------:R-:W0:Y:S02]  /*49d0*/  MUFU.RSQ R21, R21 ;  /* 0x0000001500157308 */ /* 0x000e240000001400 */
[----:B0-----:R2:W-:Y:S02]  /*49e0*/  STS [R20+0x29c], R21 ;  /* 0x00029c1514007388 */ /* 0x0015e40000000800 */
.L_x_481:
[----:B------:R-:W-:Y:S05]  /*49f0*/  BSYNC.RECONVERGENT B0 ;  /* 0x0000000000007941 */ /* 0x000fea0003800200 */
.L_x_479:
        /* <DEDUP_REMOVED lines=14> */
.L_x_485:
        /* <DEDUP_REMOVED lines=13> */
.L_x_484:
[----:B------:R-:W-:Y:S05]  /*4bb0*/  BSYNC.RECONVERGENT B0 ;  /* 0x0000000000007941 */ /* 0x000fea0003800200 */
.L_x_483:
        /* <DEDUP_REMOVED lines=105> */
.L_x_487:
        /* <DEDUP_REMOVED lines=141> */
.L_x_489:
        /* <DEDUP_REMOVED lines=15> */
.L_x_488:
[----:B------:R-:W-:Y:S05]  /*5c10*/  BSYNC.RECONVERGENT B0 ;  /* 0x0000000000007941 */ /* 0x000fea0003800200 */
.L_x_486:
        /* <DEDUP_REMOVED lines=13> */
.L_x_492:
[C---:B0-----:R-:W-:Y:S01]  /*5cf0*/  IADD3 R4, P0, PT, R3.reuse, UR6, RZ ;  /* 0x0000000603047c10 */ /* 0x041fe2000ff1e0ff */
[----:B---3--:R-:W-:-:S04]  /*5d00*/  IMAD.WIDE.U32 R12, R3, 0x4, R6 ;  /* 0x00000004030c7825 */ /* 0x008fc800078e0006 */
[----:B------:R-:W-:Y:S01]  /*5d10*/  IMAD.X R11, RZ, RZ, UR10, P0 ;  /* 0x0000000aff0b7e24 */ /* 0x000fe200080e06ff */
[C---:B------:R-:W-:Y:S01]  /*5d20*/  LEA R14, P0, R4.reuse, UR14, 0x2 ;  /* 0x0000000e040e7c11 */ /* 0x040fe2000f8010ff */
[----:B------:R-:W3:Y:S03]  /*5d30*/  LDG.E.CONSTANT R13, desc[UR12][R12.64] ;  /* 0x0000000c0c0d7981 */ /* 0x000ee6000c1e9900 */
[----:B------:R-:W-:-:S05]  /*5d40*/  LEA.HI.X R15, R4, UR15, R11, 0x2, P0 ;  /* 0x0000000f040f7c11 */ /* 0x000fca00080f140b */
[----:B------:R-:W4:Y:S01]  /*5d50*/  LDG.E.CONSTANT R14, desc[UR12][R14.64] ;  /* 0x0000000c0e0e7981 */ /* 0x000f22000c1e9900 */
[----:B------:R-:W-:Y:S01]  /*5d60*/  IADD3 R10, P1, P2, R8, UR4, R3 ;  /* 0x00000004080a7c10 */ /* 0x000fe2000fa3e003 */
[----:B------:R-:W-:Y:S01]  /*5d70*/  BSSY.RECONVERGENT B0, `(.L_x_490) ;  /* 0x0000012000007945 */ /* 0x000fe20003800200 */
[----:B----4-:R-:W-:-:S04]  /*5d80*/  FMUL.FTZ R4, R5, R14 ;  /* 0x0000000e05047220 */ /* 0x010fc80000410000 */
[----:B---3--:R-:W-:-:S04]  /*5d90*/  FMUL.FTZ R11, R4, R13 ;  /* 0x0000000d040b7220 */ /* 0x008fc80000410000 */
[----:B-1----:R-:W-:-:S05]  /*5da0*/  FMUL.FTZ R11, R11, R2 ;  /* 0x000000020b0b7220 */ /* 0x002fca0000410000 */
[----:B------:R-:W-:-:S04]  /*5db0*/  FMNMX.FTZ R11, R11, 448, PT ;  /* 0x43e000000b0b7809 */ /* 0x000fc80003810000 */
[----:B------:R-:W-:-:S04]  /*5dc0*/  FMNMX.FTZ R17, R11, -448, !PT ;  /* 0xc3e000000b117809 */ /* 0x000fc80007810000 */
[----:B------:R-:W-:-:S04]  /*5dd0*/  LOP3.LUT R16, R17, 0x7fffffff, RZ, 0xc0, !PT ;  /* 0x7fffffff11107812 */ /* 0x000fc800078ec0ff */
[----:B------:R-:W-:Y:S01]  /*5de0*/  ISETP.GT.U32.AND P0, PT, R16, 0x43efffff, PT ;  /* 0x43efffff1000780c */ /* 0x000fe20003f04070 */
[----:B------:R-:W-:Y:S01]  /*5df0*/  IMAD.MOV.U32 R4, RZ, RZ, 0x7f ;  /* 0x0000007fff047424 */ /* 0x000fe200078e00ff */
[----:B------:R-:W-:Y:S02]  /*5e00*/  IADD3.X R11, PT, PT, R9, UR8, RZ, P1, P2 ;  /* 0x00000008090b7c10 */ /* 0x000fe40008fe44ff */
[----:B------:R-:W-:-:S09]  /*5e10*/  SHF.R.U32.HI R15, RZ, 0x18, R17 ;  /* 0x00000018ff0f7819 */ /* 0x000fd20000011611 */
[----:B------:R-:W-:Y:S05]  /*5e20*/  @P0 BRA `(.L_x_491) ;  /* 0x0000000000180947 */ /* 0x000fea0003800000 */
[----:B------:R-:W-:-:S13]  /*5e30*/  ISETP.GT.U32.AND P0, PT, R16, 0x3c7fffff, PT ;  /* 0x3c7fffff1000780c */ /* 0x000fda0003f04070 */
[----:B------:R-:W-:-:S04]  /*5e40*/  @P0 SHF.R.U32.HI R4, RZ, 0x14, R17 ;  /* 0x00000014ff040819 */ /* 0x000fc80000011611 */
[----:B------:R-:W-:Y:S01]  /*5e50*/  @P0 LOP3.LUT R12, R4, 0x1, RZ, 0xc0, !PT ;  /* 0x00000001040c0812 */ /* 0x000fe200078ec0ff */
[----:B------:R-:W-:-:S03]  /*5e60*/  @!P0 FADD.FTZ R4, R16, 16384 ;  /* 0x4680000010048421 */ /* 0x000fc60000010000 */
[----:B------:R-:W-:-:S04]  /*5e70*/  @P0 IADD3 R12, PT, PT, R17, 0x407ffff, R12 ;  /* 0x0407ffff110c0810 */ /* 0x000fc80007ffe00c */
[----:B------:R-:W-:-:S07]  /*5e80*/  @P0 SHF.R.U32.HI R4, RZ, 0x14, R12 ;  /* 0x00000014ff040819 */ /* 0x000fce000001160c */
.L_x_491:
[----:B------:R-:W-:Y:S05]  /*5e90*/  BSYNC.RECONVERGENT B0 ;  /* 0x0000000000007941 */ /* 0x000fea0003800200 */
.L_x_490:
[----:B------:R-:W-:Y:S01]  /*5ea0*/  LOP3.LUT R15, R4, 0x80, R15, 0xf8, !PT ;  /* 0x00000080040f7812 */ /* 0x000fe200078ef80f */
[----:B------:R-:W-:-:S04]  /*5eb0*/  IMAD.IADD R3, R0, 0x1, R3 ;  /* 0x0000000100037824 */ /* 0x000fc800078e0203 */
[----:B------:R0:W-:Y:S01]  /*5ec0*/  STG.E.U8 desc[UR12][R10.64], R15 ;  /* 0x0000000f0a007986 */ /* 0x0001e2000c10110c */
[----:B------:R-:W-:-:S13]  /*5ed0*/  ISETP.GE.U32.AND P0, PT, R3, UR16, PT ;  /* 0x0000001003007c0c */ /* 0x000fda000bf06070 */
[----:B0-----:R-:W-:Y:S05]  /*5ee0*/  @!P0 BRA `(.L_x_492) ;  /* 0xfffffffc00808947 */ /* 0x001fea000383ffff */
[----:B------:R-:W-:Y:S05]  /*5ef0*/  EXIT ;  /* 0x000000000000794d */ /* 0x000fea0003800000 */
.L_x_493:
        /* <DEDUP_REMOVED lines=16> */
.L_x_2980:


//--------------------- .text._ZN4vllm39rms_norm_dynamic_per_token_quant_kernelIfaLb1EEEvPT0_PfPKT_S6_PKffiiPS4_ --------------------------
	.section	.text._ZN4vllm39rms_norm_dynamic_per_token_quant_kernelIfaLb1EEEvPT0_PfPKT_S6_PKffiiPS4_,"ax",@progbits
	.align	128
        .global         _ZN4vllm39rms_norm_dynamic_per_token_quant_kernelIfaLb1EEEvPT0_PfPKT_S6_PKffiiPS4_
        .type           _ZN4vllm39rms_norm_dynamic_per_token_quant_kernelIfaLb1EEEvPT0_PfPKT_S6_PKffiiPS4_,@function
        .size           _ZN4vllm39rms_norm_dynamic_per_token_quant_kernelIfaLb1EEEvPT0_PfPKT_S6_PKffiiPS4_,(.L_x_2981 - _ZN4vllm39rms_norm_dynamic_per_token_quant_kernelIfaLb1EEEvPT0_PfPKT_S6_PKffiiPS4_)
        .other          _ZN4vllm39rms_norm_dynamic_per_token_quant_kernelIfaLb1EEEvPT0_PfPKT_S6_PKffiiPS4_,@"STO_CUDA_ENTRY STV_DEFAULT"
_ZN4vllm39rms_norm_dynamic_per_token_quant_kernelIfaLb1EEEvPT0_PfPKT_S6_PKffiiPS4_:
.text._ZN4vllm39rms_norm_dynamic_per_token_quant_kernelIfaLb1EEEvPT0_PfPKT_S6_PKffiiPS4_:
        /* <DEDUP_REMOVED lines=34> */
.L_x_497:
[----:B------:R-:W-:-:S04]  /*0220*/  IMAD.WIDE.U32 R4, R13, 0x10, R22 ;  /* 0x000000100d047825 */ /* 0x000fc800078e0016 */
[----:B------:R-:W-:Y:S02]  /*0230*/  IMAD.WIDE.U32 R8, R13, 0x10, R20 ;  /* 0x000000100d087825 */ /* 0x000fe400078e0014 */
[----:B------:R-:W2:Y:S04]  /*0240*/  LDG.E.128.CONSTANT R4, desc[UR14][R4.64] ;  /* 0x0000000e04047981 */ /* 0x000ea8000c1e9d00 */
[----:B------:R-:W2:Y:S01]  /*0250*/  LDG.E.128 R8, desc[UR14][R8.64] ;  /* 0x0000000e08087981 */ /* 0x000ea2000c1e1d00 */
[----:B0-----:R-:W-:-:S05]  /*0260*/  IMAD.IADD R13, R3, 0x1, R13 ;  /* 0x00000001030d7824 */ /* 0x001fca00078e020d */
[----:B------:R-:W-:Y:S01]  /*0270*/  ISETP.GE.U32.AND P0, PT, R13, UR6, PT ;  /* 0x000000060d007c0c */ /* 0x000fe2000bf06070 */
[----:B--2---:R-:W-:Y:S01]  /*0280*/  FADD.FTZ R15, R4, R8 ;  /* 0x00000008040f7221 */ /* 0x004fe20000010000 */
[----:B------:R-:W-:Y:S01]  /*0290*/  FADD.FTZ R12, R5, R9 ;  /* 0x00000009050c7221 */ /* 0x000fe20000010000 */
[----:B------:R-:W-:Y:S01]  /*02a0*/  FADD.FTZ R6, R6, R10 ;  /* 0x0000000a06067221 */ /* 0x000fe20000010000 */
[----:B------:R-:W-:Y:S01]  /*02b0*/  FADD.FTZ R7, R7, R11 ;  /* 0x0000000b07077221 */ /* 0x000fe20000010000 */
[----:B------:R-:W-:-:S04]  /*02c0*/  FFMA.FTZ R15, R15, R15, R2 ;  /* 0x0000000f0f0f7223 */ /* 0x000fc80000010002 */
[----:B------:R-:W-:-:S04]  /*02d0*/  FFMA.FTZ R15, R12, R12, R15 ;  /* 0x0000000c0c0f7223 */ /* 0x000fc8000001000f */
[----:B------:R-:W-:-:S04]  /*02e0*/  FFMA.FTZ R2, R6, R6, R15 ;  /* 0x0000000606027223 */ /* 0x000fc8000001000f */
[----:B------:R-:W-:Y:S01]  /*02f0*/  FFMA.FTZ R2, R7, R7, R2 ;  /* 0x0000000707027223 */ /* 0x000fe20000010002 */
[----:B------:R-:W-:Y:S06]  /*0300*/  @P0 BRA `(.L_x_496) ;  /* 0x0000000000b40947 */ /* 0x000fec0003800000 */
[----:B------:R-:W-:-:S04]  /*0310*/  IMAD.WIDE.U32 R4, R13, 0x10, R22 ;  /* 0x000000100d047825 */ /* 0x000fc800078e0016 */
[C---:B------:R-:W-:Y:S02]  /*0320*/  IMAD.WIDE.U32 R8, R13.reuse, 0x10, R20 ;  /* 0x000000100d087825 */ /* 0x040fe400078e0014 */
[----:B------:R-:W2:Y:S04]  /*0330*/  LDG.E.128.CONSTANT R4, desc[UR14][R4.64] ;  /* 0x0000000e04047981 */ /* 0x000ea8000c1e9d00 */
[----:B------:R-:W2:Y:S01]  /*0340*/  LDG.E.128 R8, desc[UR14][R8.64] ;  /* 0x0000000e08087981 */ /* 0x000ea2000c1e1d00 */
[----:B------:R-:W-:-:S05]  /*0350*/  IMAD.IADD R13, R13, 0x1, R3 ;  /* 0x000000010d0d7824 */ /* 0x000fca00078e0203 */
        /* <DEDUP_REMOVED lines=39> */
[----:B------:R-:W-:Y:S06]  /*05d0*/  @!P0 BRA `(.L_x_497) ;  /* 0xfffffffc00108947 */ /* 0x000fec000383ffff */
.L_x_496:
[----:B------:R-:W-:Y:S05]  /*05e0*/  BSYNC.RECONVERGENT B0 ;  /* 0x0000000000007941 */ /* 0x000fea0003800200 */
.L_x_495:
        /* <DEDUP_REMOVED lines=72> */
.L_x_499:
        /* <DEDUP_REMOVED lines=57> */
[C---:B------:R-:W-:Y:S01]  /*0e00*/  ISETP.GT.U32.AND P2, PT, R3.reuse, 0x180, PT ;  /* 0x000001800300780c */ /* 0x040fe20003f44070 */
[----:B------:R-:W1:Y:S02]  /*0e10*/  LDS.128 R16, [R2+0x1c0] ;  /* 0x0001c00002107984 */ /* 0x000e640000000c00 */
[----:B--2---:R-:W-:Y:S01]  /*0e20*/  @P3 FADD.FTZ R24, R24, R8 ;  /* 0x0000000818183221 */ /* 0x004fe20000010000 */
[----:B------:R-:W-:-:S03]  /*0e30*/  ISETP.GT.U32.AND P3, PT, R3, 0x1a0, PT ;  /* 0x000001a00300780c */ /* 0x000fc60003f64070 */
[----:B------:R-:W-:-:S04]  /*0e40*/  @P4 FADD.FTZ R24, R24, R9 ;  /* 0x0000000918184221 */ /* 0x000fc80000010000 */
        /* <DEDUP_REMOVED lines=42> */
.L_x_501:
[----:B------:R-:W0:Y:S01]  /*10f0*/  LDCU.64 UR4, c[0x0][0x3a8] ;  /* 0x00007500ff0477ac */ /* 0x000e220008000a00 */
[----:B------:R-:W-:Y:S02]  /*1100*/  PLOP3.LUT P0, PT, PT, PT, PT, 0x80, 0x8 ;  /* 0x000000000008781c */ /* 0x000fe40003f0f070 */
[----:B0-----:R-:W-:-:S04]  /*1110*/  I2FP.F32.S32 R4, UR5 ;  /* 0x0000000500047c45 */ /* 0x001fc80008201400 */
[----:B------:R-:W0:Y:S02]  /*1120*/  MUFU.RCP R5, R4 ;  /* 0x0000000400057308 */ /* 0x000e240000001000 */
[----:B0-----:R-:W-:-:S06]  /*1130*/  FFMA.FTZ R24, R5, R24, UR4 ;  /* 0x0000000405187e23 */ /* 0x001fcc0008010018 */
[----:B------:R-:W0:Y:S02]  /*1140*/  MUFU.RSQ R5, R24 ;  /* 0x0000001800057308 */ /* 0x000e240000001400 */
[----:B0-----:R0:W-:Y:S02]  /*1150*/  STS [R2+0x1f4], R5 ;  /* 0x0001f40502007388 */ /* 0x0011e40000000800 */
.L_x_500:
[----:B------:R-:W-:Y:S05]  /*1160*/  BSYNC.RECONVERGENT B0 ;  /* 0x0000000000007941 */ /* 0x000fea0003800200 */
.L_x_498:
        /* <DEDUP_REMOVED lines=12> */
.L_x_504:
[----:B------:R-:W-:-:S04]  /*1230*/  IMAD.WIDE.U32 R4, R17, 0x10, R22 ;  /* 0x0000001011047825 */ /* 0x000fc800078e0016 */
[C---:B------:R-:W-:Y:S02]  /*1240*/  IMAD.WIDE.U32 R8, R17.reuse, 0x10, R20 ;  /* 0x0000001011087825 */ /* 0x040fe400078e0014 */
[----:B------:R-:W2:Y:S04]  /*1250*/  LDG.E.128.CONSTANT R4, desc[UR14][R4.64] ;  /* 0x0000000e04047981 */ /* 0x000ea8000c1e9d00 */
[----:B------:R-:W2:Y:S01]  /*1260*/  LDG.E.128 R8, desc[UR14][R8.64] ;  /* 0x0000000e08087981 */ /* 0x000ea2000c1e1d00 */
[----:B-1----:R-:W-:-:S06]  /*1270*/  IMAD.WIDE.U32 R12, R17, 0x10, R18 ;  /* 0x00000010110c7825 */ /* 0x002fcc00078e0012 */
[----:B------:R-:W3:Y:S01]  /*1280*/  LDG.E.128.CONSTANT R12, desc[UR14][R12.64] ;  /* 0x0000000e0c0c7981 */ /* 0x000ee2000c1e9d00 */
[----:B------:R-:W-:-:S05]  /*1290*/  IMAD.IADD R17, R3, 0x1, R17 ;  /* 0x0000000103117824 */ /* 0x000fca00078e0211 */
[----:B------:R-:W-:Y:S01]  /*12a0*/  ISETP.GE.U32.AND P1, PT, R17, UR6, PT ;  /* 0x0000000611007c0c */ /* 0x000fe2000bf26070 */
[----:B--2---:R-:W-:Y:S01]  /*12b0*/  FADD.FTZ R25, R4, R8 ;  /* 0x0000000804197221 */ /* 0x004fe20000010000 */
[----:B------:R-:W-:Y:S01]  /*12c0*/  FADD.FTZ R27, R5, R9 ;  /* 0x00000009051b7221 */ /* 0x000fe20000010000 */
[----:B------:R-:W-:Y:S02]  /*12d0*/  FADD.FTZ R7, R7, R11 ;  /* 0x0000000b07077221 */ /* 0x000fe40000010000 */
[C---:B0-----:R-:W-:Y:S01]  /*12e0*/  FMUL.FTZ R29, R2.reuse, R25 ;  /* 0x00000019021d7220 */ /* 0x041fe20000410000 */
[----:B------:R-:W-:Y:S01]  /*12f0*/  FMUL.FTZ R24, R2, R27 ;  /* 0x0000001b02187220 */ /* 0x000fe20000410000 */
[----:B------:R-:W-:Y:S01]  /*1300*/  FADD.FTZ R25, R6, R10 ;  /* 0x0000000a06197221 */ /* 0x000fe20000010000 */
[----:B------:R-:W-:Y:S01]  /*1310*/  FMUL.FTZ R4, R2, R7 ;  /* 0x0000000702047220 */ /* 0x000fe20000410000 */
[----:B---3--:R-:W-:Y:S01]  /*1320*/  FMUL.FTZ R29, R12, R29 ;  /* 0x0000001d0c1d7220 */ /* 0x008fe20000410000 */
[----:B------:R-:W-:Y:S01]  /*1330*/  FMUL.FTZ R24, R13, R24 ;  /* 0x000000180d187220 */ /* 0x000fe20000410000 */
[----:B------:R-:W-:Y:S01]  /*1340*/  FMUL.FTZ R25, R2, R25 ;  /* 0x0000001902197220 */ /* 0x000fe20000410000 */
[----:B------:R-:W-:-:S03]  /*1350*/  FMUL.FTZ R4, R15, R4 ;  /* 0x000000040f047220 */ /* 0x000fc60000410000 */
[----:B------:R-:W-:Y:S01]  /*1360*/  FMUL.FTZ R25, R14, R25 ;  /* 0x000000190e197220 */ /* 0x000fe20000410000 */
[----:B------:R-:W-:-:S04]  /*1370*/  FMNMX3.FTZ R16, R16, |R29|, |R24|, !PT ;  /* 0x4000001d10107276 */ /* 0x000fc80007810418 */
[----:B------:R-:W-:Y:S01]  /*1380*/  FMNMX3.FTZ R16, R16, |R25|, |R4|, !PT ;  /* 0x4000001910107276 */ /* 0x000fe20007810404 */
[----:B------:R-:W-:Y:S06]  /*1390*/  @P1 BRA `(.L_x_503) ;  /* 0x0000000400141947 */ /* 0x000fec0003800000 */
[----:B------:R-:W-:-:S04]  /*13a0*/  IMAD.WIDE.U32 R4, R17, 0x10, R22 ;  /* 0x0000001011047825 */ /* 0x000fc800078e0016 */
[C---:B------:R-:W-:Y:S02]  /*13b0*/  IMAD.WIDE.U32 R8, R17.reuse, 0x10, R20 ;  /* 0x0000001011087825 */ /* 0x040fe400078e0014 */
[----:B------:R-:W2:Y:S04]  /*13c0*/  LDG.E.128.CONSTANT R4, desc[UR14][R4.64] ;  /* 0x0000000e04047981 */ /* 0x000ea8000c1e9d00 */
[----:B------:R-:W2:Y:S01]  /*13d0*/  LDG.E.128 R8, desc[UR14][R8.64] ;  /* 0x0000000e08087981 */ /* 0x000ea2000c1e1d00 */
[----:B------:R-:W-:-:S06]  /*13e0*/  IMAD.WIDE.U32 R12, R17, 0x10, R18 ;  /* 0x00000010110c7825 */ /* 0x000fcc00078e0012 */
[----:B------:R-:W3:Y:S01]  /*13f0*/  LDG.E.128.CONSTANT R12, desc[UR14][R12.64] ;  /* 0x0000000e0c0c7981 */ /* 0x000ee2000c1e9d00 */
[----:B------:R-:W-:-:S05]  /*1400*/  IMAD.IADD R17, R17, 0x1, R3 ;  /* 0x0000000111117824 */ /* 0x000fca00078e0203 */
[----:B------:R-:W-:Y:S01]  /*1410*/  ISETP.GE.U32.AND P1, PT, R17, UR6, PT ;  /* 0x0000000611007c0c */ /* 0x000fe2000bf26070 */
[----:B--2---:R-:W-:Y:S01]  /*1420*/  FADD.FTZ R25, R4, R8 ;  /* 0x0000000804197221 */ /* 0x004fe20000010000 */
[----:B------:R-:W-:Y:S01]  /*1430*/  FADD.FTZ R27, R5, R9 ;  /* 0x00000009051b7221 */ /* 0x000fe20000010000 */
[----:B------:R-:W-:Y:S02]  /*1440*/  FADD.FTZ R7, R7, R11 ;  /* 0x0000000b07077221 */ /* 0x000fe40000010000 */
[C---:B------:R-:W-:Y:S01]  /*1450*/  FMUL.FTZ R29, R2.reuse, R25 ;  /* 0x00000019021d7220 */ /* 0x040fe20000410000 */
        /* <DEDUP_REMOVED lines=56> */
[----:B------:R-:W-:Y:S06]  /*17e0*/  @!P1 BRA `(.L_x_504) ;  /* 0xfffffff800909947 */ /* 0x000fec000383ffff */
.L_x_503:
[----:B------:R-:W-:Y:S05]  /*17f0*/  BSYNC.RECONVERGENT B0 ;  /* 0x0000000000007941 */ /* 0x000fea0003800200 */
.L_x_502:
        /* <DEDUP_REMOVED lines=14> */
[----:B------:R-:W-:-:S04]  /*18e0*/  @!P3 SHF.R.U32.HI R6, RZ, 0x3, R0 ;  /* 0x00000003ff06b819 */ /* 0x000fc80000011600 */
[----:B------:R-:W-:Y:S02]  /*18f0*/  @!P3 LOP3.LUT R6, R6, 0x7c, RZ, 0xc0, !PT ;  /* 0x0000007c0606b812 */ /* 0x000fe400078ec0ff */
[----:B-1----:R-:W-:-:S04]  /*1900*/  FSETP.GEU.FTZ.AND P2, PT, R5, R4, PT ;  /* 0x000000040500720b */ /* 0x002fc80003f5e000 */
[----:B------:R-:W-:Y:S02]  /*1910*/  @!P1 FSEL R5, R4, R5, !P2 ;  /* 0x0000000504059208 */ /* 0x000fe40005000000 */
[----:B------:R-:W-:-:S03]  /*1920*/  ISETP.GT.AND P1, PT, R9, 0x1b, PT ;  /* 0x0000001b0900780c */ /* 0x000fc60003f24270 */
[----:B------:R-:W1:Y:S01]  /*1930*/  SHFL.DOWN PT, R4, R5, 0x4, 0x1f ;  /* 0x08801f0005047f89 */ /* 0x000e6200000e0000 */
[----:B--2---:R-:W-:-:S05]  /*1940*/  @!P3 LEA R7, R8, R7, 0x18 ;  /* 0x000000070807b211 */ /* 0x004fca00078ec0ff */
[----:B------:R-:W-:Y:S01]  /*1950*/  @!P3 IMAD.IADD R6, R6, 0x1, R7 ;  /* 0x000000010606b824 */ /* 0x000fe200078e0207 */
[----:B-1----:R-:W-:-:S04]  /*1960*/  FSETP.GEU.FTZ.AND P2, PT, R5, R4, PT ;  /* 0x000000040500720b */ /* 0x002fc80003f5e000 */
        /* <DEDUP_REMOVED lines=16> */
[----:B------:R-:W-:-:S05]  /*1a70*/  IMAD.U32 R16, RZ, RZ, UR4 ;  /* 0x00000004ff107e24 */ /* 0x000fca000f8e00ff */
[----:B--2---:R-:W1:Y:S04]  /*1a80*/  LDS.128 R4, [R16+0x20] ;  /* 0x0000200010047984 */ /* 0x004e680000000c00 */
        /* <DEDUP_REMOVED lines=70> */
.L_x_506:
[----:B------:R-:W-:Y:S01]  /*1ef0*/  LOP3.LUT R4, R0, 0x3e0, RZ, 0xc0, !PT ;  /* 0x000003e000047812 */ /* 0x000fe200078ec0ff */
[----:B------:R-:W1:Y:S04]  /*1f00*/  S2R R6, SR_LANEID ;  /* 0x0000000000067919 */ /* 0x000e680000000000 */
[----:B------:R-:W-:Y:S01]  /*1f10*/  VIADD R8, R4, 0x20 ;  /* 0x0000002004087836 */ /* 0x000fe20000000000 */
[----:B------:R-:W-:-:S04]  /*1f20*/  LOP3.LUT R4, RZ, R4, RZ, 0x33, !PT ;  /* 0x00000004ff047212 */ /* 0x000fc800078e33ff */
[----:B------:R-:W-:Y:S01]  /*1f30*/  ISETP.GT.U32.AND P1, PT, R8, R3, PT ;  /* 0x000000030800720c */ /* 0x000fe20003f24070 */
[----:B------:R-:W-:-:S05]  /*1f40*/  IMAD.IADD R4, R4, 0x1, R3 ;  /* 0x0000000104047824 */ /* 0x000fca00078e0203 */
[----:B------:R-:W-:-:S05]  /*1f50*/  SEL R7, R4, 0x1f, P1 ;  /* 0x0000001f04077807 */ /* 0x000fca0000800000 */
[----:B------:R-:W2:Y:S01]  /*1f60*/  SHFL.DOWN PT, R5, R16, 0x1, R7 ;  /* 0x0820000010057989 */ /* 0x000ea200000e0007 */
[C---:B-1----:R-:W-:Y:S01]  /*1f70*/  ISETP.GE.AND P1, PT, R6.reuse, R7, PT ;  /* 0x000000070600720c */ /* 0x042fe20003f26270 */
[C---:B------:R-:W-:Y:S01]  /*1f80*/  VIADD R4, R6.reuse, 0x2 ;  /* 0x0000000206047836 */ /* 0x040fe20000000000 */
[----:B------:R-:W-:Y:S02]  /*1f90*/  ISETP.NE.AND P3, PT, R6, RZ, PT ;  /* 0x000000ff0600720c */ /* 0x000fe40003f65270 */
[----:B--2---:R-:W-:-:S11]  /*1fa0*/  FSETP.GEU.FTZ.AND P2, PT, R16, R5, PT ;  /* 0x000000051000720b */ /* 0x004fd60003f5e000 */
[----:B------:R-:W1:Y:S01]  /*1fb0*/  @!P3 S2R R9, SR_CgaCtaId ;  /* 0x000000000009b919 */ /* 0x000e620000008800 */
[----:B------:R-:W-:Y:S02]  /*1fc0*/  @!P1 FSEL R16, R5, R16, !P2 ;  /* 0x0000001005109208 */ /* 0x000fe40005000000 */
[----:B------:R-:W-:Y:S01]  /*1fd0*/  ISETP.GT.AND P1, PT, R4, R7, PT ;  /* 0x000000070400720c */ /* 0x000fe20003f24270 */
[----:B------:R-:W-:Y:S02]  /*1fe0*/  VIADD R4, R6, 0x4 ;  /* 0x0000000406047836 */ /* 0x000fe40000000000 */
[----:B------:R-:W2:Y:S02]  /*1ff0*/  SHFL.DOWN PT, R5, R16, 0x2, R7 ;  /* 0x0840000010057989 */ /* 0x000ea400000e0007 */
[----:B--2---:R-:W-:-:S08]  /*2000*/  FSETP.GEU.FTZ.AND P2, PT, R16, R5, PT ;  /* 0x000000051000720b */ /* 0x004fd00003f5e000 */
        /* <DEDUP_REMOVED lines=30> */
[----:B------:R-:W2:Y:S04]  /*21f0*/  LDS.128 R4, [R16+0x20] ;  /* 0x0000200010047984 */ /* 0x000ea80000000c00 */
[----:B-1----:R-:W1:Y:S04]  /*2200*/  LDS.128 R8, [R16+0x30] ;  /* 0x0000300010087984 */ /* 0x002e680000000c00 */
[----:B------:R-:W3:Y:S01]  /*2210*/  LDS.128 R12, [R16+0x40] ;  /* 0x00004000100c7984 */ /* 0x000ee20000000c00 */
        /* <DEDUP_REMOVED lines=96> */
.L_x_508:
        /* <DEDUP_REMOVED lines=15> */
.L_x_507:
[----:B------:R-:W-:Y:S05]  /*2910*/  BSYNC.RECONVERGENT B0 ;  /* 0x0000000000007941 */ /* 0x000fea0003800200 */
.L_x_505:
[----:B------:R-:W4:Y:S01]  /*2920*/  LDCU.64 UR4, c[0x0][0x380] ;  /* 0x00007000ff0477ac */ /* 0x000f220008000a00 */
[----:B------:R-:W5:Y:S08]  /*2930*/  S2UR UR9, SR_CgaCtaId ;  /* 0x00000000000979c3 */ /* 0x000f700000008800 */
[----:B------:R-:W-:Y:S01]  /*2940*/  BAR.SYNC.DEFER_BLOCKING 0x0 ;  /* 0x0000000000007b1d */ /* 0x000fe20000010000 */
[----:B------:R-:W-:-:S05]  /*2950*/  ISETP.GE.U32.AND P0, PT, R0, UR6, PT ;  /* 0x0000000600007c0c */ /* 0x000fca000bf06070 */
[----:B------:R-:W-:Y:S01]  /*2960*/  UMOV UR8, 0x400 ;  /* 0x0000040000087882 */ /* 0x000fe20000000000 */
[----:B----4-:R-:W-:-:S04]  /*2970*/  UIADD3 UR4, UP0, UPT, UR16, UR4, URZ ;  /* 0x0000000410047290 */ /* 0x010fc8000ff1e0ff */
[----:B------:R-:W-:Y:S02]  /*2980*/  UIADD3.X UR5, UPT, UPT, UR7, UR5, URZ, UP0, !UPT ;  /* 0x0000000507057290 */ /* 0x000fe400087fe4ff */
[----:B-1----:R-:W-:Y:S01]  /*2990*/  IMAD.U32 R18, RZ, RZ, UR4 ;  /* 0x00000004ff127e24 */ /* 0x002fe2000f8e00ff */
[----:B-----5:R-:W-:-:S03]  /*29a0*/  ULEA UR8, UR9, UR8, 0x18 ;  /* 0x0000000809087291 */ /* 0x020fc6000f8ec0ff */
[----:B------:R-:W-:Y:S01]  /*29b0*/  IMAD.U32 R19, RZ, RZ, UR5 ;  /* 0x00000005ff137e24 */ /* 0x000fe2000f8e00ff */
[----:B------:R-:W-:Y:S08]  /*29c0*/  @P0 EXIT ;  /* 0x000000000000094d */ /* 0x000ff00003800000 */
[----:B---3--:R-:W1:Y:S02]  /*29d0*/  LDS R16, [UR8+0xa4] ;  /* 0x0000a408ff107984 */ /* 0x008e640008000800 */
[----:B-1----:R-:W1:Y:S02]  /*29e0*/  MUFU.RCP R16, R16 ;  /* 0x0000001000107308 */ /* 0x002e640000001000 */
.L_x_509:
[----:B------:R-:W3:Y:S01]  /*29f0*/  LDC.64 R24, c[0x0][0x398] ;  /* 0x0000e600ff187b82 */ /* 0x000ee20000000a00 */
[----:B------:R-:W-:-:S04]  /*2a00*/  IMAD.WIDE.U32 R28, R0, 0x10, R22 ;  /* 0x00000010001c7825 */ /* 0x000fc800078e0016 */
[C---:B------:R-:W-:Y:S01]  /*2a10*/  IMAD.WIDE.U32 R26, R0.reuse, 0x10, R20 ;  /* 0x00000010001a7825 */ /* 0x040fe200078e0014 */
[----:B--2---:R-:W2:Y:S04]  /*2a20*/  LDG.E.128.CONSTANT R4, desc[UR14][R28.64] ;  /* 0x0000000e1c047981 */ /* 0x004ea8000c1e9d00 */
[----:B------:R-:W2:Y:S01]  /*2a30*/  LDG.E.128 R8, desc[UR14][R26.64] ;  /* 0x0000000e1a087981 */ /* 0x000ea2000c1e1d00 */
[----:B---3--:R-:W-:-:S06]  /*2a40*/  IMAD.WIDE.U32 R12, R0, 0x10, R24 ;  /* 0x00000010000c7825 */ /* 0x008fcc00078e0018 */
[----:B------:R-:W3:Y:S01]  /*2a50*/  LDG.E.128.CONSTANT R12, desc[UR14][R12.64] ;  /* 0x0000000e0c0c7981 */ /* 0x000ee2000c1e9d00 */
[----:B--2---:R-:W-:Y:S01]  /*2a60*/  FADD.FTZ R4, R4, R8 ;  /* 0x0000000804047221 */ /* 0x004fe20000010000 */
[----:B------:R-:W-:Y:S01]  /*2a70*/  FADD.FTZ R5, R5, R9 ;  /* 0x0000000905057221 */ /* 0x000fe20000010000 */
[----:B------:R-:W-:Y:S01]  /*2a80*/  FADD.FTZ R6, R6, R10 ;  /* 0x0000000a06067221 */ /* 0x000fe20000010000 */
[----:B------:R-:W-:Y:S01]  /*2a90*/  FADD.FTZ R7, R7, R11 ;  /* 0x0000000b07077221 */ /* 0x000fe20000010000 */
[C---:B0-----:R-:W-:Y:S01]  /*2aa0*/  FMUL.FTZ R9, R2.reuse, R4 ;  /* 0x0000000402097220 */ /* 0x041fe20000410000 */
[C---:B------:R-:W-:Y:S01]  /*2ab0*/  FMUL.FTZ R10, R2.reuse, R5 ;  /* 0x00000005020a7220 */ /* 0x040fe20000410000 */
[----:B------:R-:W-:Y:S02]  /*2ac0*/  FMUL.FTZ R17, R2, R6 ;  /* 0x0000000602117220 */ /* 0x000fe40000410000 */
[----:B------:R0:W-:Y:S01]  /*2ad0*/  STG.E.128 desc[UR14][R26.64], R4 ;  /* 0x000000041a007986 */ /* 0x0001e2000c101d0e */
[----:B---3--:R-:W-:Y:S01]  /*2ae0*/  FMUL.FTZ R9, R12, R9 ;  /* 0x000000090c097220 */ /* 0x008fe20000410000 */
[----:B------:R-:W-:Y:S01]  /*2af0*/  FMUL.FTZ R12, R2, R7 ;  /* 0x00000007020c7220 */ /* 0x000fe20000410000 */
[----:B------:R-:W-:-:S02]  /*2b00*/  FMUL.FTZ R17, R14, R17 ;  /* 0x000000110e117220 */ /* 0x000fc40000410000 */
[C---:B-1----:R-:W-:Y:S01]  /*2b10*/  FMUL.FTZ R8, R16.reuse, R9 ;  /* 0x0000000910087220 */ /* 0x042fe20000410000 */
[----:B------:R-:W-:Y:S01]  /*2b20*/  FMUL.FTZ R9, R13, R10 ;  /* 0x0000000a0d097220 */ /* 0x000fe20000410000 */
[----:B------:R-:W-:Y:S01]  /*2b30*/  FMUL.FTZ R15, R15, R12 ;  /* 0x0000000c0f0f7220 */ /* 0x000fe20000410000 */
[C---:B------:R-:W-:Y:S01]  /*2b40*/  FMUL.FTZ R11, R16.reuse, R17 ;  /* 0x00000011100b7220 */ /* 0x040fe20000410000 */
[----:B------:R-:W-:Y:S02]  /*2b50*/  IMAD.IADD R17, R3, 0x1, R0 ;  /* 0x0000000103117824 */ /* 0x000fe400078e0200 */
[C---:B------:R-:W-:Y:S01]  /*2b60*/  FMUL.FTZ R10, R16.reuse, R9 ;  /* 0x00000009100a7220 */ /* 0x040fe20000410000 */
[----:B------:R-:W-:Y:S01]  /*2b70*/  FMUL.FTZ R15, R16, R15 ;  /* 0x0000000f100f7220 */ /* 0x000fe20000410000 */
[----:B------:R-:W-:Y:S01]  /*2b80*/  F2I.S8.NTZ R8, R8 ;  /* 0x0000000800087305 */ /* 0x000fe20000202100 */
[----:B------:R-:W-:-:S07]  /*2b90*/  ISETP.GE.U32.AND P0, PT, R17, UR6, PT ;  /* 0x0000000611007c0c */ /* 0x000fce000bf06070 */
[----:B------:R-:W1:Y:S08]  /*2ba0*/  F2I.S8.NTZ R9, R10 ;  /* 0x0000000a00097305 */ /* 0x000e700000202100 */
[----:B------:R-:W-:Y:S01]  /*2bb0*/  F2I.S8.NTZ R11, R11 ;  /* 0x0000000b000b7305 */ /* 0x000fe20000202100 */
[----:B-1----:R-:W-:-:S07]  /*2bc0*/  PRMT R13, R8, 0x3340, R9 ;  /* 0x00003340080d7816 */ /* 0x002fce0000000009 */
[----:B------:R-:W1:Y:S01]  /*2bd0*/  F2I.S8.NTZ R12, R15 ;  /* 0x0000000f000c7305 */ /* 0x000e620000202100 */
[----:B------:R-:W-:Y:S01]  /*2be0*/  IMAD.WIDE.U32 R8, R0, 0x4, R18 ;  /* 0x0000000400087825 */ /* 0x000fe200078e0012 */
[----:B-1----:R-:W-:-:S04]  /*2bf0*/  PRMT R12, R11, 0x3340, R12 ;  /* 0x000033400b0c7816 */ /* 0x002fc8000000000c */
[----:B------:R-:W-:-:S05]  /*2c00*/  PRMT R13, R13, 0x5410, R12 ;  /* 0x000054100d0d7816 */ /* 0x000fca000000000c */
[----:B------:R0:W-:Y:S01]  /*2c10*/  STG.E desc[UR14][R8.64], R13 ;  /* 0x0000000d08007986 */ /* 0x0001e2000c10190e */
[----:B------:R-:W-:Y:S05]  /*2c20*/  @P0 EXIT ;  /* 0x000000000000094d */ /* 0x000fea0003800000 */
[----:B0-----:R-:W-:-:S04]  /*2c30*/  IMAD.WIDE.U32 R26, R17, 0x10, R22 ;  /* 0x00000010111a7825 */ /* 0x001fc800078e0016 */
[C---:B------:R-:W-:Y:S01]  /*2c40*/  IMAD.WIDE.U32 R28, R17.reuse, 0x10, R20 ;  /* 0x00000010111c7825 */ /* 0x040fe200078e0014 */
[----:B------:R-:W2:Y:S04]  /*2c50*/  LDG.E.128.CONSTANT R4, desc[UR14][R26.64] ;  /* 0x0000000e1a047981 */ /* 0x000ea8000c1e9d00 */
[----:B------:R-:W2:Y:S01]  /*2c60*/  LDG.E.128 R8, desc[UR14][R28.64] ;  /* 0x0000000e1c087981 */ /* 0x000ea2000c1e1d00 */
[----:B------:R-:W-:-:S06]  /*2c70*/  IMAD.WIDE.U32 R12, R17, 0x10, R24 ;  /* 0x00000010110c7825 */ /* 0x000fcc00078e0018 */
[----:B------:R-:W3:Y:S01]  /*2c80*/  LDG.E.128.CONSTANT R12, desc[UR14][R12.64] ;  /* 0x0000000e0c0c7981 */ /* 0x000ee2000c1e9d00 */
[----:B--2---:R-:W-:Y:S01]  /*2c90*/  FADD.FTZ R4, R4, R8 ;  /* 0x0000000804047221 */ /* 0x004fe20000010000 */
[----:B------:R-:W-:Y:S01]  /*2ca0*/  FADD.FTZ R5, R5, R9 ;  /* 0x0000000905057221 */ /* 0x000fe20000010000 */
[----:B------:R-:W-:Y:S01]  /*2cb0*/  FADD.FTZ R6, R6, R10 ;  /* 0x0000000a06067221 */ /* 0x000fe20000010000 */
[----:B------:R-:W-:Y:S01]  /*2cc0*/  FADD.FTZ R7, R7, R11 ;  /* 0x0000000b07077221 */ /* 0x000fe20000010000 */
[C---:B------:R-:W-:Y:S01]  /*2cd0*/  FMUL.FTZ R9, R2.reuse, R4 ;  /* 0x0000000402097220 */ /* 0x040fe20000410000 */
[C---:B------:R-:W-:Y:S01]  /*2ce0*/  FMUL.FTZ R8, R2.reuse, R5 ;  /* 0x0000000502087220 */ /* 0x040fe20000410000 */
[----:B------:R-:W-:Y:S02]  /*2cf0*/  FMUL.FTZ R27, R2, R6 ;  /* 0x00000006021b7220 */ /* 0x000fe40000410000 */
[----:B---3--:R-:W-:Y:S01]  /*2d00*/  FMUL.FTZ R9, R12, R9 ;  /* 0x000000090c097220 */ /* 0x008fe20000410000 */
[----:B------:R0:W-:Y:S01]  /*2d10*/  STG.E.128 desc[UR14][R28.64], R4 ;  /* 0x000000041c007986 */ /* 0x0001e2000c101d0e */
[----:B------:R-:W-:-:S02]  /*2d20*/  FMUL.FTZ R27, R14, R27 ;  /* 0x0000001b0e1b7220 */ /* 0x000fc40000410000 */
[----:B------:R-:W-:Y:S01]  /*2d30*/  FMUL.FTZ R0, R16, R9 ;  /* 0x0000000910007220 */ /* 0x000fe20000410000 */
[----:B------:R-:W-:Y:S01]  /*2d40*/  FMUL.FTZ R9, R13, R8 ;  /* 0x000000080d097220 */ /* 0x000fe20000410000 */
[----:B------:R-:W-:Y:S01]  /*2d50*/  FMUL.FTZ R8, R2, R7 ;  /* 0x0000000702087220 */ /* 0x000fe20000410000 */
[C---:B------:R-:W-:Y:S01]  /*2d60*/  FMUL.FTZ R11, R16.reuse, R27 ;  /* 0x0000001b100b7220 */ /* 0x040fe20000410000 */
[----:B------:R-:W-:Y:S02]  /*2d70*/  IMAD.IADD R27, R17, 0x1, R3 ;  /* 0x00000001111b7824 */ /* 0x000fe400078e0203 */
[C---:B------:R-:W-:Y:S01]  /*2d80*/  FMUL.FTZ R10, R16.reuse, R9 ;  /* 0x00000009100a7220 */ /* 0x040fe20000410000 */
[----:B------:R-:W-:Y:S01]  /*2d90*/  FMUL.FTZ R15, R15, R8 ;  /* 0x000000080f0f7220 */ /* 0x000fe20000410000 */
[----:B------:R-:W-:Y:S01]  /*2da0*/  F2I.S8.NTZ R0, R0 ;  /* 0x0000000000007305 */ /* 0x000fe20000202100 */
[----:B------:R-:W-:Y:S02]  /*2db0*/  ISETP.GE.U32.AND P0, PT, R27, UR6, PT ;  /* 0x000000061b007c0c */ /* 0x000fe4000bf06070 */
[----:B------:R-:W-:-:S05]  /*2dc0*/  FMUL.FTZ R15, R16, R15 ;  /* 0x0000000f100f7220 */ /* 0x000fca0000410000 */
[----:B------:R-:W1:Y:S08]  /*2dd0*/  F2I.S8.NTZ R9, R10 ;  /* 0x0000000a00097305 */ /* 0x000e700000202100 */
[----:B------:R-:W-:Y:S01]  /*2de0*/  F2I.S8.NTZ R11, R11 ;  /* 0x0000000b000b7305 */ /* 0x000fe20000202100 */
[----:B-1----:R-:W-:-:S07]  /*2df0*/  PRMT R0, R0, 0x3340, R9 ;  /* 0x0000334000007816 */ /* 0x002fce0000000009 */
[----:B------:R-:W1:Y:S02]  /*2e00*/  F2I.S8.NTZ R8, R15 ;  /* 0x0000000f00087305 */ /* 0x000e640000202100 */
[----:B-1----:R-:W-:Y:S01]  /*2e10*/  PRMT R13, R11, 0x3340, R8 ;  /* 0x000033400b0d7816 */ /* 0x002fe20000000008 */
[----:B------:R-:W-:-:S03]  /*2e20*/  IMAD.WIDE.U32 R8, R17, 0x4, R18 ;  /* 0x0000000411087825 */ /* 0x000fc600078e0012 */
[----:B------:R-:W-:-:S05]  /*2e30*/  PRMT R13, R0, 0x5410, R13 ;  /* 0x00005410000d7816 */ /* 0x000fca000000000d */
[----:B------:R0:W-:Y:S01]  /*2e40*/  STG.E desc[UR14][R8.64], R13 ;  /* 0x0000000d08007986 */ /* 0x0001e2000c10190e */
[----:B------:R-:W-:Y:S05]  /*2e50*/  @P0 EXIT ;  /* 0x000000000000094d */ /* 0x000fea0003800000 */
[----:B0-----:R-:W-:-:S04]  /*2e60*/  IMAD.WIDE.U32 R6, R27, 0x10, R22 ;  /* 0x000000101b067825 */ /* 0x001fc800078e0016 */
[C---:B------:R-:W-:Y:S02]  /*2e70*/  IMAD.WIDE.U32 R28, R27.reuse, 0x10, R20 ;  /* 0x000000101b1c7825 */ /* 0x040fe400078e0014 */
[----:B------:R-:W2:Y:S02]  /*2e80*/  LDG.E.128.CONSTANT R4, desc[UR14][R6.64] ;  /* 0x0000000e06047981 */ /* 0x000ea4000c1e9d00 */
[----:B------:R-:W-:Y:S02]  /*2e90*/  IMAD.WIDE.U32 R12, R27, 0x10, R24 ;  /* 0x000000101b0c7825 */ /* 0x000fe400078e0018 */
[----:B------:R-:W2:Y:S04]  /*2ea0*/  LDG.E.128 R8, desc[UR14][R28.64] ;  /* 0x0000000e1c087981 */ /* 0x000ea8000c1e1d00 */
[----:B------:R-:W3:Y:S01]  /*2eb0*/  LDG.E.128.CONSTANT R12, desc[UR14][R12.64] ;  /* 0x0000000e0c0c7981 */ /* 0x000ee2000c1e9d00 */
[----:B--2---:R-:W-:Y:S01]  /*2ec0*/  FADD.FTZ R4, R4, R8 ;  /* 0x0000000804047221 */ /* 0x004fe20000010000 */
[----:B------:R-:W-:Y:S01]  /*2ed0*/  FADD.FTZ R5, R5, R9 ;  /* 0x0000000905057221 */ /* 0x000fe20000010000 */
[----:B------:R-:W-:Y:S01]  /*2ee0*/  FADD.FTZ R6, R6, R10 ;  /* 0x0000000a06067221 */ /* 0x000fe20000010000 */
[----:B------:R-:W-:Y:S01]  /*2ef0*/  FADD.FTZ R7, R7, R11 ;  /* 0x0000000b07077221 */ /* 0x000fe20000010000 */
[C---:B------:R-:W-:Y:S01]  /*2f00*/  FMUL.FTZ R9, R2.reuse, R4 ;  /* 0x0000000402097220 */ /* 0x040fe20000410000 */
[C---:B------:R-:W-:Y:S01]  /*2f10*/  FMUL.FTZ R8, R2.reuse, R5 ;  /* 0x0000000502087220 */ /* 0x040fe20000410000 */
[----:B------:R-:W-:-:S02]  /*2f20*/  FMUL.FTZ R17, R2, R6 ;  /* 0x0000000602117220 */ /* 0x000fc40000410000 */
[----:B---3--:R-:W-:Y:S01]  /*2f30*/  FMUL.FTZ R9, R12, R9 ;  /* 0x000000090c097220 */ /* 0x008fe20000410000 */
[----:B------:R0:W-:Y:S01]  /*2f40*/  STG.E.128 desc[UR14][R28.64], R4 ;  /* 0x000000041c007986 */ /* 0x0001e2000c101d0e */
[----:B------:R-:W-:Y:S02]  /*2f50*/  FMUL.FTZ R17, R14, R17 ;  /* 0x000000110e117220 */ /* 0x000fe40000410000 */
[----:B------:R-:W-:Y:S01]  /*2f60*/  FMUL.FTZ R0, R16, R9 ;  /* 0x0000000910007220 */ /* 0x000fe20000410000 */
[----:B------:R-:W-:Y:S01]  /*2f70*/  FMUL.FTZ R9, R13, R8 ;  /* 0x000000080d097220 */ /* 0x000fe20000410000 */
[----:B------:R-:W-:Y:S01]  /*2f80*/  FMUL.FTZ R8, R2, R7 ;  /* 0x0000000702087220 */ /* 0x000fe20000410000 */
[C---:B------:R-:W-:Y:S02]  /*2f90*/  FMUL.FTZ R17, R16.reuse, R17 ;  /* 0x0000001110117220 */ /* 0x040fe40000410000 */
[C---:B------:R-:W-:Y:S01]  /*2fa0*/  FMUL.FTZ R10, R16.reuse, R9 ;  /* 0x00000009100a7220 */ /* 0x040fe20000410000 */
[----:B------:R-:W-:Y:S01]  /*2fb0*/  FMUL.FTZ R15, R15, R8 ;  /* 0x000000080f0f7220 */ /* 0x000fe20000410000 */
[----:B------:R-:W-:Y:S03]  /*2fc0*/  F2I.S8.NTZ R0, R0 ;  /* 0x0000000000007305 */ /* 0x000fe60000202100 */
[----:B------:R-:W-:-:S05]  /*2fd0*/  FMUL.FTZ R15, R16, R15 ;  /* 0x0000000f100f7220 */ /* 0x000fca0000410000 */
[----:B------:R-:W1:Y:S08]  /*2fe0*/  F2I.S8.NTZ R9, R10 ;  /* 0x0000000a00097305 */ /* 0x000e700000202100 */
[----:B------:R-:W-:Y:S01]  /*2ff0*/  F2I.S8.NTZ R17, R17 ;  /* 0x0000001100117305 */ /* 0x000fe20000202100 */
[----:B-1----:R-:W-:-:S07]  /*3000*/  PRMT R0, R0, 0x3340, R9 ;  /* 0x0000334000007816 */ /* 0x002fce0000000009 */
[----:B------:R-:W1:Y:S02]  /*3010*/  F2I.S8.NTZ R8, R15 ;  /* 0x0000000f00087305 */ /* 0x000e640000202100 */
[----:B-1----:R-:W-:Y:S01]  /*3020*/  PRMT R11, R17, 0x3340, R8 ;  /* 0x00003340110b7816 */ /* 0x002fe20000000008 */
[----:B------:R-:W-:-:S03]  /*3030*/  IMAD.WIDE.U32 R8, R27, 0x4, R18 ;  /* 0x000000041b087825 */ /* 0x000fc600078e0012 */
[----:B------:R-:W-:Y:S01]  /*3040*/  PRMT R11, R0, 0x5410, R11 ;  /* 0x00005410000b7816 */ /* 0x000fe2000000000b */
[----:B------:R-:W-:-:S04]  /*3050*/  IMAD.IADD R27, R27, 0x1, R3 ;  /* 0x000000011b1b7824 */ /* 0x000fc800078e0203 */
[----:B------:R0:W-:Y:S01]  /*3060*/  STG.E desc[UR14][R8.64], R11 ;  /* 0x0000000b08007986 */ /* 0x0001e2000c10190e */
[----:B------:R-:W-:-:S13]  /*3070*/  ISETP.GE.U32.AND P0, PT, R27, UR6, PT ;  /* 0x000000061b007c0c */ /* 0x000fda000bf06070 */
[----:B0-----:R-:W-:Y:S05]  /*3080*/  @P0 EXIT ;  /* 0x000000000000094d */ /* 0x001fea0003800000 */
[----:B------:R-:W-:-:S04]  /*3090*/  IMAD.WIDE.U32 R6, R27, 0x10, R22 ;  /* 0x000000101b067825 */ /* 0x000fc800078e0016 */
        /* <DEDUP_REMOVED lines=10> */
[----:B------:R-:W-:-:S03]  /*3140*/  FMUL.FTZ R8, R2, R5 ;  /* 0x0000000502087220 */ /* 0x000fc60000410000 */
[----:B---3--:R-:W-:Y:S01]  /*3150*/  FMUL.FTZ R17, R12, R17 ;  /* 0x000000110c117220 */ /* 0x008fe20000410000 */
[----:B------:R-:W-:Y:S01]  /*3160*/  FMUL.FTZ R9, R13, R8 ;  /* 0x000000080d097220 */ /* 0x000fe20000410000 */
[----:B------:R-:W-:Y:S01]  /*3170*/  FMUL.FTZ R8, R2, R7 ;  /* 0x0000000702087220 */ /* 0x000fe20000410000 */
[----:B------:R3:W-:Y:S01]  /*3180*/  STG.E.128 desc[UR14][R28.64], R4 ;  /* 0x000000041c007986 */ /* 0x0007e2000c101d0e */
[----:B------:R-:W-:Y:S01]  /*3190*/  FMUL.FTZ R0, R16, R17 ;  /* 0x0000001110007220 */ /* 0x000fe20000410000 */
[----:B------:R-:W-:Y:S01]  /*31a0*/  FMUL.FTZ R17, R2, R6 ;  /* 0x0000000602117220 */ /* 0x000fe20000410000 */
[----:B------:R-:W-:Y:S01]  /*31b0*/  FMUL.FTZ R15, R15, R8 ;  /* 0x000000080f0f7220 */ /* 0x000fe20000410000 */
[----:B------:R-:W-:Y:S02]  /*31c0*/  FMUL.FTZ R10, R16, R9 ;  /* 0x00000009100a7220 */ /* 0x000fe40000410000 */
[----:B------:R-:W-:Y:S01]  /*31d0*/  FMUL.FTZ R17, R14, R17 ;  /* 0x000000110e117220 */ /* 0x000fe20000410000 */
[C---:B------:R-:W-:Y:S01]  /*31e0*/  FMUL.FTZ R15, R16.reuse, R15 ;  /* 0x0000000f100f7220 */ /* 0x040fe20000410000 */
[----:B------:R-:W-:Y:S02]  /*31f0*/  F2I.S8.NTZ R0, R0 ;  /* 0x0000000000007305 */ /* 0x000fe40000202100 */
[----:B------:R-:W-:-:S06]  /*3200*/  FMUL.FTZ R17, R16, R17 ;  /* 0x0000001110117220 */ /* 0x000fcc0000410000 */
[----:B------:R-:W0:Y:S08]  /*3210*/  F2I.S8.NTZ R9, R10 ;  /* 0x0000000a00097305 */ /* 0x000e300000202100 */
[----:B------:R-:W-:Y:S01]  /*3220*/  F2I.S8.NTZ R17, R17 ;  /* 0x0000001100117305 */ /* 0x000fe20000202100 */
[----:B0-----:R-:W-:-:S07]  /*3230*/  PRMT R0, R0, 0x3340, R9 ;  /* 0x0000334000007816 */ /* 0x001fce0000000009 */
[----:B------:R-:W0:Y:S02]  /*3240*/  F2I.S8.NTZ R8, R15 ;  /* 0x0000000f00087305 */ /* 0x000e240000202100 */
[----:B0-----:R-:W-:Y:S01]  /*3250*/  PRMT R11, R17, 0x3340, R8 ;  /* 0x00003340110b7816 */ /* 0x001fe20000000008 */
[----:B------:R-:W-:-:S03]  /*3260*/  IMAD.WIDE.U32 R8, R27, 0x4, R18 ;  /* 0x000000041b087825 */ /* 0x000fc600078e0012 */
[----:B------:R-:W-:Y:S01]  /*3270*/  PRMT R11, R0, 0x5410, R11 ;  /* 0x00005410000b7816 */ /* 0x000fe2000000000b */
[----:B------:R-:W-:-:S04]  /*3280*/  IMAD.IADD R0, R27, 0x1, R3 ;  /* 0x000000011b007824 */ /* 0x000fc800078e0203 */
[----:B------:R3:W-:Y:S01]  /*3290*/  STG.E desc[UR14][R8.64], R11 ;  /* 0x0000000b08007986 */ /* 0x0007e2000c10190e */
[----:B------:R-:W-:-:S13]  /*32a0*/  ISETP.GE.U32.AND P0, PT, R0, UR6, PT ;  /* 0x0000000600007c0c */ /* 0x000fda000bf06070 */
[----:B---3--:R-:W-:Y:S05]  /*32b0*/  @!P0 BRA `(.L_x_509) ;  /* 0xfffffff400cc8947 */ /* 0x008fea000383ffff */
[----:B------:R-:W-:Y:S05]  /*32c0*/  EXIT ;  /* 0x000000000000794d */ /* 0x000fea0003800000 */
.L_x_494:
        /* <DEDUP_REMOVED lines=19> */
.L_x_512:
[C---:B------:R-:W-:Y:S02]  /*3400*/  IADD3 R2, P1, PT, R0.reuse, UR16, RZ ;  /* 0x0000001000027c10 */ /* 0x040fe4000ff3e0ff */
[----:B------:R-:W-:-:S03]  /*3410*/  IADD3 R5, P0, PT, R0, UR4, RZ ;  /* 0x0000000400057c10 */ /* 0x000fc6000ff1e0ff */
[----:B------:R-:W-:Y:S01]  /*3420*/  IMAD.X R7, RZ, RZ, UR7, P1 ;  /* 0x00000007ff077e24 */ /* 0x000fe200088e06ff */
[C---:B------:R-:W-:Y:S01]  /*3430*/  LEA R6, P1, R2.reuse, UR18, 0x2 ;  /* 0x0000001202067c11 */ /* 0x040fe2000f8210ff */
[----:B------:R-:W-:Y:S01]  /*3440*/  IMAD.X R10, RZ, RZ, UR6, P0 ;  /* 0x00000006ff0a7e24 */ /* 0x000fe200080e06ff */
[C---:B------:R-:W-:Y:S02]  /*3450*/  LEA R4, P0, R5.reuse, UR10, 0x2 ;  /* 0x0000000a05047c11 */ /* 0x040fe4000f8010ff */
[----:B------:R-:W-:Y:S02]  /*3460*/  LEA.HI.X R7, R2, UR19, R7, 0x2, P1 ;  /* 0x0000001302077c11 */ /* 0x000fe400088f1407 */
[----:B------:R-:W-:-:S04]  /*3470*/  LEA.HI.X R5, R5, UR11, R10, 0x2, P0 ;  /* 0x0000000b05057c11 */ /* 0x000fc800080f140a */
[----:B------:R-:W2:Y:S04]  /*3480*/  LDG.E R7, desc[UR14][R6.64] ;  /* 0x0000000e06077981 */ /* 0x000ea8000c1e1900 */
[----:B------:R-:W2:Y:S01]  /*3490*/  LDG.E.CONSTANT R4, desc[UR14][R4.64] ;  /* 0x0000000e04047981 */ /* 0x000ea2000c1e9900 */
[----:B0-----:R-:W-:-:S05]  /*34a0*/  IMAD.IADD R0, R11, 0x1, R0 ;  /* 0x000000010b007824 */ /* 0x001fca00078e0200 */
[----:B------:R-:W-:Y:S01]  /*34b0*/  ISETP.GE.U32.AND P0, PT, R0, UR9, PT ;  /* 0x0000000900007c0c */ /* 0x000fe2000bf06070 */
[----:B--2---:R-:W-:-:S04]  /*34c0*/  FADD.FTZ R9, R4, R7 ;  /* 0x0000000704097221 */ /* 0x004fc80000010000 */
[----:B------:R-:W-:-:S08]  /*34d0*/  FFMA.FTZ R8, R9, R9, R8 ;  /* 0x0000000909087223 */ /* 0x000fd00000010008 */
[----:B------:R-:W-:Y:S05]  /*34e0*/  @!P0 BRA `(.L_x_512) ;  /* 0xfffffffc00c48947 */ /* 0x000fea000383ffff */
.L_x_511:
[----:B------:R-:W-:Y:S05]  /*34f0*/  BSYNC.RECONVERGENT B0 ;  /* 0x0000000000007941 */ /* 0x000fea0003800200 */
.L_x_510:
        /* <DEDUP_REMOVED lines=73> */
.L_x_514:
        /* <DEDUP_REMOVED lines=105> */
.L_x_516:
[----:B------:R-:W-:Y:S01]  /*4020*/  I2FP.F32.S32 R4, UR9 ;  /* 0x0000000900047c45 */ /* 0x000fe20008201400 */
[----:B------:R-:W0:Y:S01]  /*4030*/  LDCU UR8, c[0x0][0x3a8] ;  /* 0x00007500ff0877ac */ /* 0x000e220008000800 */
[----:B------:R-:W-:-:S04]  /*4040*/  PLOP3.LUT P0, PT, PT, PT, PT, 0x80, 0x8 ;  /* 0x000000000008781c */ /* 0x000fc80003f0f070 */
[----:B------:R-:W0:Y:S02]  /*4050*/  MUFU.RCP R4, R4 ;  /* 0x0000000400047308 */ /* 0x000e240000001000 */
[----:B0-----:R-:W-:-:S06]  /*4060*/  FFMA.FTZ R21, R4, R21, UR8 ;  /* 0x0000000804157e23 */ /* 0x001fcc0008010015 */
[----:B------:R-:W0:Y:S02]  /*4070*/  MUFU.RSQ R21, R21 ;  /* 0x0000001500157308 */ /* 0x000e240000001400 */
[----:B0-----:R2:W-:Y:S02]  /*4080*/  STS [R20+0x29c], R21 ;  /* 0x00029c1514007388 */ /* 0x0015e40000000800 */
.L_x_515:
[----:B------:R-:W-:Y:S05]  /*4090*/  BSYNC.RECONVERGENT B0 ;  /* 0x0000000000007941 */ /* 0x000fea0003800200 */
.L_x_513:
        /* <DEDUP_REMOVED lines=15> */
.L_x_519:
[C---:B------:R-:W-:Y:S02]  /*4190*/  IADD3 R11, P4, PT, R17.reuse, UR16, RZ ;  /* 0x00000010110b7c10 */ /* 0x040fe4000ff9e0ff */
[----:B------:R-:W-:-:S03]  /*41a0*/  IADD3 R13, P3, PT, R17, UR4, RZ ;  /* 0x00000004110d7c10 */ /* 0x000fc6000ff7e0ff */
[----:B------:R-:W-:Y:S01]  /*41b0*/  IMAD.X R14, RZ, RZ, UR7, P4 ;  /* 0x00000007ff0e7e24 */ /* 0x000fe2000a0e06ff */
[----:B------:R-:W-:Y:S01]  /*41c0*/  LEA R10, P4, R11, UR18, 0x2 ;  /* 0x000000120b0a7c11 */ /* 0x000fe2000f8810ff */
[----:B------:R-:W-:Y:S01]  /*41d0*/  IMAD.X R18, RZ, RZ, UR6, P3 ;  /* 0x00000006ff127e24 */ /* 0x000fe200098e06ff */
[----:B------:R-:W-:Y:S02]  /*41e0*/  LEA R12, P3, R13, UR10, 0x2 ;  /* 0x0000000a0d0c7c11 */ /* 0x000fe4000f8610ff */
[----:B------:R-:W-:Y:S02]  /*41f0*/  LEA.HI.X R11, R11, UR19, R14, 0x2, P4 ;  /* 0x000000130b0b7c11 */ /* 0x000fe4000a0f140e */
[----:B------:R-:W-:Y:S01]  /*4200*/  LEA.HI.X R13, R13, UR11, R18, 0x2, P3 ;  /* 0x0000000b0d0d7c11 */ /* 0x000fe200098f1412 */
[----:B-1----:R-:W-:-:S03]  /*4210*/  IMAD.WIDE.U32 R14, R17, 0x4, R6 ;  /* 0x00000004110e7825 */ /* 0x002fc600078e0006 */
[----:B------:R-:W3:Y:S04]  /*4220*/  LDG.E R11, desc[UR14][R10.64] ;  /* 0x0000000e0a0b7981 */ /* 0x000ee8000c1e1900 */
[----:B------:R-:W3:Y:S04]  /*4230*/  LDG.E.CONSTANT R12, desc[UR14][R12.64] ;  /* 0x0000000e0c0c7981 */ /* 0x000ee8000c1e9900 */
[----:B------:R-:W5:Y:S01]  /*4240*/  LDG.E.CONSTANT R15, desc[UR14][R14.64] ;  /* 0x0000000e0e0f7981 */ /* 0x000f62000c1e9900 */
[----:B------:R-:W-:-:S05]  /*4250*/  IMAD.IADD R17, R0, 0x1, R17 ;  /* 0x0000000100117824 */ /* 0x000fca00078e0211 */
[----:B------:R-:W-:Y:S01]  /*4260*/  ISETP.GE.U32.AND P3, PT, R17, UR9, PT ;  /* 0x0000000911007c0c */ /* 0x000fe2000bf66070 */
[----:B---3--:R-:W-:-:S04]  /*4270*/  FADD.FTZ R18, R12, R11 ;  /* 0x0000000b0c127221 */ /* 0x008fc80000010000 */
[----:B----4-:R-:W-:-:S04]  /*4280*/  FMUL.FTZ R18, R5, R18 ;  /* 0x0000001205127220 */ /* 0x010fc80000410000 */
[----:B-----5:R-:W-:-:S05]  /*4290*/  FMUL.FTZ R19, R18, R15 ;  /* 0x0000000f12137220 */ /* 0x020fca0000410000 */
[----:B------:R-:W-:Y:S01]  /*42a0*/  FMNMX.FTZ R16, |R19|, R16, !PT ;  /* 0x0000001013107209 */ /* 0x000fe20007810200 */
[----:B------:R-:W-:Y:S06]  /*42b0*/  @!P3 BRA `(.L_x_519) ;  /* 0xfffffffc00b4b947 */ /* 0x000fec000383ffff */
.L_x_518:
[----:B------:R-:W-:Y:S05]  /*42c0*/  BSYNC.RECONVERGENT B0 ;  /* 0x0000000000007941 */ /* 0x000fea0003800200 */
.L_x_517:
        /* <DEDUP_REMOVED lines=105> */
.L_x_521:
        /* <DEDUP_REMOVED lines=141> */
.L_x_523:
        /* <DEDUP_REMOVED lines=15> */
.L_x_522:
[----:B------:R-:W-:Y:S05]  /*5320*/  BSYNC.RECONVERGENT B0 ;  /* 0x0000000000007941 */ /* 0x000fea0003800200 */
.L_x_520:
[----:B------:R-:W-:Y:S01]  /*5330*/  BAR.SYNC.DEFER_BLOCKING 0x0 ;  /* 0x0000000000007b1d */ /* 0x000fe20000010000 */
[----:B------:R-:W-:-:S13]  /*5340*/  ISETP.GE.U32.AND P0, PT, R3, UR9, PT ;  /* 0x0000000903007c0c */ /* 0x000fda000bf06070 */
[----:B------:R-:W-:Y:S05]  /*5350*/  @P0 EXIT ;  /* 0x000000000000094d */ /* 0x000fea0003800000 */
[----:B01----:R-:W0:Y:S01]  /*5360*/  LDS R4, [R4+0x14c] ;  /* 0x00014c0004047984 */ /* 0x003e220000000800 */
[----:B---3--:R-:W1:Y:S01]  /*5370*/  LDC.64 R6, c[0x0][0x398] ;  /* 0x0000e600ff067b82 */ /* 0x008e620000000a00 */
[----:B------:R-:W-:Y:S01]  /*5380*/  BSSY.RECONVERGENT B0, `(.L_x_524) ;  /* 0x000001d000007945 */ /* 0x000fe20003800200 */
[----:B------:R-:W3:Y:S01]  /*5390*/  LDCU.64 UR10, c[0x0][0x390] ;  /* 0x00007200ff0a77ac */ /* 0x000ee20008000a00 */
[----:B------:R-:W0:Y:S01]  /*53a0*/  LDCU.64 UR12, c[0x0][0x3b8] ;  /* 0x00007700ff0c77ac */ /* 0x000e220008000a00 */
[----:B------:R-:W0:Y:S02]  /*53b0*/  LDCU.64 UR18, c[0x0][0x380] ;  /* 0x00007000ff1277ac */ /* 0x000e240008000a00 */
[----:B0--3--:R0:W0:Y:S02]  /*53c0*/  MUFU.RCP R2, R4 ;  /* 0x0000000400027308 */ /* 0x0090240000001000 */
.L_x_525:
[C---:B0--3--:R-:W-:Y:S02]  /*53d0*/  IADD3 R4, P0, PT, R3.reuse, UR4, RZ ;  /* 0x0000000403047c10 */ /* 0x049fe4000ff1e0ff */
[----:B------:R-:W-:-:S03]  /*53e0*/  IADD3 R18, P1, PT, R3, UR16, RZ ;  /* 0x0000001003127c10 */ /* 0x000fc6000ff3e0ff */
[----:B------:R-:W-:Y:S01]  /*53f0*/  IMAD.X R9, RZ, RZ, UR6, P0 ;  /* 0x00000006ff097e24 */ /* 0x000fe200080e06ff */
[----:B------:R-:W-:Y:S01]  /*5400*/  LEA R12, P0, R4, UR10, 0x2 ;  /* 0x0000000a040c7c11 */ /* 0x000fe2000f8010ff */
[----:B------:R-:W-:Y:S01]  /*5410*/  IMAD.X R19, RZ, RZ, UR7, P1 ;  /* 0x00000007ff137e24 */ /* 0x000fe200088e06ff */
[----:B------:R-:W-:Y:S02]  /*5420*/  LEA R8, P1, R18, UR12, 0x2 ;  /* 0x0000000c12087c11 */ /* 0x000fe4000f8210ff */
[----:B------:R-:W-:Y:S02]  /*5430*/  LEA.HI.X R13, R4, UR11, R9, 0x2, P0 ;  /* 0x0000000b040d7c11 */ /* 0x000fe400080f1409 */
[----:B------:R-:W-:Y:S01]  /*5440*/  LEA.HI.X R9, R18, UR13, R19, 0x2, P1 ;  /* 0x0000000d12097c11 */ /* 0x000fe200088f1413 */
[----:B-1----:R-:W-:Y:S02]  /*5450*/  IMAD.WIDE.U32 R10, R3, 0x4, R6 ;  /* 0x00000004030a7825 */ /* 0x002fe400078e0006 */
[----:B------:R-:W3:Y:S04]  /*5460*/  LDG.E.CONSTANT R12, desc[UR14][R12.64] ;  /* 0x0000000e0c0c7981 */ /* 0x000ee8000c1e9900 */
[----:B------:R-:W3:Y:S04]  /*5470*/  LDG.E R15, desc[UR14][R8.64] ;  /* 0x0000000e080f7981 */ /* 0x000ee8000c1e1900 */
[----:B------:R-:W5:Y:S01]  /*5480*/  LDG.E.CONSTANT R11, desc[UR14][R10.64] ;  /* 0x0000000e0a0b7981 */ /* 0x000f62000c1e9900 */
[----:B------:R-:W-:-:S02]  /*5490*/  IMAD.IADD R3, R0, 0x1, R3 ;  /* 0x0000000100037824 */ /* 0x000fc400078e0203 */
[----:B---3--:R-:W-:-:S04]  /*54a0*/  FADD.FTZ R4, R12, R15 ;  /* 0x0000000f0c047221 */ /* 0x008fc80000010000 */
[----:B----4-:R-:W-:Y:S01]  /*54b0*/  FMUL.FTZ R14, R5, R4 ;  /* 0x00000004050e7220 */ /* 0x010fe20000410000 */
[----:B------:R3:W-:Y:S03]  /*54c0*/  STG.E desc[UR14][R8.64], R4 ;  /* 0x0000000408007986 */ /* 0x0007e6000c10190e */
[----:B-----5:R-:W-:Y:S01]  /*54d0*/  FMUL.FTZ R15, R14, R11 ;  /* 0x0000000b0e0f7220 */ /* 0x020fe20000410000 */
[----:B------:R-:W-:-:S03]  /*54e0*/  IADD3 R14, P0, PT, R18, UR18, RZ ;  /* 0x00000012120e7c10 */ /* 0x000fc6000ff1e0ff */
[----:B------:R-:W-:Y:S01]  /*54f0*/  FMUL.FTZ R16, R2, R15 ;  /* 0x0000000f02107220 */ /* 0x000fe20000410000 */
[----:B------:R-:W-:Y:S02]  /*5500*/  IADD3.X R15, PT, PT, R19, UR19, RZ, P0, !PT ;  /* 0x00000013130f7c10 */ /* 0x000fe400087fe4ff */
[----:B------:R-:W-:Y:S01]  /*5510*/  ISETP.GE.U32.AND P0, PT, R3, UR9, PT ;  /* 0x0000000903007c0c */ /* 0x000fe2000bf06070 */
[----:B------:R-:W0:Y:S02]  /*5520*/  F2I.S8.NTZ R17, R16 ;  /* 0x0000001000117305 */ /* 0x000e240000202100 */
[----:B0-----:R3:W-:Y:S10]  /*5530*/  STG.E.U8 desc[UR14][R14.64], R17 ;  /* 0x000000110e007986 */ /* 0x0017f4000c10110e */
[----:B------:R-:W-:Y:S05]  /*5540*/  @!P0 BRA `(.L_x_525) ;  /* 0xfffffffc00a08947 */ /* 0x000fea000383ffff */
[----:B------:R-:W-:Y:S05]  /*5550*/  BSYNC.RECONVERGENT B0 ;  /* 0x0000000000007941 */ /* 0x000fea0003800200 */
.L_x_524:
[----:B------:R-:W-:Y:S05]  /*5560*/  EXIT ;  /* 0x000000000000794d */ /* 0x000fea0003800000 */
.L_x_526:
        /* <DEDUP_REMOVED lines=9> */
.L_x_2981:


//--------------------- .text._ZN4vllm39rms_norm_dynamic_per_token_quant_kernelIfN3c1013Float8_e4m3fnELb1EEEvPT0_PfPKT_S8_PKffiiPS6_ --------------------------
	.section	.text._ZN4vllm39rms_norm_dynamic_per_token_quant_kernelIfN3c1013Float8_e4m3fnELb1EEEvPT0_PfPKT_S8_PKffiiPS6_,"ax",@progbits
	.align	128
        .global         _ZN4vllm39rms_norm_dynamic_per_token_quant_kernelIfN3c1013Float8_e4m3fnELb1EEEvPT0_PfPKT_S8_PKffiiPS6_
        .type           _ZN4vllm39rms_norm_dynamic_per_token_quant_kernelIfN3c1013Float8_e4m3fnELb1EEEvPT0_PfPKT_S8_PKffiiPS6_,@function
        .size           _ZN4vllm39rms_norm_dynamic_per_token_quant_kernelIfN3c1013Float8_e4m3fnELb1EEEvPT0_PfPKT_S8_PKffiiPS6_,(.L_x_2982 - _ZN4vllm39rms_norm_dynamic_per_token_quant_kernelIfN3c1013Float8_e4m3fnELb1EEEvPT0_PfPKT_S8_PKffiiPS6_)
        .other          _ZN4vllm39rms_norm_dynamic_per_token_quant_kernelIfN3c1013Float8_e4m3fnELb1EEEvPT0_PfPKT_S8_PKffiiPS6_,@"STO_CUDA_ENTRY STV_DEFAULT"
_ZN4vllm39rms_norm_dynamic_per_token_quant_kernelIfN3c1013Float8_e4m3fnELb1EEEvPT0_PfPKT_S8_PKffiiPS6_:
.text._ZN4vllm39rms_norm_dynamic_per_token_quant_kernelIfN3c1013Float8_e4m3fnELb1EEEvPT0_PfPKT_S8_PKffiiPS6_:
        /* <DEDUP_REMOVED lines=34> */
.L_x_530:
        /* <DEDUP_REMOVED lines=60> */
.L_x_529:
[----:B------:R-:W-:Y:S05]  /*05e0*/  BSYNC.RECONVERGENT B0 ;  /* 0x0000000000007941 */ /* 0x000fea0003800200 */
.L_x_528:
        /* <DEDUP_REMOVED lines=72> */
.L_x_532:
        /* <DEDUP_REMOVED lines=104> */
.L_x_534:
[----:B------:R-:W0:Y:S01]  /*10f0*/  LDCU.64 UR4, c[0x0][0x3a8] ;  /* 0x00007500ff0477ac */ /* 0x000e220008000a00 */
[----:B------:R-:W-:Y:S02]  /*1100*/  PLOP3.LUT P0, PT, PT, PT, PT, 0x80, 0x8 ;  /* 0x000000000008781c */ /* 0x000fe40003f0f070 */
[----:B0-----:R-:W-:-:S04]  /*1110*/  I2FP.F32.S32 R4, UR5 ;  /* 0x0000000500047c45 */ /* 0x001fc80008201400 */
[----:B------:R-:W0:Y:S02]  /*1120*/  MUFU.RCP R5, R4 ;  /* 0x0000000400057308 */ /* 0x000e240000001000 */
[----:B0-----:R-:W-:-:S06]  /*1130*/  FFMA.FTZ R24, R5, R24, UR4 ;  /* 0x0000000405187e23 */ /* 0x001fcc0008010018 */
[----:B------:R-:W0:Y:S02]  /*1140*/  MUFU.RSQ R24, R24 ;  /* 0x0000001800187308 */ /* 0x000e240000001400 */
[----:B0-----:R0:W-:Y:S02]  /*1150*/  STS [R3+0x1f4], R24 ;  /* 0x0001f41803007388 */ /* 0x0011e40000000800 */
.L_x_533:
[----:B------:R-:W-:Y:S05]  /*1160*/  BSYNC.RECONVERGENT B0 ;  /* 0x0000000000007941 */ /* 0x000fea0003800200 */
.L_x_531:
        /* <DEDUP_REMOVED lines=12> */
.L_x_537:
[----:B------:R-:W-:-:S04]  /*1230*/  IMAD.WIDE.U32 R4, R17, 0x10, R22 ;  /* 0x0000001011047825 */ /* 0x000fc800078e0016 */
[C---:B------:R-:W-:Y:S02]  /*1240*/  IMAD.WIDE.U32 R8, R17.reuse, 0x10, R20 ;  /* 0x0000001011087825 */ /* 0x040fe400078e0014 */
[----:B------:R-:W2:Y:S02]  /*1250*/  LDG.E.128.CONSTANT R4, desc[UR14][R4.64] ;  /* 0x0000000e04047981 */ /* 0x000ea4000c1e9d00 */
[----:B-1----:R-:W-:Y:S02]  /*1260*/  IMAD.WIDE.U32 R12, R17, 0x10, R18 ;  /* 0x00000010110c7825 */ /* 0x002fe400078e0012 */
[----:B------:R-:W2:Y:S04]  /*1270*/  LDG.E.128 R8, desc[UR14][R8.64] ;  /* 0x0000000e08087981 */ /* 0x000ea8000c1e1d00 */
[----:B------:R-:W3:Y:S01]  /*1280*/  LDG.E.128.CONSTANT R12, desc[UR14][R12.64] ;  /* 0x0000000e0c0c7981 */ /* 0x000ee2000c1e9d00 */
[----:B------:R-:W-:-:S05]  /*1290*/  IMAD.IADD R17, R2, 0x1, R17 ;  /* 0x0000000102117824 */ /* 0x000fca00078e0211 */
[----:B------:R-:W-:Y:S01]  /*12a0*/  ISETP.GE.U32.AND P1, PT, R17, UR6, PT ;  /* 0x0000000611007c0c */ /* 0x000fe2000bf26070 */
[----:B--2---:R-:W-:Y:S01]  /*12b0*/  FADD.FTZ R24, R4, R8 ;  /* 0x0000000804187221 */ /* 0x004fe20000010000 */
[----:B------:R-:W-:Y:S01]  /*12c0*/  FADD.FTZ R26, R5, R9 ;  /* 0x00000009051a7221 */ /* 0x000fe20000010000 */
[----:B------:R-:W-:Y:S01]  /*12d0*/  FADD.FTZ R6, R6, R10 ;  /* 0x0000000a06067221 */ /* 0x000fe20000010000 */
[----:B------:R-:W-:Y:S01]  /*12e0*/  FADD.FTZ R10, R7, R11 ;  /* 0x0000000b070a7221 */ /* 0x000fe20000010000 */
[C---:B0-----:R-:W-:Y:S01]  /*12f0*/  FMUL.FTZ R25, R3.reuse, R24 ;  /* 0x0000001803197220 */ /* 0x041fe20000410000 */
        /* <DEDUP_REMOVED lines=12> */
[----:B------:R-:W2:Y:S02]  /*13c0*/  LDG.E.128.CONSTANT R4, desc[UR14][R4.64] ;  /* 0x0000000e04047981 */ /* 0x000ea4000c1e9d00 */
[C---:B------:R-:W-:Y:S02]  /*13d0*/  IMAD.WIDE.U32 R12, R17.reuse, 0x10, R18 ;  /* 0x00000010110c7825 */ /* 0x040fe400078e0012 */
        /* <DEDUP_REMOVED lines=8> */
[C---:B------:R-:W-:Y:S01]  /*1460*/  FMUL.FTZ R25, R3.reuse, R24 ;  /* 0x0000001803197220 */ /* 0x040fe20000410000 */
        /* <DEDUP_REMOVED lines=56> */
.L_x_536:
[----:B------:R-:W-:Y:S05]  /*17f0*/  BSYNC.RECONVERGENT B0 ;  /* 0x0000000000007941 */ /* 0x000fea0003800200 */
.L_x_535:
        /* <DEDUP_REMOVED lines=111> */
.L_x_539:
        /* <DEDUP_REMOVED lines=147> */
.L_x_541:
        /* <DEDUP_REMOVED lines=15> */
.L_x_540:
[----:B------:R-:W-:Y:S05]  /*2910*/  BSYNC.RECONVERGENT B0 ;  /* 0x0000000000007941 */ /* 0x000fea0003800200 */
.L_x_538:
        /* <DEDUP_REMOVED lines=9> */
[----:B------:R-:W-:Y:S01]  /*29b0*/  IMAD.U32 R19, RZ, RZ, UR5 ;  /* 0x00000005ff137e24 */ /* 0x000fe2000f8e00ff */
[----:B------:R-:W-:Y:S08]  /*29c0*/  @P0 EXIT ;  /* 0x000000000000094d */ /* 0x000ff00003800000 */
[----:B-1-3--:R-:W1:Y:S02]  /*29d0*/  LDS R17, [UR8+0xa4] ;  /* 0x0000a408ff117984 */ /* 0x00ae640008000800 */
[----:B-1----:R1:W3:Y:S02]  /*29e0*/  MUFU.RCP R16, R17 ;  /* 0x0000001100107308 */ /* 0x0022e40000001000 */
.L_x_574:
[----:B----4-:R-:W4:Y:S01]  /*29f0*/  LDC.64 R24, c[0x0][0x398] ;  /* 0x0000e600ff187b82 */ /* 0x010f220000000a00 */
[----:B--2---:R-:W-:-:S04]  /*2a00*/  IMAD.WIDE.U32 R6, R0, 0x10, R22 ;  /* 0x0000001000067825 */ /* 0x004fc800078e0016 */
[C---:B------:R-:W-:Y:S02]  /*2a10*/  IMAD.WIDE.U32 R28, R0.reuse, 0x10, R20 ;  /* 0x00000010001c7825 */ /* 0x040fe400078e0014 */
[----:B------:R-:W2:Y:S04]  /*2a20*/  LDG.E.128.CONSTANT R4, desc[UR14][R6.64] ;  /* 0x0000000e06047981 */ /* 0x000ea8000c1e9d00 */
[----:B------:R-:W2:Y:S01]  /*2a30*/  LDG.E.128 R8, desc[UR14][R28.64] ;  /* 0x0000000e1c087981 */ /* 0x000ea2000c1e1d00 */
[----:B----4-:R-:W-:-:S06]  /*2a40*/  IMAD.WIDE.U32 R12, R0, 0x10, R24 ;  /* 0x00000010000c7825 */ /* 0x010fcc00078e0018 */
[----:B------:R-:W4:Y:S01]  /*2a50*/  LDG.E.128.CONSTANT R12, desc[UR14][R12.64] ;  /* 0x0000000e0c0c7981 */ /* 0x000f22000c1e9d00 */
[----:B------:R-:W-:Y:S01]  /*2a60*/  BSSY.RECONVERGENT B0, `(.L_x_542) ;  /* 0x000001e000007945 */ /* 0x000fe20003800200 */
[----:B--2---:R-:W-:Y:S01]  /*2a70*/  FADD.FTZ R4, R4, R8 ;  /* 0x0000000804047221 */ /* 0x004fe20000010000 */
[----:B------:R-:W-:Y:S01]  /*2a80*/  FADD.FTZ R5, R5, R9 ;  /* 0x0000000905057221 */ /* 0x000fe20000010000 */
[----:B------:R-:W-:Y:S01]  /*2a90*/  FADD.FTZ R6, R6, R10 ;  /* 0x0000000a06067221 */ /* 0x000fe20000010000 */
[----:B------:R-:W-:Y:S01]  /*2aa0*/  FADD.FTZ R7, R7, R11 ;  /* 0x0000000b07077221 */ /* 0x000fe20000010000 */
[C---:B0-----:R-:W-:Y:S01]  /*2ab0*/  FMUL.FTZ R9, R3.reuse, R4 ;  /* 0x0000000403097220 */ /* 0x041fe20000410000 */
[C---:B------:R-:W-:Y:S01]  /*2ac0*/  FMUL.FTZ R26, R3.reuse, R5 ;  /* 0x00000005031a7220 */ /* 0x040fe20000410000 */
[C---:B------:R-:W-:Y:S02]  /*2ad0*/  FMUL.FTZ R11, R3.reuse, R6 ;  /* 0x00000006030b7220 */ /* 0x040fe40000410000 */
[----:B----4-:R-:W-:Y:S01]  /*2ae0*/  FMUL.FTZ R9, R12, R9 ;  /* 0x000000090c097220 */ /* 0x010fe20000410000 */
[----:B------:R-:W-:Y:S01]  /*2af0*/  FMUL.FTZ R12, R3, R7 ;  /* 0x00000007030c7220 */ /* 0x000fe20000410000 */
[----:B------:R-:W-:-:S02]  /*2b00*/  FMUL.FTZ R11, R14, R11 ;  /* 0x0000000b0e0b7220 */ /* 0x000fc40000410000 */
[----:B---3--:R-:W-:Y:S01]  /*2b10*/  FMUL.FTZ R9, R9, R16 ;  /* 0x0000001009097220 */ /* 0x008fe20000410000 */
[----:B------:R-:W-:Y:S01]  /*2b20*/  FMUL.FTZ R15, R15, R12 ;  /* 0x0000000c0f0f7220 */ /* 0x000fe20000410000 */
[----:B------:R-:W0:Y:S01]  /*2b30*/  MUFU.RCP R16, R17 ;  /* 0x0000001100107308 */ /* 0x000e220000001000 */
[----:B------:R-:W-:Y:S02]  /*2b40*/  IMAD.MOV.U32 R12, RZ, RZ, 0x7f ;  /* 0x0000007fff0c7424 */ /* 0x000fe400078e00ff */
[----:B------:R-:W-:Y:S01]  /*2b50*/  FMNMX.FTZ R8, R9, 448, PT ;  /* 0x43e0000009087809 */ /* 0x000fe20003810000 */
[----:B------:R-:W-:-:S03]  /*2b60*/  FMUL.FTZ R9, R13, R26 ;  /* 0x0000001a0d097220 */ /* 0x000fc60000410000 */
[----:B------:R-:W-:Y:S01]  /*2b70*/  FMNMX.FTZ R8, R8, -448, !PT ;  /* 0xc3e0000008087809 */ /* 0x000fe20007810000 */
[----:B0-----:R-:W-:-:S03]  /*2b80*/  FMUL.FTZ R10, R9, R16 ;  /* 0x00000010090a7220 */ /* 0x001fc60000410000 */
[----:B------:R-:W-:-:S04]  /*2b90*/  LOP3.LUT R9, R8, 0x7fffffff, RZ, 0xc0, !PT ;  /* 0x7fffffff08097812 */ /* 0x000fc800078ec0ff */
[----:B------:R-:W-:Y:S02]  /*2ba0*/  ISETP.GT.U32.AND P0, PT, R9, 0x43efffff, PT ;  /* 0x43efffff0900780c */ /* 0x000fe40003f04070 */
[----:B------:R-:W-:-:S04]  /*2bb0*/  FMNMX.FTZ R10, R10, 448, PT ;  /* 0x43e000000a0a7809 */ /* 0x000fc80003810000 */
[----:B------:R-:W-:-:S07]  /*2bc0*/  FMNMX.FTZ R10, R10, -448, !PT ;  /* 0xc3e000000a0a7809 */ /* 0x000fce0007810000 */
[----:B------:R-:W-:Y:S05]  /*2bd0*/  @P0 BRA `(.L_x_543) ;  /* 0x0000000000180947 */ /* 0x000fea0003800000 */
[----:B------:R-:W-:-:S13]  /*2be0*/  ISETP.GT.U32.AND P0, PT, R9, 0x3c7fffff, PT ;  /* 0x3c7fffff0900780c */ /* 0x000fda0003f04070 */
[----:B------:R-:W-:-:S04]  /*2bf0*/  @P0 SHF.R.U32.HI R12, RZ, 0x14, R8 ;  /* 0x00000014ff0c0819 */ /* 0x000fc80000011608 */
[----:B------:R-:W-:Y:S01]  /*2c00*/  @P0 LOP3.LUT R13, R12, 0x1, RZ, 0xc0, !PT ;  /* 0x000000010c0d0812 */ /* 0x000fe200078ec0ff */
[----:B------:R-:W-:-:S03]  /*2c10*/  @!P0 FADD.FTZ R12, R9, 16384 ;  /* 0x46800000090c8421 */ /* 0x000fc60000010000 */
[----:B------:R-:W-:-:S04]  /*2c20*/  @P0 IADD3 R13, PT, PT, R8, 0x407ffff, R13 ;  /* 0x0407ffff080d0810 */ /* 0x000fc80007ffe00d */
[----:B------:R-:W-:-:S07]  /*2c30*/  @P0 SHF.R.U32.HI R12, RZ, 0x14, R13 ;  /* 0x00000014ff0c0819 */ /* 0x000fce000001160d */
.L_x_543:
[----:B------:R-:W-:Y:S05]  /*2c40*/  BSYNC.RECONVERGENT B0 ;  /* 0x0000000000007941 */ /* 0x000fea0003800200 */
.L_x_542:
        /* <DEDUP_REMOVED lines=19> */
.L_x_545:
[----:B------:R-:W-:Y:S05]  /*2d80*/  BSYNC.RECONVERGENT B0 ;  /* 0x0000000000007941 */ /* 0x000fea0003800200 */
.L_x_544:
[----:B------:R-:W-:Y:S01]  /*2d90*/  LOP3.LUT R15, R9, 0x7fffffff, RZ, 0xc0, !PT ;  /* 0x7fffffff090f7812 */ /* 0x000fe200078ec0ff */
[----:B------:R-:W-:Y:S01]  /*2da0*/  BSSY.RECONVERGENT B0, `(.L_x_546) ;  /* 0x000000e000007945 */ /* 0x000fe20003800200 */
[----:B------:R-:W-:Y:S02]  /*2db0*/  LOP3.LUT R14, R11, 0x7fffffff, RZ, 0xc0, !PT ;  /* 0x7fffffff0b0e7812 */ /* 0x000fe400078ec0ff */
[----:B------:R-:W-:Y:S02]  /*2dc0*/  ISETP.GT.U32.AND P0, PT, R15, 0x43efffff, PT ;  /* 0x43efffff0f00780c */ /* 0x000fe40003f04070 */
[----:B------:R-:W-:Y:S01]  /*2dd0*/  SHF.R.U32.HI R13, RZ, 0x18, R10 ;  /* 0x00000018ff0d7819 */ /* 0x000fe2000001160a */
[----:B------:R-:W-:Y:S01]  /*2de0*/  IMAD.MOV.U32 R10, RZ, RZ, 0x7f ;  /* 0x0000007fff0a7424 */ /* 0x000fe200078e00ff */
        /* <DEDUP_REMOVED lines=9> */
.L_x_547:
[----:B------:R-:W-:Y:S05]  /*2e80*/  BSYNC.RECONVERGENT B0 ;  /* 0x0000000000007941 */ /* 0x000fea0003800200 */
.L_x_546:
        /* <DEDUP_REMOVED lines=9> */
.L_x_549:
[----:B------:R-:W-:Y:S05]  /*2f20*/  BSYNC.RECONVERGENT B0 ;  /* 0x0000000000007941 */ /* 0x000fea0003800200 */
.L_x_548:
[----:B------:R-:W-:Y:S01]  /*2f30*/  SHF.R.U32.HI R9, RZ, 0x18, R9 ;  /* 0x00000018ff097819 */ /* 0x000fe20000011609 */
[----:B------:R-:W-:Y:S01]  /*2f40*/  IMAD.IADD R26, R2, 0x1, R0 ;  /* 0x00000001021a7824 */ /* 0x000fe200078e0200 */
[----:B------:R-:W-:Y:S01]  /*2f50*/  SHF.R.U32.HI R11, RZ, 0x18, R11 ;  /* 0x00000018ff0b7819 */ /* 0x000fe2000001160b */
[----:B------:R0:W-:Y:S01]  /*2f60*/  STG.E.128 desc[UR14][R28.64], R4 ;  /* 0x000000041c007986 */ /* 0x0001e2000c101d0e */
[----:B------:R-:W-:Y:S02]  /*2f70*/  LOP3.LUT R10, R10, 0x80, R9, 0xf8, !PT ;  /* 0x000000800a0a7812 */ /* 0x000fe400078ef809 */
[----:B------:R-:W-:Y:S02]  /*2f80*/  LOP3.LUT R11, R12, 0x80, R11, 0xf8, !PT ;  /* 0x000000800c0b7812 */ /* 0x000fe400078ef80b */
[----:B------:R-:W-:Y:S02]  /*2f90*/  ISETP.GE.U32.AND P0, PT, R26, UR6, PT ;  /* 0x000000061a007c0c */ /* 0x000fe4000bf06070 */
[----:B------:R-:W-:Y:S01]  /*2fa0*/  PRMT R13, R8, 0x3340, R13 ;  /* 0x00003340080d7816 */ /* 0x000fe2000000000d */
[----:B------:R-:W-:Y:S01]  /*2fb0*/  IMAD.WIDE.U32 R8, R0, 0x4, R18 ;  /* 0x0000000400087825 */ /* 0x000fe200078e0012 */
[----:B------:R-:W-:-:S04]  /*2fc0*/  PRMT R10, R10, 0x3340, R11 ;  /* 0x000033400a0a7816 */ /* 0x000fc8000000000b */
        /* <DEDUP_REMOVED lines=9> */
[----:B------:R-:W-:Y:S01]  /*3060*/  BSSY.RECONVERGENT B0, `(.L_x_550) ;  /* 0x000001d000007945 */ /* 0x000fe20003800200 */
[----:B--2---:R-:W-:Y:S01]  /*3070*/  FADD.FTZ R4, R4, R8 ;  /* 0x0000000804047221 */ /* 0x004fe20000010000 */
[----:B------:R-:W-:Y:S01]  /*3080*/  FADD.FTZ R5, R5, R9 ;  /* 0x0000000905057221 */ /* 0x000fe20000010000 */
[----:B------:R-:W-:Y:S01]  /*3090*/  FADD.FTZ R7, R7, R11 ;  /* 0x0000000b07077221 */ /* 0x000fe20000010000 */
[----:B------:R-:W-:Y:S01]  /*30a0*/  FADD.FTZ R6, R6, R10 ;  /* 0x0000000a06067221 */ /* 0x000fe20000010000 */
[C---:B------:R-:W-:Y:S01]  /*30b0*/  FMUL.FTZ R9, R3.reuse, R4 ;  /* 0x0000000403097220 */ /* 0x040fe20000410000 */
[C---:B------:R-:W-:Y:S01]  /*30c0*/  FMUL.FTZ R8, R3.reuse, R5 ;  /* 0x0000000503087220 */ /* 0x040fe20000410000 */
[----:B------:R-:W-:-:S02]  /*30d0*/  FMUL.FTZ R10, R3, R7 ;  /* 0x00000007030a7220 */ /* 0x000fc40000410000 */
[----:B---3--:R-:W-:Y:S02]  /*30e0*/  FMUL.FTZ R9, R12, R9 ;  /* 0x000000090c097220 */ /* 0x008fe40000410000 */
[----:B------:R-:W-:Y:S01]  /*30f0*/  FMUL.FTZ R15, R15, R10 ;  /* 0x0000000a0f0f7220 */ /* 0x000fe20000410000 */
[----:B------:R-:W-:Y:S02]  /*3100*/  IMAD.MOV.U32 R10, RZ, RZ, 0x7f ;  /* 0x0000007fff0a7424 */ /* 0x000fe400078e00ff */
[----:B------:R-:W-:-:S05]  /*3110*/  FMUL.FTZ R9, R9, R16 ;  /* 0x0000001009097220 */ /* 0x000fca0000410000 */
[----:B------:R-:W-:Y:S01]  /*3120*/  FMNMX.FTZ R0, R9, 448, PT ;  /* 0x43e0000009007809 */ /* 0x000fe20003810000 */
[----:B------:R-:W-:-:S03]  /*3130*/  FMUL.FTZ R9, R13, R8 ;  /* 0x000000080d097220 */ /* 0x000fc60000410000 */
[----:B------:R-:W-:Y:S01]  /*3140*/  FMNMX.FTZ R0, R0, -448, !PT ;  /* 0xc3e0000000007809 */ /* 0x000fe20007810000 */
[----:B------:R-:W-:-:S03]  /*3150*/  FMUL.FTZ R9, R9, R16 ;  /* 0x0000001009097220 */ /* 0x000fc60000410000 */
[----:B------:R-:W-:Y:S02]  /*3160*/  LOP3.LUT R12, R0, 0x7fffffff, RZ, 0xc0, !PT ;  /* 0x7fffffff000c7812 */ /* 0x000fe400078ec0ff */
[----:B------:R-:W-:Y:S01]  /*3170*/  FMNMX.FTZ R8, R9, 448, PT ;  /* 0x43e0000009087809 */ /* 0x000fe20003810000 */
[----:B------:R-:W-:Y:S01]  /*3180*/  FMUL.FTZ R9, R3, R6 ;  /* 0x0000000603097220 */ /* 0x000fe20000410000 */
[----:B------:R-:W-:Y:S02]  /*3190*/  ISETP.GT.U32.AND P0, PT, R12, 0x43efffff, PT ;  /* 0x43efffff0c00780c */ /* 0x000fe40003f04070 */
[----:B------:R-:W-:Y:S01]  /*31a0*/  FMNMX.FTZ R8, R8, -448, !PT ;  /* 0xc3e0000008087809 */ /* 0x000fe20007810000 */
[----:B------:R-:W-:-:S10]  /*31b0*/  FMUL.FTZ R9, R14, R9 ;  /* 0x000000090e097220 */ /* 0x000fd40000410000 */
[----:B------:R-:W-:Y:S05]  /*31c0*/  @P0 BRA `(.L_x_551) ;  /* 0x0000000000180947 */ /* 0x000fea0003800000 */
[----:B------:R-:W-:-:S13]  /*31d0*/  ISETP.GE.U32.AND P0, PT, R12, 0x3c800000, PT ;  /* 0x3c8000000c00780c */ /* 0x000fda0003f06070 */
[----:B------:R-:W-:-:S04]  /*31e0*/  @P0 SHF.R.U32.HI R10, RZ, 0x14, R0 ;  /* 0x00000014ff0a0819 */ /* 0x000fc80000011600 */
[----:B------:R-:W-:-:S04]  /*31f0*/  @P0 LOP3.LUT R11, R10, 0x1, RZ, 0xc0, !PT ;  /* 0x000000010a0b0812 */ /* 0x000fc800078ec0ff */
[----:B------:R-:W-:-:S04]  /*3200*/  @P0 IADD3 R11, PT, PT, R0, 0x407ffff, R11 ;  /* 0x0407ffff000b0810 */ /* 0x000fc80007ffe00b */
[----:B------:R-:W-:Y:S01]  /*3210*/  @P0 SHF.R.U32.HI R10, RZ, 0x14, R11 ;  /* 0x00000014ff0a0819 */ /* 0x000fe2000001160b */
[----:B------:R-:W-:-:S07]  /*3220*/  @!P0 FADD.FTZ R10, R12, 16384 ;  /* 0x468000000c0a8421 */ /* 0x000fce0000010000 */
.L_x_551:
[----:B------:R-:W-:Y:S05]  /*3230*/  BSYNC.RECONVERGENT B0 ;  /* 0x0000000000007941 */ /* 0x000fea0003800200 */
.L_x_550:
        /* <DEDUP_REMOVED lines=19> */
.L_x_553:
[----:B------:R-:W-:Y:S05]  /*3370*/  BSYNC.RECONVERGENT B0 ;  /* 0x0000000000007941 */ /* 0x000fea0003800200 */
.L_x_552:
        /* <DEDUP_REMOVED lines=15> */
.L_x_555:
[----:B------:R-:W-:Y:S05]  /*3470*/  BSYNC.RECONVERGENT B0 ;  /* 0x0000000000007941 */ /* 0x000fea0003800200 */
.L_x_554:
        /* <DEDUP_REMOVED lines=9> */
.L_x_557:
[----:B------:R-:W-:Y:S05]  /*3510*/  BSYNC.RECONVERGENT B0 ;  /* 0x0000000000007941 */ /* 0x000fea0003800200 */
.L_x_556:
[----:B------:R-:W-:Y:S01]  /*3520*/  PRMT R11, R0, 0x3340, R11 ;  /* 0x00003340000b7816 */ /* 0x000fe2000000000b */
[C---:B------:R-:W-:Y:S01]  /*3530*/  IMAD.IADD R0, R26.reuse, 0x1, R2 ;  /* 0x000000011a007824 */ /* 0x040fe200078e0202 */
[----:B------:R-:W-:Y:S01]  /*3540*/  SHF.R.U32.HI R9, RZ, 0x18, R9 ;  /* 0x00000018ff097819 */ /* 0x000fe20000011609 */
[----:B------:R-:W-:Y:S01]  /*3550*/  IMAD.WIDE.U32 R26, R26, 0x4, R18 ;  /* 0x000000041a1a7825 */ /* 0x000fe200078e0012 */
[----:B------:R-:W-:Y:S01]  /*3560*/  SHF.R.U32.HI R13, RZ, 0x18, R10 ;  /* 0x00000018ff0d7819 */ /* 0x000fe2000001160a */
[----:B------:R0:W-:Y:S01]  /*3570*/  STG.E.128 desc[UR14][R28.64], R4 ;  /* 0x000000041c007986 */ /* 0x0001e2000c101d0e */
[----:B------:R-:W-:Y:S02]  /*3580*/  LOP3.LUT R9, R8, 0x80, R9, 0xf8, !PT ;  /* 0x0000008008097812 */ /* 0x000fe400078ef809 */
[----:B------:R-:W-:Y:S02]  /*3590*/  LOP3.LUT R12, R12, 0x80, R13, 0xf8, !PT ;  /* 0x000000800c0c7812 */ /* 0x000fe400078ef80d */
[----:B------:R-:W-:-:S02]  /*35a0*/  ISETP.GE.U32.AND P0, PT, R0, UR6, PT ;  /* 0x0000000600007c0c */ /* 0x000fc4000bf06070 */
[----:B------:R-:W-:-:S04]  /*35b0*/  PRMT R12, R9, 0x3340, R12 ;  /* 0x00003340090c7816 */ /* 0x000fc8000000000c */
[----:B------:R-:W-:-:S05]  /*35c0*/  PRMT R11, R11, 0x5410, R12 ;  /* 0x000054100b0b7816 */ /* 0x000fca000000000c */
[----:B------:R0:W-:Y:S02]  /*35d0*/  STG.E desc[UR14][R26.64], R11 ;  /* 0x0000000b1a007986 */ /* 0x0001e4000c10190e */
        /* <DEDUP_REMOVED lines=16> */
[----:B---3--:R-:W-:-:S02]  /*36e0*/  FMUL.FTZ R9, R12, R9 ;  /* 0x000000090c097220 */ /* 0x008fc40000410000 */
[----:B------:R-:W-:Y:S01]  /*36f0*/  FMUL.FTZ R15, R15, R10 ;  /* 0x0000000a0f0f7220 */ /* 0x000fe20000410000 */
[----:B------:R-:W-:Y:S01]  /*3700*/  FMUL.FTZ R11, R14, R11 ;  /* 0x0000000b0e0b7220 */ /* 0x000fe20000410000 */
[----:B------:R-:W-:Y:S01]  /*3710*/  FMUL.FTZ R9, R9, R16 ;  /* 0x0000001009097220 */ /* 0x000fe20000410000 */
[----:B------:R-:W-:-:S04]  /*3720*/  IMAD.MOV.U32 R10, RZ, RZ, 0x7f ;  /* 0x0000007fff0a7424 */ /* 0x000fc800078e00ff */
[----:B------:R-:W-:Y:S01]  /*3730*/  FMNMX.FTZ R8, R9, 448, PT ;  /* 0x43e0000009087809 */ /* 0x000fe20003810000 */
[----:B------:R-:W-:-:S03]  /*3740*/  FMUL.FTZ R9, R13, R26 ;  /* 0x0000001a0d097220 */ /* 0x000fc60000410000 */
[----:B------:R-:W-:Y:S01]  /*3750*/  FMNMX.FTZ R8, R8, -448, !PT ;  /* 0xc3e0000008087809 */ /* 0x000fe20007810000 */
[----:B------:R-:W-:-:S03]  /*3760*/  FMUL.FTZ R9, R9, R16 ;  /* 0x0000001009097220 */ /* 0x000fc60000410000 */
[----:B------:R-:W-:Y:S02]  /*3770*/  LOP3.LUT R12, R8, 0x7fffffff, RZ, 0xc0, !PT ;  /* 0x7fffffff080c7812 */ /* 0x000fe400078ec0ff */
[----:B------:R-:W-:Y:S02]  /*3780*/  FMNMX.FTZ R9, R9, 448, PT ;  /* 0x43e0000009097809 */ /* 0x000fe40003810000 */
[----:B------:R-:W-:Y:S02]  /*3790*/  ISETP.GT.U32.AND P0, PT, R12, 0x43efffff, PT ;  /* 0x43efffff0c00780c */ /* 0x000fe40003f04070 */
        /* <DEDUP_REMOVED lines=8> */
.L_x_559:
[----:B------:R-:W-:Y:S05]  /*3820*/  BSYNC.RECONVERGENT B0 ;  /* 0x0000000000007941 */ /* 0x000fea0003800200 */
.L_x_558:
        /* <DEDUP_REMOVED lines=19> */
.L_x_561:
[----:B------:R-:W-:Y:S05]  /*3960*/  BSYNC.RECONVERGENT B0 ;  /* 0x0000000000007941 */ /* 0x000fea0003800200 */
.L_x_560:
        /* <DEDUP_REMOVED lines=15> */
.L_x_563:
[----:B------:R-:W-:Y:S05]  /*3a60*/  BSYNC.RECONVERGENT B0 ;  /* 0x0000000000007941 */ /* 0x000fea0003800200 */
.L_x_562:
        /* <DEDUP_REMOVED lines=9> */
.L_x_565:
[----:B------:R-:W-:Y:S05]  /*3b00*/  BSYNC.RECONVERGENT B0 ;  /* 0x0000000000007941 */ /* 0x000fea0003800200 */
.L_x_564:
        /* <DEDUP_REMOVED lines=35> */
[----:B------:R-:W-:Y:S01]  /*3d40*/  FMUL.FTZ R15, R15, R16 ;  /* 0x000000100f0f7220 */ /* 0x000fe20000410000 */
[----:B------:R0:W-:Y:S01]  /*3d50*/  STG.E.128 desc[UR14][R28.64], R4 ;  /* 0x000000041c007986 */ /* 0x0001e2000c101d0e */
[----:B------:R-:W-:-:S02]  /*3d60*/  FMNMX.FTZ R9, R9, 448, PT ;  /* 0x43e0000009097809 */ /* 0x000fc40003810000 */
[----:B------:R-:W-:Y:S02]  /*3d70*/  FMNMX.FTZ R11, R11, 448, PT ;  /* 0x43e000000b0b7809 */ /* 0x000fe40003810000 */
[----:B------:R-:W-:Y:S02]  /*3d80*/  FMNMX.FTZ R13, R9, -448, !PT ;  /* 0xc3e00000090d7809 */ /* 0x000fe40007810000 */
[----:B------:R-:W-:Y:S02]  /*3d90*/  FMNMX.FTZ R8, R25, 448, PT ;  /* 0x43e0000019087809 */ /* 0x000fe40003810000 */
[----:B------:R-:W-:Y:S02]  /*3da0*/  LOP3.LUT R12, R13, 0x7fffffff, RZ, 0xc0, !PT ;  /* 0x7fffffff0d0c7812 */ /* 0x000fe400078ec0ff */
[----:B------:R-:W-:Y:S02]  /*3db0*/  FMNMX.FTZ R0, R15, 448, PT ;  /* 0x43e000000f007809 */ /* 0x000fe40003810000 */
[----:B------:R-:W-:-:S02]  /*3dc0*/  ISETP.GT.U32.AND P1, PT, R12, 0x43efffff, PT ;  /* 0x43efffff0c00780c */ /* 0x000fc40003f24070 */
[----:B------:R-:W-:Y:S02]  /*3dd0*/  FMNMX.FTZ R9, R11, -448, !PT ;  /* 0xc3e000000b097809 */ /* 0x000fe40007810000 */
[----:B------:R-:W-:Y:S01]  /*3de0*/  FMNMX.FTZ R8, R8, -448, !PT ;  /* 0xc3e0000008087809 */ /* 0x000fe20007810000 */
[----:B0-----:R-:W-:Y:S01]  /*3df0*/  IMAD.MOV.U32 R4, RZ, RZ, 0x7f ;  /* 0x0000007fff047424 */ /* 0x001fe200078e00ff */
        /* <DEDUP_REMOVED lines=15> */
.L_x_567:
[----:B------:R-:W-:Y:S05]  /*3ef0*/  BSYNC.RECONVERGENT B0 ;  /* 0x0000000000007941 */ /* 0x000fea0003800200 */
.L_x_566:
        /* <DEDUP_REMOVED lines=11> */
.L_x_569:
[----:B------:R-:W-:Y:S05]  /*3fb0*/  BSYNC.RECONVERGENT B0 ;  /* 0x0000000000007941 */ /* 0x000fea0003800200 */
.L_x_568:
        /* <DEDUP_REMOVED lines=11> */
.L_x_571:
[----:B------:R-:W-:Y:S05]  /*4070*/  BSYNC.RECONVERGENT B0 ;  /* 0x0000000000007941 */ /* 0x000fea0003800200 */
.L_x_570:
        /* <DEDUP_REMOVED lines=10> */
.L_x_573:
[----:B------:R-:W-:Y:S05]  /*4120*/  BSYNC.RECONVERGENT B0 ;  /* 0x0000000000007941 */ /* 0x000fea0003800200 */
.L_x_572:
        /* <DEDUP_REMOVED lines=11> */
.L_x_527:
        /* <DEDUP_REMOVED lines=19> */
.L_x_577:
        /* <DEDUP_REMOVED lines=15> */
.L_x_576:
[----:B------:R-:W-:Y:S05]  /*4400*/  BSYNC.RECONVERGENT B0 ;  /* 0x0000000000007941 */ /* 0x000fea0003800200 */
.L_x_575:
        /* <DEDUP_REMOVED lines=73> */
.L_x_579:
        /* <DEDUP_REMOVED lines=105> */
.L_x_581:
[----:B------:R-:W-:Y:S01]  /*4f30*/  I2FP.F32.S32 R4, UR9 ;  /* 0x0000000900047c45 */ /* 0x000fe20008201400 */
[----:B------:R-:W0:Y:S01]  /*4f40*/  LDCU UR8, c[0x0][0x3a8] ;  /* 0x00007500ff0877ac */ /* 0x000e220008000800 */
[----:B------:R-:W-:-:S04]  /*4f50*/  PLOP3.LUT P0, PT, PT, PT, PT, 0x80, 0x8 ;  /* 0x000000000008781c */ /* 0x000fc80003f0f070 */
[----:B------:R-:W0:Y:S02]  /*4f60*/  MUFU.RCP R4, R4 ;  /* 0x0000000400047308 */ /* 0x000e240000001000 */
[----:B0-----:R-:W-:-:S06]  /*4f70*/  FFMA.FTZ R21, R4, R21, UR8 ;  /* 0x0000000804157e23 */ /* 0x001fcc0008010015 */
[----:B------:R-:W0:Y:S02]  /*4f80*/  MUFU.RSQ R21, R21 ;  /* 0x0000001500157308 */ /* 0x000e240000001400 */
[----:B0-----:R2:W-:Y:S02]  /*4f90*/  STS [R20+0x29c], R21 ;  /* 0x00029c1514007388 */ /* 0x0015e40000000800 */
.L_x_580:
[----:B------:R-:W-:Y:S05]  /*4fa0*/  BSYNC.RECONVERGENT B0 ;  /* 0x0000000000007941 */ /* 0x000fea0003800200 */
.L_x_578:
        /* <DEDUP_REMOVED lines=15> */
.L_x_584:
        /* <DEDUP_REMOVED lines=19> */
.L_x_583:
[----:B------:R-:W-:Y:S05]  /*51d0*/  BSYNC.RECONVERGENT B0 ;  /* 0x0000000000007941 */ /* 0x000fea0003800200 */
.L_x_582:
        /* <DEDUP_REMOVED lines=105> */
.L_x_586:
        /* <DEDUP_REMOVED lines=141> */
.L_x_588:
        /* <DEDUP_REMOVED lines=15> */
.L_x_587:
[----:B------:R-:W-:Y:S05]  /*6230*/  BSYNC.RECONVERGENT B0 ;  /* 0x0000000000007941 */ /* 0x000fea0003800200 */
.L_x_585:
        /* <DEDUP_REMOVED lines=11> */
.L_x_592:
        /* <DEDUP_REMOVED lines=8> */
[----:B---3--:R-:W-:Y:S02]  /*6370*/  IMAD.WIDE.U32 R12, R3, 0x4, R6 ;  /* 0x00000004030c7825 */ /* 0x008fe400078e0006 */
[----:B------:R-:W3:Y:S04]  /*6380*/  LDG.E.CONSTANT R10, desc[UR14][R10.64] ;  /* 0x0000000e0a0a7981 */ /* 0x000ee8000c1e9900 */
[----:B------:R-:W3:Y:S04]  /*6390*/  LDG.E R15, desc[UR14][R8.64] ;  /* 0x0000000e080f7981 */ /* 0x000ee8000c1e1900 */
[----:B------:R-:W5:Y:S01]  /*63a0*/  LDG.E.CONSTANT R13, desc[UR14][R12.64] ;  /* 0x0000000e0c0d7981 */ /* 0x000f62000c1e9900 */
[----:B------:R-:W-:Y:S01]  /*63b0*/  BSSY.RECONVERGENT B1, `(.L_x_590) ;  /* 0x0000014000017945 */ /* 0x000fe20003800200 */
[----:B---3--:R-:W-:Y:S01]  /*63c0*/  FADD.FTZ R15, R10, R15 ;  /* 0x0000000f0a0f7221 */ /* 0x008fe20000010000 */
[----:B------:R-:W-:-:S03]  /*63d0*/  IADD3 R10, P1, PT, R14, UR12, RZ ;  /* 0x0000000c0e0a7c10 */ /* 0x000fc6000ff3e0ff */
[----:B----4-:R-:W-:Y:S01]  /*63e0*/  FMUL.FTZ R4, R5, R15 ;  /* 0x0000000f05047220 */ /* 0x010fe20000410000 */
[----:B------:R-:W-:-:S03]  /*63f0*/  IADD3.X R11, PT, PT, R19, UR13, RZ, P1, !PT ;  /* 0x0000000d130b7c10 */ /* 0x000fc60008ffe4ff */
[----:B-----5:R-:W-:Y:S01]  /*6400*/  FMUL.FTZ R17, R4, R13 ;  /* 0x0000000d04117220 */ /* 0x020fe20000410000 */
        /* <DEDUP_REMOVED lines=14> */
.L_x_591:
[----:B------:R-:W-:Y:S05]  /*64f0*/  BSYNC.RECONVERGENT B1 ;  /* 0x0000000000017941 */ /* 0x000fea0003800200 */
.L_x_590:
[----:B------:R-:W-:Y:S01]  /*6500*/  LOP3.LUT R13, R4, 0x80, R13, 0xf8, !PT ;  /* 0x00000080040d7812 */ /* 0x000fe200078ef80d */
[----:B------:R0:W-:Y:S01]  /*6510*/  STG.E desc[UR14][R8.64], R15 ;  /* 0x0000000f08007986 */ /* 0x0001e2000c10190e */
[----:B------:R-:W-:-:S03]  /*6520*/  IMAD.IADD R3, R0, 0x1, R3 ;  /* 0x0000000100037824 */ /* 0x000fc600078e0203 */
[----:B------:R0:W-:Y:S02]  /*6530*/  STG.E.U8 desc[UR14][R10.64], R13 ;  /* 0x0000000d0a007986 */ /* 0x0001e4000c10110e */
[----:B------:R-:W-:-:S13]  /*6540*/  ISETP.GE.U32.AND P0, PT, R3, UR18, PT ;  /* 0x0000001203007c0c */ /* 0x000fda000bf06070 */
[----:B0-----:R-:W-:Y:S05]  /*6550*/  @!P0 BRA `(.L_x_592) ;  /* 0xfffffffc00648947 */ /* 0x001fea000383ffff */
[----:B------:R-:W-:Y:S05]  /*6560*/  BSYNC.RECONVERGENT B0 ;  /* 0x0000000000007941 */ /* 0x000fea0003800200 */
.L_x_589:
[----:B------:R-:W-:Y:S05]  /*6570*/  EXIT ;  /* 0x000000000000794d */ /* 0x000fea0003800000 */
.L_x_593:
        /* <DEDUP_REMOVED lines=16> */
.L_x_2982:


//--------------------- .text._ZN4vllm31rms_norm_per_block_quant_kernelIN3c108BFloat16EaLb0ELb0ELi64EEEvPT0_PfPKT_S8_PKffiiPS6_l --------------------------
	.section	.text._ZN4vllm31rms_norm_per_block_quant_kernelIN3c108BFloat16EaLb0ELb0ELi64EEEvPT0_PfPKT_S8_PKffiiPS6_l,"ax",@progbits
	.align	128
        .global         _ZN4vllm31rms_norm_per_block_quant_kernelIN3c108BFloat16EaLb0ELb0ELi64EEEvPT0_PfPKT_S8_PKffiiPS6_l
        .type           _ZN4vllm31rms_norm_per_block_quant_kernelIN3c108BFloat16EaLb0ELb0ELi64EEEvPT0_PfPKT_S8_PKffiiPS6_l,@function
        .size           _ZN4vllm31rms_norm_per_block_quant_kernelIN3c108BFloat16EaLb0ELb0ELi64EEEvPT0_PfPKT_S8_PKffiiPS6_l,(.L_x_2852 - _ZN4vllm31rms_norm_per_block_quant_kernelIN3c108BFloat16EaLb0ELb0ELi64EEEvPT0_PfPKT_S8_PKffiiPS6_l)
        .other          _ZN4vllm31rms_norm_per_block_quant_kernelIN3c108BFloat16EaLb0ELb0ELi64EEEvPT0_PfPKT_S8_PKffiiPS6_l,@"STO_CUDA_ENTRY STV_DEFAULT"
_ZN4vllm31rms_norm_per_block_quant_kernelIN3c108BFloat16EaLb0ELb0ELi64EEEvPT0_PfPKT_S8_PKffiiPS6_l:
.text._ZN4vllm31rms_norm_per_block_quant_kernelIN3c108BFloat16EaLb0ELb0ELi64EEEvPT0_PfPKT_S8_PKffiiPS6_l:
[----:B------:R-:W-:Y:S01]  /*0000*/  LDC R1, c[0x0][0x37c] ;  /* 0x0000df00ff017b82 */ /* 0x000fe20000000800 */
[----:B------:R-:W0:Y:S01]  /*0010*/  S2R R3, SR_TID.X ;  /* 0x0000000000037919 */ /* 0x000e220000002100 */
[----:B------:R-:W1:Y:S06]  /*0020*/  LDCU UR8, c[0x0][0x3ac] ;  /* 0x00007580ff0877ac */ /* 0x000e6c0008000800 */
[----:B------:R-:W2:Y:S01]  /*0030*/  S2UR UR14, SR_CTAID.X ;  /* 0x00000000000e79c3 */ /* 0x000ea20000002500 */
[----:B------:R-:W-:Y:S01]  /*0040*/  BSSY.RECONVERGENT B0, `(.L_x_594) ;  /* 0x0000051000007945 */ /* 0x000fe20003800200 */
[----:B------:R-:W-:Y:S01]  /*0050*/  IMAD.MOV.U32 R2, RZ, RZ, RZ ;  /* 0x000000ffff027224 */ /* 0x000fe200078e00ff */
[----:B------:R-:W3:Y:S01]  /*0060*/  LDCU UR4, c[0x0][0x3b0] ;  /* 0x00007600ff0477ac */ /* 0x000ee20008000800 */
[----:B------:R-:W4:Y:S01]  /*0070*/  LDCU.64 UR10, c[0x0][0x390] ;  /* 0x00007200ff0a77ac */ /* 0x000f220008000a00 */
[----:B------:R-:W0:Y:S01]  /*0080*/  LDCU.64 UR12, c[0x0][0x358] ;  /* 0x00006b00ff0c77ac */ /* 0x000e220008000a00 */
[----:B-1----:R-:W-:-:S02]  /*0090*/  USHF.R.S32.HI UR8, URZ, 0x2, UR8 ;  /* 0x00000002ff087899 */ /* 0x002fc40008011408 */
[----:B---3--:R-:W-:Y:S02]  /*00a0*/  USHF.R.S32.HI UR6, URZ, 0x1f, UR4 ;  /* 0x0000001fff067899 */ /* 0x008fe40008011404 */
[----:B--2---:R-:W-:Y:S02]  /*00b0*/  UIMAD.WIDE.U32 UR4, UR14, UR4, URZ ;  /* 0x000000040e0472a5 */ /* 0x004fe4000f8e00ff */
[----:B------:R-:W-:Y:S02]  /*00c0*/  UIMAD UR7, UR6, UR14, URZ ;  /* 0x0000000e060772a4 */ /* 0x000fe4000f8e02ff */
[----:B----4-:R-:W-:Y:S01]  /*00d0*/  ULEA UR6, UP0, UR4, UR10, 0x1 ;  /* 0x0000000a04067291 */ /* 0x010fe2000f8008ff */
[----:B0-----:R-:W-:Y:S01]  /*00e0*/  ISETP.GE.U32.AND P0, PT, R3, UR8, PT ;  /* 0x0000000803007c0c */ /* 0x001fe2000bf06070 */
[----:B------:R-:W-:-:S04]  /*00f0*/  UIADD3 UR5, UPT, UPT, UR5, UR7, URZ ;  /* 0x0000000705057290 */ /* 0x000fc8000fffe0ff */
[----:B------:R-:W-:-:S08]  /*0100*/  ULEA.HI.X UR7, UR4, UR11, UR5, 0x1, UP0 ;  /* 0x0000000b04077291 */ /* 0x000fd000080f0c05 */
[----:B------:R-:W-:Y:S05]  /*0110*/  @P0 BRA `(.L_x_595) ;  /* 0x00000004000c0947 */ /* 0x000fea0003800000 */
[----:B------:R-:W0:Y:S01]  /*0120*/  LDC R0, c[0x0][0x360] ;  /* 0x0000d800ff007b82 */ /* 0x000e220000000800 */
[----:B------:R-:W-:Y:S01]  /*0130*/  IMAD.MOV.U32 R2, RZ, RZ, RZ ;  /* 0x000000ffff027224 */ /* 0x000fe200078e00ff */
[----:B------:R-:W-:-:S07]  /*0140*/  MOV R7, R3 ;  /* 0x0000000300077202 */ /* 0x000fce0000000f00 */
.L_x_596:
[----:B------:R-:W-:-:S04]  /*0150*/  IMAD.MOV.U32 R4, RZ, RZ, 0x8 ;  /* 0x00000008ff047424 */ /* 0x000fc800078e00ff */
[----:B------:R-:W-:-:S06]  /*0160*/  IMAD.WIDE.U32 R4, R7, R4, UR6 ;  /* 0x0000000607047e25 */ /* 0x000fcc000f8e0004 */
[----:B------:R-:W2:Y:S01]  /*0170*/  LDG.E.64.CONSTANT R4, desc[UR12][R4.64] ;  /* 0x0000000c04047981 */ /* 0x000ea2000c1e9b00 */
[----:B0-----:R-:W-:-:S05]  /*0180*/  IMAD.IADD R11, R0, 0x1, R7 ;  /* 0x00000001000b7824 */ /* 0x001fca00078e0207 */
[----:B------:R-:W-:Y:S02]  /*0190*/  ISETP.GE.U32.AND P0, PT, R11, UR8, PT ;  /* 0x000000080b007c0c */ /* 0x000fe4000bf06070 */
[C---:B--2---:R-:W-:Y:S01]  /*01a0*/  PRMT R6, R4.reuse, 0x7632, R6 ;  /* 0x0000763204067816 */ /* 0x044fe20000000006 */
[----:B------:R-:W-:Y:S02]  /*01b0*/  IMAD.U32 R9, R4, 0x10000, RZ ;  /* 0x0001000004097824 */ /* 0x000fe400078e00ff */
[----:B------:R-:W-:Y:S01]  /*01c0*/  IMAD.U32 R7, R5, 0x10000, RZ ;  /* 0x0001000005077824 */ /* 0x000fe200078e00ff */
[----:B------:R-:W-:Y:S01]  /*01d0*/  SHF.L.U32 R6, R6, 0x10, RZ ;  /* 0x0000001006067819 */ /* 0x000fe200000006ff */
[--C-:B------:R-:W-:Y:S01]  /*01e0*/  FFMA.FTZ R9, R9, R9, R2.reuse ;  /* 0x0000000909097223 */ /* 0x100fe20000010002 */
[----:B------:R-:W-:-:S03]  /*01f0*/  PRMT R2, R5, 0x7632, R2 ;  /* 0x0000763205027816 */ /* 0x000fc60000000002 */
[----:B------:R-:W-:Y:S01]  /*0200*/  FFMA.FTZ R6, R6, R6, R9 ;  /* 0x0000000606067223 */ /* 0x000fe20000010009 */
[----:B------:R-:W-:-:S03]  /*0210*/  SHF.L.U32 R2, R2, 0x10, RZ ;  /* 0x0000001002027819 */ /* 0x000fc600000006ff */
[----:B------:R-:W-:-:S04]  /*0220*/  FFMA.FTZ R7, R7, R7, R6 ;  /* 0x0000000707077223 */ /* 0x000fc80000010006 */
[----:B------:R-:W-:Y:S01]  /*0230*/  FFMA.FTZ R2, R2, R2, R7 ;  /* 0x0000000202027223 */ /* 0x000fe20000010007 */
[----:B------:R-:W-:Y:S06]  /*0240*/  @P0 BRA `(.L_x_595) ;  /* 0x0000000000c00947 */ /* 0x000fec0003800000 */
[----:B------:R-:W-:-:S04]  /*0250*/  IMAD.MOV.U32 R4, RZ, RZ, 0x8 ;  /* 0x00000008ff047424 */ /* 0x000fc800078e00ff */
[----:B------:R-:W-:-:S06]  /*0260*/  IMAD.WIDE.U32 R4, R11, R4, UR6 ;  /* 0x000000060b047e25 */ /* 0x000fcc000f8e0004 */
[----:B------:R-:W2:Y:S01]  /*0270*/  LDG.E.64.CONSTANT R4, desc[UR12][R4.64] ;  /* 0x0000000c04047981 */ /* 0x000ea2000c1e9b00 */
[----:B------:R-:W-:-:S05]  /*0280*/  IMAD.IADD R11, R11, 0x1, R0 ;  /* 0x000000010b0b7824 */ /* 0x000fca00078e0200 */
[----:B------:R-:W-:Y:S02]  /*0290*/  ISETP.GE.U32.AND P0, PT, R11, UR8, PT ;  /* 0x000000080b007c0c */ /* 0x000fe4000bf06070 */
[C---:B--2---:R-:W-:Y:S01]  /*02a0*/  PRMT R6, R4.reuse, 0x7632, R6 ;  /* 0x0000763204067816 */ /* 0x044fe20000000006 */
[----:B------:R-:W-:-:S03]  /*02b0*/  IMAD.U32 R7, R4, 0x10000, RZ ;  /* 0x0001000004077824 */ /* 0x000fc600078e00ff */
[----:B------:R-:W-:Y:S01]  /*02c0*/  SHF.L.U32 R6, R6, 0x10, RZ ;  /* 0x0000001006067819 */ /* 0x000fe200000006ff */
[--C-:B------:R-:W-:Y:S01]  /*02d0*/  FFMA.FTZ R9, R7, R7, R2.reuse ;  /* 0x0000000707097223 */ /* 0x100fe20000010002 */
[C---:B------:R-:W-:Y:S01]  /*02e0*/  PRMT R2, R5.reuse, 0x7632, R2 ;  /* 0x0000763205027816 */ /* 0x040fe20000000002 */
[----:B------:R-:W-:Y:S02]  /*02f0*/  IMAD.U32 R7, R5, 0x10000, RZ ;  /* 0x0001000005077824 */ /* 0x000fe400078e00ff */
        /* <DEDUP_REMOVED lines=23> */
[----:B------:R-:W2:Y:S02]  /*0470*/  LDG.E.64.CONSTANT R4, desc[UR12][R4.64] ;  /* 0x0000000c04047981 */ /* 0x000ea4000c1e9b00 */
[C---:B--2---:R-:W-:Y:S01]  /*0480*/  IMAD.U32 R7, R4.reuse, 0x10000, RZ ;  /* 0x0001000004077824 */ /* 0x044fe200078e00ff */
[----:B------:R-:W-:Y:S01]  /*0490*/  PRMT R6, R4, 0x7632, R6 ;  /* 0x0000763204067816 */ /* 0x000fe20000000006 */
[----:B------:R-:W-:Y:S02]  /*04a0*/  IMAD.U32 R8, R5, 0x10000, RZ ;  /* 0x0001000005087824 */ /* 0x000fe400078e00ff */
[----:B------:R-:W-:Y:S01]  /*04b0*/  FFMA.FTZ R9, R7, R7, R2 ;  /* 0x0000000707097223 */ /* 0x000fe20000010002 */
[----:B------:R-:W-:Y:S01]  /*04c0*/  IMAD.IADD R7, R11, 0x1, R0 ;  /* 0x000000010b077824 */ /* 0x000fe200078e0200 */
[----:B------:R-:W-:Y:S02]  /*04d0*/  SHF.L.U32 R6, R6, 0x10, RZ ;  /* 0x0000001006067819 */ /* 0x000fe400000006ff */
[----:B------:R-:W-:-:S02]  /*04e0*/  PRMT R2, R5, 0x7632, R2 ;  /* 0x0000763205027816 */ /* 0x000fc40000000002 */
[----:B------:R-:W-:Y:S01]  /*04f0*/  ISETP.GE.U32.AND P0, PT, R7, UR8, PT ;  /* 0x0000000807007c0c */ /* 0x000fe2000bf06070 */
[----:B------:R-:W-:Y:S01]  /*0500*/  FFMA.FTZ R9, R6, R6, R9 ;  /* 0x0000000606097223 */ /* 0x000fe20000010009 */
[----:B------:R-:W-:-:S03]  /*0510*/  SHF.L.U32 R2, R2, 0x10, RZ ;  /* 0x0000001002027819 */ /* 0x000fc600000006ff */
[----:B------:R-:W-:-:S04]  /*0520*/  FFMA.FTZ R9, R8, R8, R9 ;  /* 0x0000000808097223 */ /* 0x000fc80000010009 */
[----:B------:R-:W-:-:S04]  /*0530*/  FFMA.FTZ R2, R2, R2, R9 ;  /* 0x0000000202027223 */ /* 0x000fc80000010009 */
[----:B------:R-:W-:Y:S05]  /*0540*/  @!P0 BRA `(.L_x_596) ;  /* 0xfffffffc00008947 */ /* 0x000fea000383ffff */
.L_x_595:
[----:B------:R-:W-:Y:S05]  /*0550*/  BSYNC.RECONVERGENT B0 ;  /* 0x0000000000007941 */ /* 0x000fea0003800200 */
.L_x_594:
        /* <DEDUP_REMOVED lines=23> */
[----:B------:R-:W-:-:S04]  /*06d0*/  ISETP.NE.AND P0, PT, R3, RZ, PT ;  /* 0x000000ff0300720c */ /* 0x000fc80003f05270 */
[----:B------:R1:W-:Y:S01]  /*06e0*/  @!P1 STS [R5+0x20], R12 ;  /* 0x0000200c05009388 */ /* 0x0003e20000000800 */
[----:B------:R-:W-:Y:S08]  /*06f0*/  BAR.SYNC.DEFER_BLOCKING 0x0 ;  /* 0x0000000000007b1d */ /* 0x000ff00000010000 */
[----:B------:R-:W-:Y:S05]  /*0700*/  @P0 BRA `(.L_x_599) ;  /* 0x0000000800640947 */ /* 0x000fea0003800000 */
[----:B------:R-:W0:Y:S01]  /*0710*/  S2UR UR5, SR_CgaCtaId ;  /* 0x00000000000579c3 */ /* 0x000e220000008800 */
[----:B------:R-:W-:Y:S02]  /*0720*/  UMOV UR4, 0x400 ;  /* 0x0000040000047882 */ /* 0x000fe40000000000 */
[----:B0-----:R-:W-:-:S06]  /*0730*/  ULEA UR4, UR5, UR4, 0x18 ;  /* 0x0000000405047291 */ /* 0x001fcc000f8ec0ff */
[----:B------:R-:W-:-:S05]  /*0740*/  MOV R2, UR4 ;  /* 0x0000000400027c02 */ /* 0x000fca0008000f00 */
[----:B-1----:R-:W0:Y:S04]  /*0750*/  LDS.128 R4, [R2+0x1020] ;  /* 0x0010200002047984 */ /* 0x002e280000000c00 */
        /* <DEDUP_REMOVED lines=39> */
.L_x_598:
        /* <DEDUP_REMOVED lines=13> */
[----:B------:R-:W1:Y:S01]  /*0aa0*/  SHFL.DOWN P0, R5, R4, 0x2, R7 ;  /* 0x0840000004057989 */ /* 0x000e620000000007 */
[----:B------:R-:W-:Y:S02]  /*0ab0*/  @!P1 IADD3 R8, PT, PT, R8, 0x1000, RZ ;  /* 0x0000100008089810 */ /* 0x000fe40007ffe0ff */
[----:B------:R-:W-:Y:S01]  /*0ac0*/  @!P1 LOP3.LUT R2, R2, 0x7c, RZ, 0xc0, !PT ;  /* 0x0000007c02029812 */ /* 0x000fe200078ec0ff */
[----:B-1----:R-:W-:Y:S01]  /*0ad0*/  @P0 FADD R5, R4, R5 ;  /* 0x0000000504050221 */ /* 0x002fe20000000000 */
[----:B0-----:R-:W-:-:S04]  /*0ae0*/  @!P1 LEA R11, R11, R8, 0x18 ;  /* 0x000000080b0b9211 */ /* 0x001fc800078ec0ff */
[----:B------:R-:W0:Y:S01]  /*0af0*/  SHFL.DOWN P0, R6, R5, 0x4, R7 ;  /* 0x0880000005067989 */ /* 0x000e220000000007 */
[----:B------:R-:W-:Y:S02]  /*0b00*/  @!P1 IMAD.IADD R11, R2, 0x1, R11 ;  /* 0x00000001020b9824 */ /* 0x000fe400078e020b */
[----:B0-----:R-:W-:-:S05]  /*0b10*/  @P0 FADD R6, R5, R6 ;  /* 0x0000000605060221 */ /* 0x001fca0000000000 */
[----:B------:R-:W0:Y:S02]  /*0b20*/  SHFL.DOWN P0, R9, R6, 0x8, R7 ;  /* 0x0900000006097989 */ /* 0x000e240000000007 */
[----:B0-----:R-:W-:-:S05]  /*0b30*/  @P0 FADD R9, R6, R9 ;  /* 0x0000000906090221 */ /* 0x001fca0000000000 */
[----:B------:R-:W0:Y:S02]  /*0b40*/  SHFL.DOWN P0, R20, R9, 0x10, R7 ;  /* 0x0a00000009147989 */ /* 0x000e240000000007 */
[----:B0-----:R-:W-:Y:S01]  /*0b50*/  @P0 FADD R20, R9, R20 ;  /* 0x0000001409140221 */ /* 0x001fe20000000000 */
[----:B------:R-:W-:-:S04]  /*0b60*/  ISETP.NE.AND P0, PT, R3, RZ, PT ;  /* 0x000000ff0300720c */ /* 0x000fc80003f05270 */
[----:B------:R0:W-:Y:S01]  /*0b70*/  @!P1 STS [R11+0x20], R20 ;  /* 0x000020140b009388 */ /* 0x0001e20000000800 */
[----:B------:R-:W-:Y:S08]  /*0b80*/  BAR.SYNC.DEFER_BLOCKING 0x0 ;  /* 0x0000000000007b1d */ /* 0x000ff00000010000 */
[----:B------:R-:W-:Y:S05]  /*0b90*/  @P0 BRA `(.L_x_599) ;  /* 0x0000000400400947 */ /* 0x000fea0003800000 */
[----:B------:R-:W1:Y:S01]  /*0ba0*/  S2UR UR5, SR_CgaCtaId ;  /* 0x00000000000579c3 */ /* 0x000e620000008800 */
[----:B------:R-:W-:Y:S01]  /*0bb0*/  UMOV UR4, 0x400 ;  /* 0x0000040000047882 */ /* 0x000fe20000000000 */
[C---:B------:R-:W-:Y:S02]  /*0bc0*/  ISETP.GT.U32.AND P0, PT, R0.reuse, 0x20, PT ;  /* 0x000000200000780c */ /* 0x040fe40003f04070 */
[C---:B------:R-:W-:Y:S02]  /*0bd0*/  ISETP.GT.U32.AND P4, PT, R0.reuse, 0x40, PT ;  /* 0x000000400000780c */ /* 0x040fe40003f84070 */
[C---:B------:R-:W-:Y:S02]  /*0be0*/  ISETP.GT.U32.AND P1, PT, R0.reuse, 0x60, PT ;  /* 0x000000600000780c */ /* 0x040fe40003f24070 */
[C---:B------:R-:W-:Y:S02]  /*0bf0*/  ISETP.GT.U32.AND P2, PT, R0.reuse, 0x80, PT ;  /* 0x000000800000780c */ /* 0x040fe40003f44070 */
[----:B------:R-:W-:Y:S01]  /*0c00*/  ISETP.GT.U32.AND P3, PT, R0, 0xa0, PT ;  /* 0x000000a00000780c */ /* 0x000fe20003f64070 */
[----:B-1----:R-:W-:-:S06]  /*0c10*/  ULEA UR4, UR5, UR4, 0x18 ;  /* 0x0000000405047291 */ /* 0x002fcc000f8ec0ff */
[----:B------:R-:W-:-:S05]  /*0c20*/  IMAD.U32 R2, RZ, RZ, UR4 ;  /* 0x00000004ff027e24 */ /* 0x000fca000f8e00ff */
[----:B------:R-:W1:Y:S04]  /*0c30*/  LDS.128 R4, [R2+0x1020] ;  /* 0x0010200002047984 */ /* 0x000e680000000c00 */
[----:B------:R-:W2:Y:S04]  /*0c40*/  LDS.128 R16, [R2+0x1030] ;  /* 0x0010300002107984 */ /* 0x000ea80000000c00 */
[----:B0-----:R-:W0:Y:S04]  /*0c50*/  LDS.128 R8, [R2+0x1040] ;  /* 0x0010400002087984 */ /* 0x001e280000000c00 */
[----:B------:R-:W3:Y:S01]  /*0c60*/  LDS.128 R12, [R2+0x1050] ;  /* 0x00105000020c7984 */ /* 0x000ee20000000c00 */
[----:B-1----:R-:W-:Y:S01]  /*0c70*/  @P0 FADD.FTZ R20, R20, R5 ;  /* 0x0000000514140221 */ /* 0x002fe20000010000 */
        /* <DEDUP_REMOVED lines=8> */
[----:B------:R-:W-:Y:S01]  /*0d00*/  @P3 FADD.FTZ R20, R20, R17 ;  /* 0x0000001114143221 */ /* 0x000fe20000010000 */
[----:B------:R-:W-:-:S03]  /*0d10*/  ISETP.GT.U32.AND P3, PT, R0, 0x120, PT ;  /* 0x000001200000780c */ /* 0x000fc60003f64070 */
[----:B------:R-:W-:Y:S01]  /*0d20*/  @P0 FADD.FTZ R20, R20, R18 ;  /* 0x0000001214140221 */ /* 0x000fe20000010000 */
[----:B------:R-:W-:-:S03]  /*0d30*/  ISETP.GT.U32.AND P0, PT, R0, 0x160, PT ;  /* 0x000001600000780c */ /* 0x000fc60003f04070 */
[----:B------:R-:W-:Y:S02]  /*0d40*/  @P4 FADD.FTZ R20, R20, R19 ;  /* 0x0000001314144221 */ /* 0x000fe40000010000 */
[----:B------:R-:W2:Y:S02]  /*0d50*/  LDS.128 R16, [R2+0x1070] ;  /* 0x0010700002107984 */ /* 0x000ea40000000c00 */
[----:B0-----:R-:W-:Y:S01]  /*0d60*/  @P1 FADD.FTZ R20, R20, R8 ;  /* 0x0000000814141221 */ /* 0x001fe20000010000 */
[----:B------:R-:W-:-:S03]  /*0d70*/  ISETP.GT.U32.AND P1, PT, R0, 0x180, PT ;  /* 0x000001800000780c */ /* 0x000fc60003f24070 */
[----:B------:R-:W-:Y:S01]  /*0d80*/  @P3 FADD.FTZ R20, R20, R9 ;  /* 0x0000000914143221 */ /* 0x000fe20000010000 */
[----:B------:R-:W-:-:S03]  /*0d90*/  ISETP.GT.U32.AND P3, PT, R0, 0x1a0, PT ;  /* 0x000001a00000780c */ /* 0x000fc60003f64070 */
[----:B------:R-:W-:Y:S01]  /*0da0*/  @P2 FADD.FTZ R20, R20, R10 ;  /* 0x0000000a14142221 */ /* 0x000fe20000010000 */
[----:B------:R-:W-:-:S03]  /*0db0*/  ISETP.GT.U32.AND P2, PT, R0, 0x1c0, PT ;  /* 0x000001c00000780c */ /* 0x000fc60003f44070 */
[----:B------:R-:W-:Y:S01]  /*0dc0*/  @P0 FADD.FTZ R20, R20, R11 ;  /* 0x0000000b14140221 */ /* 0x000fe20000010000 */
[----:B------:R-:W-:Y:S01]  /*0dd0*/  ISETP.GT.U32.AND P0, PT, R0, 0x1e0, PT ;  /* 0x000001e00000780c */ /* 0x000fe20003f04070 */
[----:B------:R-:W0:Y:S02]  /*0de0*/  LDS.128 R8, [R2+0x1080] ;  /* 0x0010800002087984 */ /* 0x000e240000000c00 */
        /* <DEDUP_REMOVED lines=37> */
.L_x_600:
[----:B------:R-:W0:Y:S02]  /*1040*/  LDCU.64 UR4, c[0x0][0x3a8] ;  /* 0x00007500ff0477ac */ /* 0x000e240008000a00 */
[----:B0-----:R-:W-:-:S04]  /*1050*/  I2FP.F32.S32 R4, UR5 ;  /* 0x0000000500047c45 */ /* 0x001fc80008201400 */
[----:B------:R-:W0:Y:S02]  /*1060*/  MUFU.RCP R5, R4 ;  /* 0x0000000400057308 */ /* 0x000e240000001000 */
[----:B0-----:R-:W-:-:S06]  /*1070*/  FFMA.FTZ R20, R5, R20, UR4 ;  /* 0x0000000405147e23 */ /* 0x001fcc0008010014 */
[----:B------:R-:W0:Y:S02]  /*1080*/  MUFU.RSQ R5, R20 ;  /* 0x0000001400057308 */ /* 0x000e240000001400 */
[----:B0-----:R2:W-:Y:S02]  /*1090*/  STS [R2+0x10a4], R5 ;  /* 0x0010a40502007388 */ /* 0x0015e40000000800 */
.L_x_599:
[----:B------:R-:W-:Y:S05]  /*10a0*/  BSYNC.RECONVERGENT B0 ;  /* 0x0000000000007941 */ /* 0x000fea0003800200 */
.L_x_597:
[----:B-12---:R-:W1:Y:S01]  /*10b0*/  LDC R5, c[0x0][0x3ac] ;  /* 0x0000eb00ff057b82 */ /* 0x006e620000000800 */
[----:B------:R-:W-:-:S07]  /*10c0*/  UMOV UR4, 0x400 ;  /* 0x0000040000047882 */ /* 0x000fce0000000000 */
[----:B------:R-:W2:Y:S01]  /*10d0*/  S2UR UR5, SR_CgaCtaId ;  /* 0x00000000000579c3 */ /* 0x000ea20000008800 */
[----:B-1----:R-:W-:-:S04]  /*10e0*/  SHF.R.S32.HI R2, RZ, 0x1f, R5 ;  /* 0x0000001fff027819 */ /* 0x002fc80000011405 */
[----:B------:R-:W-:-:S04]  /*10f0*/  LEA.HI R2, R2, R5, RZ, 0x6 ;  /* 0x0000000502027211 */ /* 0x000fc800078f30ff */
[----:B------:R-:W-:Y:S01]  /*1100*/  SHF.R.S32.HI R7, RZ, 0x6, R2 ;  /* 0x00000006ff077819 */ /* 0x000fe20000011402 */
[----:B--2---:R-:W-:-:S03]  /*1110*/  ULEA UR4, UR5, UR4, 0x18 ;  /* 0x0000000405047291 */ /* 0x004fc6000f8ec0ff */
[----:B------:R-:W-:-:S04]  /*1120*/  IABS R9, R7 ;  /* 0x0000000700097213 */ /* 0x000fc80000000000 */
[----:B------:R-:W1:Y:S08]  /*1130*/  I2F.RP R2, R9 ;  /* 0x0000000900027306 */ /* 0x000e700000209400 */
[----:B-1----:R-:W1:Y:S02]  /*1140*/  MUFU.RCP R2, R2 ;  /* 0x0000000200027308 */ /* 0x002e640000001000 */
[----:B-1----:R-:W-:-:S02]  /*1150*/  IADD3 R4, PT, PT, R2, 0xffffffe, RZ ;  /* 0x0ffffffe02047810 */ /* 0x002fc40007ffe0ff */
[----:B------:R-:W-:-:S04]  /*1160*/  IABS R2, R0 ;  /* 0x0000000000027213 */ /* 0x000fc80000000000 */
[----:B------:R1:W2:Y:S02]  /*1170*/  F2I.FTZ.U32.TRUNC.NTZ R5, R4 ;  /* 0x0000000400057305 */ /* 0x0002a4000021f000 */
[----:B-1----:R-:W-:Y:S02]  /*1180*/  IMAD.MOV.U32 R4, RZ, RZ, RZ ;  /* 0x000000ffff047224 */ /* 0x002fe400078e00ff */
[----:B--2---:R-:W-:-:S04]  /*1190*/  IMAD.MOV R6, RZ, RZ, -R5 ;  /* 0x000000ffff067224 */ /* 0x004fc800078e0a05 */
[----:B0-----:R-:W-:Y:S01]  /*11a0*/  IMAD R11, R6, R9, RZ ;  /* 0x00000009060b7224 */ /* 0x001fe200078e02ff */
[----:B------:R-:W-:-:S03]  /*11b0*/  IABS R6, R7 ;  /* 0x0000000700067213 */ /* 0x000fc60000000000 */
[----:B------:R-:W-:Y:S01]  /*11c0*/  IMAD.HI.U32 R5, R5, R11, R4 ;  /* 0x0000000b05057227 */ /* 0x000fe200078e0004 */
[----:B------:R-:W-:Y:S01]  /*11d0*/  IADD3 R11, PT, PT, RZ, -R6, RZ ;  /* 0x80000006ff0b7210 */ /* 0x000fe20007ffe0ff */
[----:B------:R-:W-:Y:S04]  /*11e0*/  BAR.SYNC.DEFER_BLOCKING 0x0 ;  /* 0x0000000000007b1d */ /* 0x000fe80000010000 */
[----:B------:R-:W-:-:S04]  /*11f0*/  IMAD.HI.U32 R6, R5, R2, RZ ;  /* 0x0000000205067227 */ /* 0x000fc800078e00ff */
[----:B------:R-:W-:-:S05]  /*1200*/  IMAD R2, R6, R11, R2 ;  /* 0x0000000b06027224 */ /* 0x000fca00078e0202 */
[----:B------:R-:W-:Y:S01]  /*1210*/  ISETP.GT.U32.AND P1, PT, R9, R2, PT ;  /* 0x000000020900720c */ /* 0x000fe20003f24070 */
[----:B------:R-:W0:-:S12]  /*1220*/  LDS R4, [UR4+0x10a4] ;  /* 0x0010a404ff047984 */ /* 0x000e180008000800 */
[----:B------:R-:W-:Y:S02]  /*1230*/  @!P1 IMAD.IADD R2, R2, 0x1, -R9 ;  /* 0x0000000102029824 */ /* 0x000fe400078e0a09 */
[----:B------:R-:W-:Y:S01]  /*1240*/  @!P1 VIADD R6, R6, 0x1 ;  /* 0x0000000106069836 */ /* 0x000fe20000000000 */
[----:B------:R-:W-:Y:S02]  /*1250*/  ISETP.NE.AND P1, PT, R7, RZ, PT ;  /* 0x000000ff0700720c */ /* 0x000fe40003f25270 */
[----:B------:R-:W-:Y:S02]  /*1260*/  ISETP.GE.U32.AND P0, PT, R2, R9, PT ;  /* 0x000000090200720c */ /* 0x000fe40003f06070 */
[----:B------:R-:W-:-:S04]  /*1270*/  LOP3.LUT R2, R0, R7, RZ, 0x3c, !PT ;  /* 0x0000000700027212 */ /* 0x000fc800078e3cff */
[----:B------:R-:W-:-:S07]  /*1280*/  ISETP.GE.AND P2, PT, R2, RZ, PT ;  /* 0x000000ff0200720c */ /* 0x000fce0003f46270 */
[----:B------:R-:W-:-:S06]  /*1290*/  @P0 IADD3 R6, PT, PT, R6, 0x1, RZ ;  /* 0x0000000106060810 */ /* 0x000fcc0007ffe0ff */
[----:B------:R-:W-:Y:S01]  /*12a0*/  @!P2 IMAD.MOV R6, RZ, RZ, -R6 ;  /* 0x000000ffff06a224 */ /* 0x000fe200078e0a06 */
[----:B------:R-:W-:-:S04]  /*12b0*/  @!P1 LOP3.LUT R6, RZ, R7, RZ, 0x33, !PT ;  /* 0x00000007ff069212 */ /* 0x000fc800078e33ff */
[----:B------:R-:W-:-:S04]  /*12c0*/  SHF.R.S32.HI R16, RZ, 0x1f, R6 ;  /* 0x0000001fff107819 */ /* 0x000fc80000011406 */
[----:B------:R-:W-:Y:S02]  /*12d0*/  ISETP.NE.U32.AND P0, PT, R16, RZ, PT ;  /* 0x000000ff1000720c */ /* 0x000fe40003f05070 */
[----:B0-----:R-:W-:-:S11]  /*12e0*/  R2UR UR11, R4 ;  /* 0x00000000040b72ca */ /* 0x001fd600000e0000 */
[----:B------:R-:W-:Y:S05]  /*12f0*/  @P0 BRA `(.L_x_601) ;  /* 0x0000000000580947 */ /* 0x000fea0003800000 */
[----:B------:R-:W0:Y:S01]  /*1300*/  I2F.U32.RP R2, R6 ;  /* 0x0000000600027306 */ /* 0x000e220000209000 */
[----:B------:R-:W-:Y:S01]  /*1310*/  IADD3 R7, PT, PT, RZ, -R6, RZ ;  /* 0x80000006ff077210 */ /* 0x000fe20007ffe0ff */
[----:B------:R-:W-:Y:S01]  /*1320*/  IMAD.MOV.U32 R23, RZ, RZ, RZ ;  /* 0x000000ffff177224 */ /* 0x000fe200078e00ff */
[----:B------:R-:W-:-:S05]  /*1330*/  ISETP.NE.U32.AND P2, PT, R6, RZ, PT ;  /* 0x000000ff0600720c */ /* 0x000fca0003f45070 */
[----:B0-----:R-:W0:Y:S02]  /*1340*/  MUFU.RCP R2, R2 ;  /* 0x0000000200027308 */ /* 0x001e240000001000 */
[----:B0-----:R-:W-:-:S06]  /*1350*/  VIADD R4, R2, 0xffffffe ;  /* 0x0ffffffe02047836 */ /* 0x001fcc0000000000 */
[----:B------:R0:W1:Y:S02]  /*1360*/  F2I.FTZ.U32.TRUNC.NTZ R5, R4 ;  /* 0x0000000400057305 */ /* 0x000064000021f000 */
[----:B0-----:R-:W-:Y:S02]  /*1370*/  IMAD.MOV.U32 R4, RZ, RZ, RZ ;  /* 0x000000ffff047224 */ /* 0x001fe400078e00ff */
[----:B-1----:R-:W-:-:S04]  /*1380*/  IMAD R7, R7, R5, RZ ;  /* 0x0000000507077224 */ /* 0x002fc800078e02ff */
[----:B------:R-:W-:-:S06]  /*1390*/  IMAD.HI.U32 R8, R5, R7, R4 ;  /* 0x0000000705087227 */ /* 0x000fcc00078e0004 */
[----:B------:R-:W-:-:S04]  /*13a0*/  IMAD.HI.U32 R22, R8, R3, RZ ;  /* 0x0000000308167227 */ /* 0x000fc800078e00ff */
[----:B------:R-:W-:-:S04]  /*13b0*/  IMAD.MOV R5, RZ, RZ, -R22 ;  /* 0x000000ffff057224 */ /* 0x000fc800078e0a16 */
[----:B------:R-:W-:-:S05]  /*13c0*/  IMAD R5, R6, R5, R3 ;  /* 0x0000000506057224 */ /* 0x000fca00078e0203 */
[----:B------:R-:W-:-:S13]  /*13d0*/  ISETP.GE.U32.AND P0, PT, R5, R6, PT ;  /* 0x000000060500720c */ /* 0x000fda0003f06070 */
[----:B------:R-:W-:Y:S01]  /*13e0*/  @P0 IADD3 R5, PT, PT, -R6, R5, RZ ;  /* 0x0000000506050210 */ /* 0x000fe20007ffe1ff */
[----:B------:R-:W-:-:S03]  /*13f0*/  @P0 VIADD R22, R22, 0x1 ;  /* 0x0000000116160836 */ /* 0x000fc60000000000 */
[----:B------:R-:W-:-:S13]  /*1400*/  ISETP.GE.U32.AND P1, PT, R5, R6, PT ;  /* 0x000000060500720c */ /* 0x000fda0003f26070 */
[----:B------:R-:W-:Y:S01]  /*1410*/  @P1 VIADD R22, R22, 0x1 ;  /* 0x0000000116161836 */ /* 0x000fe20000000000 */
[----:B------:R-:W-:-:S04]  /*1420*/  @!P2 LOP3.LUT R22, RZ, R6, RZ, 0x33, !PT ;  /* 0x00000006ff16a212 */ /* 0x000fc800078e33ff */
[----:B------:R-:W-:-:S05]  /*1430*/  IADD3 R2, PT, PT, -R22, RZ, RZ ;  /* 0x000000ff16027210 */ /* 0x000fca0007ffe1ff */
[----:B------:R-:W-:Y:S01]  /*1440*/  IMAD R2, R6, R2, R3 ;  /* 0x0000000206027224 */ /* 0x000fe200078e0203 */
[----:B------:R-:W-:Y:S06]  /*1450*/  BRA `(.L_x_602) ;  /* 0x00000000002c7947 */ /* 0x000fec0003800000 */
.L_x_601:
[----:B------:R-:W-:-:S07]  /*1460*/  MOV R2, 0x1480 ;  /* 0x0000148000027802 */ /* 0x000fce0000000f00 */
[----:B------:R-:W-:Y:S05]  /*1470*/  CALL.REL.NOINC `($__internal_0_$__cuda_sm20_div_s64) ;  /* 0x0000003000447944 */ /* 0x000fea0003c00000 */
[----:B------:R-:W-:Y:S01]  /*1480*/  IADD3 R9, P0, PT, RZ, -R22, RZ ;  /* 0x80000016ff097210 */ /* 0x000fe20007f1e0ff */
[----:B------:R-:W-:Y:S01]  /*1490*/  IMAD.MOV.U32 R5, RZ, RZ, RZ ;  /* 0x000000ffff057224 */ /* 0x000fe200078e00ff */
[----:B------:R-:W-:-:S03]  /*14a0*/  MOV R4, R3 ;  /* 0x0000000300047202 */ /* 0x000fc60000000f00 */
[----:B------:R-:W-:Y:S02]  /*14b0*/  IMAD.X R7, RZ, RZ, ~R23, P0 ;  /* 0x000000ffff077224 */ /* 0x000fe400000e0e17 */
[----:B------:R-:W-:-:S04]  /*14c0*/  IMAD.WIDE.U32 R4, R6, R9, R4 ;  /* 0x0000000906047225 */ /* 0x000fc800078e0004 */
[----:B------:R-:W-:Y:S02]  /*14d0*/  IMAD R7, R7, R6, RZ ;  /* 0x0000000607077224 */ /* 0x000fe400078e02ff */
[----:B------:R-:W-:Y:S02]  /*14e0*/  IMAD.MOV.U32 R2, RZ, RZ, R4 ;  /* 0x000000ffff027224 */ /* 0x000fe400078e0004 */
[----:B------:R-:W-:-:S05]  /*14f0*/  IMAD R7, R16, R9, R7 ;  /* 0x0000000910077224 */ /* 0x000fca00078e0207 */
[----:B------:R-:W-:-:S07]  /*1500*/  IADD3 R4, PT, PT, R5, R7, RZ ;  /* 0x0000000705047210 */ /* 0x000fce0007ffe0ff */
.L_x_602:
[C---:B------:R-:W-:Y:S01]  /*1510*/  IMAD.SHL.U32 R9, R22.reuse, 0x10, RZ ;  /* 0x0000001016097824 */ /* 0x040fe200078e00ff */
[----:B------:R-:W-:Y:S01]  /*1520*/  SHF.L.U64.HI R11, R22, 0x4, R23 ;  /* 0x00000004160b7819 */ /* 0x000fe20000010217 */
[----:B------:R-:W0:Y:S01]  /*1530*/  LDC R8, c[0x0][0x3ac] ;  /* 0x0000eb00ff087b82 */ /* 0x000e220000000800 */
[----:B------:R-:W-:Y:S01]  /*1540*/  USHF.R.S32.HI UR4, URZ, 0x1f, UR8 ;  /* 0x0000001fff047899 */ /* 0x000fe20008011408 */
[----:B------:R-:W-:Y:S01]  /*1550*/  BSSY.RECONVERGENT B0, `(.L_x_603) ;  /* 0x000013e000007945 */ /* 0x000fe20003800200 */
[----:B------:R-:W-:Y:S01]  /*1560*/  IADD3 R5, P1, PT, R9, 0x10, RZ ;  /* 0x0000001009057810 */ /* 0x000fe20007f3e0ff */
[----:B------:R-:W1:Y:S01]  /*1570*/  LDCU.64 UR16, c[0x0][0x398] ;  /* 0x00007300ff1077ac */ /* 0x000e620008000a00 */
[----:B------:R-:W-:Y:S02]  /*1580*/  IMAD.MOV.U32 R21, RZ, RZ, RZ ;  /* 0x000000ffff157224 */ /* 0x000fe400078e00ff */
[----:B------:R-:W-:Y:S01]  /*1590*/  ISETP.LT.U32.AND P0, PT, R5, UR8, PT ;  /* 0x0000000805007c0c */ /* 0x000fe2000bf01070 */
[----:B------:R-:W-:Y:S01]  /*15a0*/  IMAD.X R7, RZ, RZ, R11, P1 ;  /* 0x000000ffff077224 */ /* 0x000fe200008e060b */
[----:B------:R-:W-:Y:S01]  /*15b0*/  IADD3 R10, P1, PT, R2, R9, RZ ;  /* 0x00000009020a7210 */ /* 0x000fe20007f3e0ff */
[----:B------:R-:W2:Y:S03]  /*15c0*/  LDCU.64 UR18, c[0x0][0x398] ;  /* 0x00007300ff1277ac */ /* 0x000ea60008000a00 */
[----:B------:R-:W-:-:S02]  /*15d0*/  ISETP.LT.AND.EX P0, PT, R7, UR4, PT, P0 ;  /* 0x0000000407007c0c */ /* 0x000fc4000bf01300 */
[----:B------:R-:W-:Y:S02]  /*15e0*/  IADD3.X R11, PT, PT, R4, R11, RZ, P1, !PT ;  /* 0x0000000b040b7210 */ /* 0x000fe40000ffe4ff */
[----:B------:R-:W-:Y:S02]  /*15f0*/  SEL R5, R5, UR8, P0 ;  /* 0x0000000805057c07 */ /* 0x000fe40008000000 */
[----:B------:R-:W-:Y:S02]  /*1600*/  SEL R7, R7, UR4, P0 ;  /* 0x0000000407077c07 */ /* 0x000fe40008000000 */
[----:B------:R-:W-:Y:S02]  /*1610*/  ISETP.GE.U32.AND P0, PT, R10, R5, PT ;  /* 0x000000050a00720c */ /* 0x000fe40003f06070 */
[----:B0-----:R-:W-:Y:S02]  /*1620*/  SHF.R.S32.HI R9, RZ, 0x1f, R8 ;  /* 0x0000001fff097819 */ /* 0x001fe40000011408 */
[----:B------:R-:W-:-:S02]  /*1630*/  ISETP.GE.AND.EX P0, PT, R11, R7, PT, P0 ;  /* 0x000000070b00720c */ /* 0x000fc40003f06300 */
[----:B------:R-:W-:-:S04]  /*1640*/  LEA.HI R8, R9, R8, RZ, 0x6 ;  /* 0x0000000809087211 */ /* 0x000fc800078f30ff */
[----:B------:R-:W-:-:S04]  /*1650*/  SHF.R.S32.HI R8, RZ, 0x6, R8 ;  /* 0x00000006ff087819 */ /* 0x000fc80000011408 */
[----:B------:R-:W-:-:S03]  /*1660*/  SHF.R.S32.HI R9, RZ, 0x1f, R8 ;  /* 0x0000001fff097819 */ /* 0x000fc60000011408 */
[----:B-12---:R-:W-:Y:S05]  /*1670*/  @P0 BRA `(.L_x_604) ;  /* 0x0000001000ac0947 */ /* 0x006fea0003800000 */
[----:B------:R-:W-:Y:S01]  /*1680*/  IADD3 R14, P1, PT, R6, R10, RZ ;  /* 0x0000000a060e7210 */ /* 0x000fe20007f3e0ff */
[----:B------:R-:W-:Y:S03]  /*1690*/  BSSY.RECONVERGENT B1, `(.L_x_605) ;  /* 0x0000024000017945 */ /* 0x000fe60003800200 */
[-C--:B------:R-:W-:Y:S01]  /*16a0*/  ISETP.GE.U32.AND P0, PT, R14, R5.reuse, PT ;  /* 0x000000050e00720c */ /* 0x080fe20003f06070 */
[----:B------:R-:W-:Y:S01]  /*16b0*/  IMAD.X R18, R16, 0x1, R11, P1 ;  /* 0x0000000110127824 */ /* 0x000fe200008e060b */
[----:B------:R-:W-:-:S04]  /*16c0*/  ISETP.GT.U32.AND P1, PT, R14, R5, PT ;  /* 0x000000050e00720c */ /* 0x000fc80003f24070 */
[CC--:B------:R-:W-:Y:S02]  /*16d0*/  ISETP.GE.AND.EX P0, PT, R18.reuse, R7.reuse, PT, P0 ;  /* 0x000000071200720c */ /* 0x0c0fe40003f06300 */
[----:B------:R-:W-:Y:S02]  /*16e0*/  ISETP.GT.AND.EX P1, PT, R18, R7, PT, P1 ;  /* 0x000000071200720c */ /* 0x000fe40003f24310 */
[----:B------:R-:W-:Y:S02]  /*16f0*/  SEL R17, RZ, 0x1, P0 ;  /* 0x00000001ff117807 */ /* 0x000fe40000000000 */
[----:B------:R-:W-:Y:S02]  /*1700*/  SEL R12, R14, R5, P1 ;  /* 0x000000050e0c7207 */ /* 0x000fe40000800000 */
[----:B------:R-:W-:Y:S02]  /*1710*/  SEL R21, R18, R7, P1 ;  /* 0x0000000712157207 */ /* 0x000fe40000800000 */
[----:B------:R-:W-:-:S04]  /*1720*/  IADD3 R19, P0, P1, R12, -R14, -R17 ;  /* 0x8000000e0c137210 */ /* 0x000fc8000791e811 */
[----:B------:R-:W-:-:S04]  /*1730*/  IADD3.X R21, PT, PT, R21, -0x1, ~R18, P0, P1 ;  /* 0xffffffff15157810 */ /* 0x000fc800007e2c12 */
[----:B------:R-:W-:-:S04]  /*1740*/  LOP3.LUT R12, R21, R16, RZ, 0xfc, !PT ;  /* 0x00000010150c7212 */ /* 0x000fc800078efcff */
[----:B------:R-:W-:-:S13]  /*1750*/  ISETP.NE.U32.AND P0, PT, R12, RZ, PT ;  /* 0x000000ff0c00720c */ /* 0x000fda0003f05070 */
[----:B------:R-:W-:Y:S05]  /*1760*/  @P0 BRA `(.L_x_606) ;  /* 0x0000000000500947 */ /* 0x000fea0003800000 */
[----:B------:R-:W0:Y:S01]  /*1770*/  I2F.U32.RP R14, R6 ;  /* 0x00000006000e7306 */ /* 0x000e220000209000 */
[----:B------:R-:W-:Y:S01]  /*1780*/  IMAD.MOV R21, RZ, RZ, -R6 ;  /* 0x000000ffff157224 */ /* 0x000fe200078e0a06 */
[----:B------:R-:W-:Y:S01]  /*1790*/  ISETP.NE.U32.AND P2, PT, R6, RZ, PT ;  /* 0x000000ff0600720c */ /* 0x000fe20003f45070 */
[----:B------:R-:W-:-:S05]  /*17a0*/  IMAD.MOV.U32 R12, RZ, RZ, RZ ;  /* 0x000000ffff0c7224 */ /* 0x000fca00078e00ff */
[----:B0-----:R-:W0:Y:S02]  /*17b0*/  MUFU.RCP R14, R14 ;  /* 0x0000000e000e7308 */ /* 0x001e240000001000 */
[----:B0-----:R-:W-:-:S06]  /*17c0*/  IADD3 R15, PT, PT, R14, 0xffffffe, RZ ;  /* 0x0ffffffe0e0f7810 */ /* 0x001fcc0007ffe0ff */
[----:B------:R-:W0:Y:S02]  /*17d0*/  F2I.FTZ.U32.TRUNC.NTZ R13, R15 ;  /* 0x0000000f000d7305 */ /* 0x000e24000021f000 */
[----:B0-----:R-:W-:-:S04]  /*17e0*/  IMAD R21, R21, R13, RZ ;  /* 0x0000000d15157224 */ /* 0x001fc800078e02ff */
[----:B------:R-:W-:-:S06]  /*17f0*/  IMAD.HI.U32 R12, R13, R21, R12 ;  /* 0x000000150d0c7227 */ /* 0x000fcc00078e000c */
[----:B------:R-:W-:-:S05]  /*1800*/  IMAD.HI.U32 R12, R12, R19, RZ ;  /* 0x000000130c0c7227 */ /* 0x000fca00078e00ff */
[----:B------:R-:W-:-:S05]  /*1810*/  IADD3 R13, PT, PT, -R12, RZ, RZ ;  /* 0x000000ff0c0d7210 */ /* 0x000fca0007ffe1ff */
[----:B------:R-:W-:Y:S02]  /*1820*/  IMAD R19, R6, R13, R19 ;  /* 0x0000000d06137224 */ /* 0x000fe400078e0213 */
[----:B------:R-:W-:-:S03]  /*1830*/  IMAD.MOV.U32 R13, RZ, RZ, RZ ;  /* 0x000000ffff0d7224 */ /* 0x000fc600078e00ff */
[----:B------:R-:W-:-:S13]  /*1840*/  ISETP.GE.U32.AND P0, PT, R19, R6, PT ;  /* 0x000000061300720c */ /* 0x000fda0003f06070 */
[----:B------:R-:W-:Y:S02]  /*1850*/  @P0 IMAD.IADD R19, R19, 0x1, -R6 ;  /* 0x0000000113130824 */ /* 0x000fe400078e0a06 */
[----:B------:R-:W-:-:S03]  /*1860*/  @P0 VIADD R12, R12, 0x1 ;  /* 0x000000010c0c0836 */ /* 0x000fc60000000000 */
[----:B------:R-:W-:-:S13]  /*1870*/  ISETP.GE.U32.AND P1, PT, R19, R6, PT ;  /* 0x000000061300720c */ /* 0x000fda0003f26070 */
[----:B------:R-:W-:Y:S02]  /*1880*/  @P1 IADD3 R12, PT, PT, R12, 0x1, RZ ;  /* 0x000000010c0c1810 */ /* 0x000fe40007ffe0ff */
[----:B------:R-:W-:Y:S01]  /*1890*/  @!P2 LOP3.LUT R12, RZ, R6, RZ, 0x33, !PT ;  /* 0x00000006ff0ca212 */ /* 0x000fe200078e33ff */
[----:B------:R-:W-:Y:S06]  /*18a0*/  BRA `(.L_x_607) ;  /* 0x0000000000087947 */ /* 0x000fec0003800000 */
.L_x_606:
[----:B------:R-:W-:-:S07]  /*18b0*/  MOV R18, 0x18d0 ;  /* 0x000018d000127802 */ /* 0x000fce0000000f00 */
[----:B------:R-:W-:Y:S05]  /*18c0*/  CALL.REL.NOINC `($__internal_1_$__cuda_sm20_div_u64) ;  /* 0x0000003000687944 */ /* 0x000fea0003c00000 */
.L_x_607:
[----:B------:R-:W-:Y:S05]  /*18d0*/  BSYNC.RECONVERGENT B1 ;  /* 0x0000000000017941 */ /* 0x000fea0003800200 */
.L_x_605:
[----:B------:R-:W-:Y:S01]  /*18e0*/  IADD3 R17, P0, PT, R12, R17, RZ ;  /* 0x000000110c117210 */ /* 0x000fe20007f1e0ff */
[----:B------:R-:W-:Y:S01]  /*18f0*/  BSSY.RECONVERGENT B1, `(.L_x_608) ;  /* 0x0000042000017945 */ /* 0x000fe20003800200 */
[----:B------:R-:W-:Y:S02]  /*1900*/  HFMA2 R21, -RZ, RZ, 0, 0 ;  /* 0x00000000ff157431 */ /* 0x000fe400000001ff */
[C---:B------:R-:W-:Y:S01]  /*1910*/  LOP3.LUT R14, R17.reuse, 0x3, RZ, 0xc0, !PT ;  /* 0x00000003110e7812 */ /* 0x040fe200078ec0ff */
[----:B------:R-:W-:Y:S01]  /*1920*/  IMAD.X R12, RZ, RZ, R13, P0 ;  /* 0x000000ffff0c7224 */ /* 0x000fe200000e060d */
[----:B------:R-:W-:Y:S02]  /*1930*/  ISETP.GE.U32.AND P0, PT, R17, 0x3, PT ;  /* 0x000000031100780c */ /* 0x000fe40003f06070 */
[----:B------:R-:W-:Y:S02]  /*1940*/  ISETP.NE.U32.AND P1, PT, R14, 0x3, PT ;  /* 0x000000030e00780c */ /* 0x000fe40003f25070 */
[----:B------:R-:W-:-:S02]  /*1950*/  ISETP.GE.U32.AND.EX P0, PT, R12, RZ, PT, P0 ;  /* 0x000000ff0c00720c */ /* 0x000fc40003f06100 */
[----:B------:R-:W-:-:S13]  /*1960*/  ISETP.NE.AND.EX P1, PT, RZ, RZ, PT, P1 ;  /* 0x000000ffff00720c */ /* 0x000fda0003f25310 */
[----:B------:R-:W-:Y:S05]  /*1970*/  @!P1 BRA `(.L_x_609) ;  /* 0x0000000000e49947 */ /* 0x000fea0003800000 */
[----:B------:R-:W-:Y:S01]  /*1980*/  VIADD R17, R17, 0x1 ;  /* 0x0000000111117836 */ /* 0x000fe20000000000 */
[----:B------:R-:W-:Y:S01]  /*1990*/  CS2R R20, SRZ ;  /* 0x0000000000147805 */ /* 0x000fe2000001ff00 */
[----:B------:R-:W-:-:S03]  /*19a0*/  IMAD.MOV.U32 R18, RZ, RZ, RZ ;  /* 0x000000ffff127224 */ /* 0x000fc600078e00ff */
[----:B------:R-:W-:-:S07]  /*19b0*/  LOP3.LUT R17, R17, 0x3, RZ, 0xc0, !PT ;  /* 0x0000000311117812 */ /* 0x000fce00078ec0ff */
.L_x_610:
[C---:B------:R-:W-:Y:S02]  /*19c0*/  SHF.L.U32 R14, R10.reuse, 0x3, RZ ;  /* 0x000000030a0e7819 */ /* 0x040fe400000006ff */
[----:B------:R-:W-:Y:S02]  /*19d0*/  SHF.L.U64.HI R15, R10, 0x3, R11 ;  /* 0x000000030a0f7819 */ /* 0x000fe4000001020b */
[----:B------:R-:W-:-:S04]  /*19e0*/  IADD3 R12, P1, PT, R14, UR6, RZ ;  /* 0x000000060e0c7c10 */ /* 0x000fc8000ff3e0ff */
[----:B------:R-:W-:-:S06]  /*19f0*/  IADD3.X R13, PT, PT, R15, UR7, RZ, P1, !PT ;  /* 0x000000070f0d7c10 */ /* 0x000fcc0008ffe4ff */
[----:B------:R-:W2:Y:S01]  /*1a00*/  LDG.E.64.CONSTANT R12, desc[UR12][R12.64] ;  /* 0x0000000c0c0c7981 */ /* 0x000ea2000c1e9b00 */
[----:B------:R-:W-:-:S04]  /*1a10*/  IADD3 R14, P1, PT, R14, UR16, RZ ;  /* 0x000000100e0e7c10 */ /* 0x000fc8000ff3e0ff */
[----:B------:R-:W-:-:S06]  /*1a20*/  IADD3.X R15, PT, PT, R15, UR17, RZ, P1, !PT ;  /* 0x000000110f0f7c10 */ /* 0x000fcc0008ffe4ff */
[----:B------:R-:W3:Y:S01]  /*1a30*/  LDG.E.64.CONSTANT R14, desc[UR12][R14.64] ;  /* 0x0000000c0e0e7981 */ /* 0x000ee2000c1e9b00 */
[----:B------:R-:W-:Y:S02]  /*1a40*/  IADD3 R20, P1, PT, R20, 0x1, RZ ;  /* 0x0000000114147810 */ /* 0x000fe40007f3e0ff */
[----:B------:R-:W-:Y:S02]  /*1a50*/  IADD3 R10, P2, PT, R6, R10, RZ ;  /* 0x0000000a060a7210 */ /* 0x000fe40007f5e0ff */
[----:B------:R-:W-:Y:S02]  /*1a60*/  IADD3.X R18, PT, PT, RZ, R18, RZ, P1, !PT ;  /* 0x00000012ff127210 */ /* 0x000fe40000ffe4ff */
[----:B------:R-:W-:Y:S02]  /*1a70*/  ISETP.NE.U32.AND P1, PT, R20, R17, PT ;  /* 0x000000111400720c */ /* 0x000fe40003f25070 */
[----:B------:R-:W-:Y:S02]  /*1a80*/  IADD3.X R11, PT, PT, R16, R11, RZ, P2, !PT ;  /* 0x0000000b100b7210 */ /* 0x000fe400017fe4ff */
[----:B------:R-:W-:Y:S01]  /*1a90*/  ISETP.NE.AND.EX P1, PT, R18, RZ, PT, P1 ;  /* 0x000000ff1200720c */ /* 0x000fe20003f25310 */
[C---:B--2---:R-:W-:Y:S01]  /*1aa0*/  IMAD.U32 R19, R12.reuse, 0x10000, RZ ;  /* 0x000100000c137824 */ /* 0x044fe200078e00ff */
[----:B------:R-:W-:Y:S01]  /*1ab0*/  PRMT R24, R12, 0x7632, R24 ;  /* 0x000076320c187816 */ /* 0x000fe20000000018 */
[C---:B------:R-:W-:Y:S01]  /*1ac0*/  IMAD.U32 R26, R13.reuse, 0x10000, RZ ;  /* 0x000100000d1a7824 */ /* 0x040fe200078e00ff */
[----:B------:R-:W-:Y:S01]  /*1ad0*/  PRMT R25, R13, 0x7632, R25 ;  /* 0x000076320d197816 */ /* 0x000fe20000000019 */
[----:B------:R-:W-:Y:S01]  /*1ae0*/  FMUL.FTZ R19, R19, UR11 ;  /* 0x0000000b13137c20 */ /* 0x000fe20008410000 */
[----:B------:R-:W-:Y:S01]  /*1af0*/  SHF.L.U32 R24, R24, 0x10, RZ ;  /* 0x0000001018187819 */ /* 0x000fe200000006ff */
[----:B------:R-:W-:-:S02]  /*1b00*/  FMUL.FTZ R26, R26, UR11 ;  /* 0x0000000b1a1a7c20 */ /* 0x000fc40008410000 */
[----:B------:R-:W-:Y:S02]  /*1b10*/  IMAD.U32 R25, R25, 0x10000, RZ ;  /* 0x0001000019197824 */ /* 0x000fe400078e00ff */
[----:B------:R-:W0:Y:S01]  /*1b20*/  F2F.BF16.F32 R19, R19 ;  /* 0x0000001300137304 */ /* 0x000e220000202000 */
[----:B------:R-:W-:Y:S01]  /*1b30*/  FMUL.FTZ R12, R24, UR11 ;  /* 0x0000000b180c7c20 */ /* 0x000fe20008410000 */
[----:B------:R-:W-:Y:S01]  /*1b40*/  FMUL.FTZ R27, R25, UR11 ;  /* 0x0000000b191b7c20 */ /* 0x000fe20008410000 */
[C---:B---3--:R-:W-:Y:S01]  /*1b50*/  SHF.L.U32 R25, R14.reuse, 0x10, RZ ;  /* 0x000000100e197819 */ /* 0x048fe200000006ff */
[C---:B------:R-:W-:Y:S01]  /*1b60*/  IMAD.U32 R28, R15.reuse, 0x10000, RZ ;  /* 0x000100000f1c7824 */ /* 0x040fe200078e00ff */
[----:B------:R-:W-:Y:S02]  /*1b70*/  PRMT R14, R14, 0x7632, R14 ;  /* 0x000076320e0e7816 */ /* 0x000fe4000000000e */
[----:B------:R-:W-:Y:S01]  /*1b80*/  PRMT R15, R15, 0x7632, R15 ;  /* 0x000076320f0f7816 */ /* 0x000fe2000000000f */
[----:B------:R-:W1:Y:S01]  /*1b90*/  F2F.BF16.F32 R13, R26 ;  /* 0x0000001a000d7304 */ /* 0x000e620000202000 */
[----:B0-----:R-:W-:-:S07]  /*1ba0*/  IMAD.U32 R24, R19, 0x10000, RZ ;  /* 0x0001000013187824 */ /* 0x001fce00078e00ff */
[----:B------:R-:W0:Y:S01]  /*1bb0*/  F2F.BF16.F32 R12, R12 ;  /* 0x0000000c000c7304 */ /* 0x000e220000202000 */
[----:B------:R-:W-:Y:S01]  /*1bc0*/  FMUL.FTZ R24, R24, R25 ;  /* 0x0000001918187220 */ /* 0x000fe20000410000 */
[----:B-1----:R-:W-:-:S06]  /*1bd0*/  IMAD.U32 R25, R13, 0x10000, RZ ;  /* 0x000100000d197824 */ /* 0x002fcc00078e00ff */
[----:B------:R-:W1:Y:S01]  /*1be0*/  F2F.BF16.F32 R19, R27 ;  /* 0x0000001b00137304 */ /* 0x000e620000202000 */
[----:B------:R-:W-:Y:S01]  /*1bf0*/  FMUL.FTZ R28, R25, R28 ;  /* 0x0000001c191c7220 */ /* 0x000fe20000410000 */
[----:B------:R-:W-:Y:S01]  /*1c00*/  SHF.L.U32 R25, R14, 0x10, RZ ;  /* 0x000000100e197819 */ /* 0x000fe200000006ff */
[----:B0-----:R-:W-:-:S05]  /*1c10*/  IMAD.U32 R14, R12, 0x10000, RZ ;  /* 0x000100000c0e7824 */ /* 0x001fca00078e00ff */
[----:B------:R-:W0:Y:S01]  /*1c20*/  F2F.BF16.F32 R13, R24 ;  /* 0x00000018000d7304 */ /* 0x000e220000202000 */
[----:B------:R-:W-:Y:S01]  /*1c30*/  FMUL.FTZ R25, R14, R25 ;  /* 0x000000190e197220 */ /* 0x000fe20000410000 */
[----:B------:R-:W-:Y:S01]  /*1c40*/  IMAD.U32 R14, R15, 0x10000, RZ ;  /* 0x000100000f0e7824 */ /* 0x000fe200078e00ff */
[----:B-1----:R-:W-:-:S05]  /*1c50*/  SHF.L.U32 R19, R19, 0x10, RZ ;  /* 0x0000001013137819 */ /* 0x002fca00000006ff */
        /* <DEDUP_REMOVED lines=11> */
.L_x_609:
[----:B------:R-:W-:Y:S05]  /*1d10*/  BSYNC.RECONVERGENT B1 ;  /* 0x0000000000017941 */ /* 0x000fea0003800200 */
.L_x_608:
[----:B------:R-:W-:Y:S05]  /*1d20*/  @!P0 BRA `(.L_x_604) ;  /* 0x0000000c00008947 */ /* 0x000fea0003800000 */
[----:B------:R-:W-:-:S07]  /*1d30*/  IMAD.SHL.U32 R20, R6, 0x8, RZ ;  /* 0x0000000806147824 */ /* 0x000fce00078e00ff */
.L_x_611:
[C---:B------:R-:W-:Y:S01]  /*1d40*/  IMAD.SHL.U32 R14, R10.reuse, 0x8, RZ ;  /* 0x000000080a0e7824 */ /* 0x040fe200078e00ff */
[----:B------:R-:W-:-:S04]  /*1d50*/  SHF.L.U64.HI R15, R10, 0x3, R11 ;  /* 0x000000030a0f7819 */ /* 0x000fc8000001020b */
[----:B------:R-:W-:-:S04]  /*1d60*/  IADD3 R12, P0, PT, R14, UR6, RZ ;  /* 0x000000060e0c7c10 */ /* 0x000fc8000ff1e0ff */
[----:B------:R-:W-:-:S05]  /*1d70*/  IADD3.X R13, PT, PT, R15, UR7, RZ, P0, !PT ;  /* 0x000000070f0d7c10 */ /* 0x000fca00087fe4ff */
[----:B------:R-:W2:Y:S01]  /*1d80*/  LDG.E.64.CONSTANT R16, desc[UR12][R12.64] ;  /* 0x0000000c0c107981 */ /* 0x000ea2000c1e9b00 */
[----:B------:R-:W-:-:S04]  /*1d90*/  IADD3 R14, P0, PT, R14, UR18, RZ ;  /* 0x000000120e0e7c10 */ /* 0x000fc8000ff1e0ff */
[----:B------:R-:W-:-:S05]  /*1da0*/  IADD3.X R15, PT, PT, R15, UR19, RZ, P0, !PT ;  /* 0x000000130f0f7c10 */ /* 0x000fca00087fe4ff */
[----:B------:R-:W3:Y:S01]  /*1db0*/  LDG.E.64.CONSTANT R18, desc[UR12][R14.64] ;  /* 0x0000000c0e127981 */ /* 0x000ee2000c1e9b00 */
[C---:B--2---:R-:W-:Y:S02]  /*1dc0*/  SHF.L.U32 R24, R16.reuse, 0x10, RZ ;  /* 0x0000001010187819 */ /* 0x044fe400000006ff */
[----:B------:R-:W-:-:S03]  /*1dd0*/  PRMT R16, R16, 0x7632, R16 ;  /* 0x0000763210107816 */ /* 0x000fc60000000010 */
[----:B------:R-:W-:Y:S02]  /*1de0*/  FMUL.FTZ R24, R24, UR11 ;  /* 0x0000000b18187c20 */ /* 0x000fe40008410000 */
[----:B------:R-:W-:Y:S01]  /*1df0*/  IMAD.U32 R16, R16, 0x10000, RZ ;  /* 0x0001000010107824 */ /* 0x000fe200078e00ff */
[----:B---3--:R-:W-:-:S03]  /*1e00*/  SHF.L.U32 R25, R18, 0x10, RZ ;  /* 0x0000001012197819 */ /* 0x008fc600000006ff */
[----:B------:R-:W0:Y:S01]  /*1e10*/  F2F.BF16.F32 R24, R24 ;  /* 0x0000001800187304 */ /* 0x000e220000202000 */
[----:B------:R-:W-:Y:S01]  /*1e20*/  FMUL.FTZ R26, R16, UR11 ;  /* 0x0000000b101a7c20 */ /* 0x000fe20008410000 */
[----:B------:R-:W-:-:S06]  /*1e30*/  PRMT R18, R18, 0x7632, R18 ;  /* 0x0000763212127816 */ /* 0x000fcc0000000012 */
[----:B------:R-:W1:Y:S01]  /*1e40*/  F2F.BF16.F32 R26, R26 ;  /* 0x0000001a001a7304 */ /* 0x000e620000202000 */
[----:B0-----:R-:W-:-:S04]  /*1e50*/  IMAD.U32 R16, R24, 0x10000, RZ ;  /* 0x0001000018107824 */ /* 0x001fc800078e00ff */
[----:B------:R-:W-:Y:S01]  /*1e60*/  FMUL.FTZ R16, R16, R25 ;  /* 0x0000001910107220 */ /* 0x000fe20000410000 */
[----:B------:R-:W-:Y:S02]  /*1e70*/  IMAD.U32 R25, R18, 0x10000, RZ ;  /* 0x0001000012197824 */ /* 0x000fe400078e00ff */
[----:B-1----:R-:W-:Y:S01]  /*1e80*/  IMAD.U32 R18, R26, 0x10000, RZ ;  /* 0x000100001a127824 */ /* 0x002fe200078e00ff */
[----:B------:R-:W-:Y:S02]  /*1e90*/  IADD3 R26, P0, PT, R20, R12, RZ ;  /* 0x0000000c141a7210 */ /* 0x000fe40007f1e0ff */
[----:B------:R-:W0:Y:S01]  /*1ea0*/  F2F.BF16.F32 R16, R16 ;  /* 0x0000001000107304 */ /* 0x000e220000202000 */
[----:B------:R-:W-:Y:S02]  /*1eb0*/  IMAD.U32 R12, R17, 0x10000, RZ ;  /* 0x00010000110c7824 */ /* 0x000fe400078e00ff */
[----:B------:R-:W-:Y:S01]  /*1ec0*/  FMUL.FTZ R28, R18, R25 ;  /* 0x00000019121c7220 */ /* 0x000fe20000410000 */
[----:B------:R-:W-:-:S04]  /*1ed0*/  SHF.R.S32.HI R25, RZ, 0x1f, R6 ;  /* 0x0000001fff197819 */ /* 0x000fc80000011406 */
[----:B------:R-:W-:Y:S01]  /*1ee0*/  SHF.L.U64.HI R25, R6, 0x3, R25 ;  /* 0x0000000306197819 */ /* 0x000fe20000010219 */
[----:B------:R-:W1:Y:S03]  /*1ef0*/  F2F.BF16.F32 R28, R28 ;  /* 0x0000001c001c7304 */ /* 0x000e660000202000 */
[----:B------:R-:W-:Y:S02]  /*1f00*/  IADD3.X R27, PT, PT, R25, R13, RZ, P0, !PT ;  /* 0x0000000d191b7210 */ /* 0x000fe400007fe4ff */
[----:B0-----:R-:W-:Y:S01]  /*1f10*/  SHF.L.U32 R18, R16, 0x10, RZ ;  /* 0x0000001010127819 */ /* 0x001fe200000006ff */
[----:B-1----:R-:W-:-:S05]  /*1f20*/  IMAD.U32 R24, R28, 0x10000, RZ ;  /* 0x000100001c187824 */ /* 0x002fca00078e00ff */
[----:B------:R-:W-:Y:S01]  /*1f30*/  FMNMX3.FTZ R21, R21, |R18|, |R24|, !PT ;  /* 0x4000001215157276 */ /* 0x000fe20007810418 */
[----:B------:R-:W-:Y:S02]  /*1f40*/  FMUL.FTZ R18, R12, UR11 ;  /* 0x0000000b0c127c20 */ /* 0x000fe40008410000 */
[----:B------:R0:W2:Y:S01]  /*1f50*/  LDG.E.64.CONSTANT R12, desc[UR12][R26.64] ;  /* 0x0000000c1a0c7981 */ /* 0x0000a2000c1e9b00 */
[----:B------:R-:W-:-:S03]  /*1f60*/  IADD3 R24, P0, PT, R20, R14, RZ ;  /* 0x0000000e14187210 */ /* 0x000fc60007f1e0ff */
[----:B------:R-:W1:Y:S02]  /*1f70*/  F2F.BF16.F32 R18, R18 ;  /* 0x0000001200127304 */ /* 0x000e640000202000 */
[----:B------:R-:W-:Y:S01]  /*1f80*/  IMAD.X R25, R25, 0x1, R15, P0 ;  /* 0x0000000119197824 */ /* 0x000fe200000e060f */
[----:B------:R-:W-:Y:S01]  /*1f90*/  SHF.L.U32 R15, R19, 0x10, RZ ;  /* 0x00000010130f7819 */ /* 0x000fe200000006ff */
[----:B-1----:R-:W-:-:S04]  /*1fa0*/  IMAD.U32 R16, R18, 0x10000, RZ ;  /* 0x0001000012107824 */ /* 0x002fc800078e00ff */
[----:B------:R-:W-:Y:S02]  /*1fb0*/  FMUL.FTZ R16, R16, R15 ;  /* 0x0000000f10107220 */ /* 0x000fe40000410000 */
[----:B------:R-:W3:Y:S01]  /*1fc0*/  LDG.E.64.CONSTANT R14, desc[UR12][R24.64] ;  /* 0x0000000c180e7981 */ /* 0x000ee2000c1e9b00 */
[----:B------:R-:W-:Y:S02]  /*1fd0*/  PRMT R17, R17, 0x7632, R17 ;  /* 0x0000763211117816 */ /* 0x000fe40000000011 */
[----:B------:R-:W-:Y:S01]  /*1fe0*/  PRMT R19, R19, 0x7632, R19 ;  /* 0x0000763213137816 */ /* 0x000fe20000000013 */
[----:B------:R-:W-:Y:S01]  /*1ff0*/  F2F.BF16.F32 R16, R16 ;  /* 0x0000001000107304 */ /* 0x000fe20000202000 */
[----:B0-----:R-:W-:Y:S01]  /*2000*/  IADD3 R26, P0, PT, R26, R20, RZ ;  /* 0x000000141a1a7210 */ /* 0x001fe20007f1e0ff */
[----:B------:R-:W-:Y:S02]  /*2010*/  IMAD.U32 R17, R17, 0x10000, RZ ;  /* 0x0001000011117824 */ /* 0x000fe400078e00ff */
[----:B------:R-:W-:-:S02]  /*2020*/  IMAD.U32 R18, R19, 0x10000, RZ ;  /* 0x0001000013127824 */ /* 0x000fc400078e00ff */
[----:B------:R-:W-:-:S06]  /*2030*/  FMUL.FTZ R28, R17, UR11 ;  /* 0x0000000b111c7c20 */ /* 0x000fcc0008410000 */
[----:B------:R-:W0:Y:S02]  /*2040*/  F2F.BF16.F32 R28, R28 ;  /* 0x0000001c001c7304 */ /* 0x000e240000202000 */
[----:B0-----:R-:W-:Y:S02]  /*2050*/  SHF.L.U32 R17, R28, 0x10, RZ ;  /* 0x000000101c117819 */ /* 0x001fe400000006ff */
[----:B------:R-:W-:-:S03]  /*2060*/  SHF.L.U32 R28, R16, 0x10, RZ ;  /* 0x00000010101c7819 */ /* 0x000fc600000006ff */
[----:B------:R-:W-:-:S06]  /*2070*/  FMUL.FTZ R17, R17, R18 ;  /* 0x0000001211117220 */ /* 0x000fcc0000410000 */
[----:B------:R-:W0:Y:S02]  /*2080*/  F2F.BF16.F32 R17, R17 ;  /* 0x0000001100117304 */ /* 0x000e240000202000 */
[----:B0-----:R-:W-:-:S05]  /*2090*/  IMAD.U32 R16, R17, 0x10000, RZ ;  /* 0x0001000011107824 */ /* 0x001fca00078e00ff */
[----:B------:R-:W-:Y:S01]  /*20a0*/  FMNMX3.FTZ R21, R21, |R28|, |R16|, !PT ;  /* 0x4000001c15157276 */ /* 0x000fe20007810410 */
[C---:B--2---:R-:W-:Y:S01]  /*20b0*/  IMAD.U32 R18, R12.reuse, 0x10000, RZ ;  /* 0x000100000c127824 */ /* 0x044fe200078e00ff */
[----:B------:R-:W-:-:S03]  /*20c0*/  PRMT R12, R12, 0x7632, R12 ;  /* 0x000076320c0c7816 */ /* 0x000fc6000000000c */
[----:B------:R-:W-:Y:S02]  /*20d0*/  FMUL.FTZ R18, R18, UR11 ;  /* 0x0000000b12127c20 */ /* 0x000fe40008410000 */
[----:B------:R-:W-:-:S04]  /*20e0*/  IMAD.U32 R12, R12, 0x10000, RZ ;  /* 0x000100000c0c7824 */ /* 0x000fc800078e00ff */
[----:B------:R-:W0:Y:S01]  /*20f0*/  F2F.BF16.F32 R18, R18 ;  /* 0x0000001200127304 */ /* 0x000e220000202000 */
[----:B------:R-:W-:-:S07]  /*2100*/  FMUL.FTZ R19, R12, UR11 ;  /* 0x0000000b0c137c20 */ /* 0x000fce0008410000 */
[----:B------:R-:W1:Y:S01]  /*2110*/  F2F.BF16.F32 R12, R19 ;  /* 0x00000013000c7304 */ /* 0x000e620000202000 */
[----:B---3--:R-:W-:Y:S01]  /*2120*/  SHF.L.U32 R17, R14, 0x10, RZ ;  /* 0x000000100e117819 */ /* 0x008fe200000006ff */
[----:B0-----:R-:W-:Y:S01]  /*2130*/  IMAD.U32 R16, R18, 0x10000, RZ ;  /* 0x0001000012107824 */ /* 0x001fe200078e00ff */
[----:B------:R-:W-:-:S03]  /*2140*/  PRMT R14, R14, 0x7632, R14 ;  /* 0x000076320e0e7816 */ /* 0x000fc6000000000e */
[----:B------:R-:W-:Y:S02]  /*2150*/  FMUL.FTZ R16, R16, R17 ;  /* 0x0000001110107220 */ /* 0x000fe40000410000 */
[----:B------:R-:W-:Y:S02]  /*2160*/  IMAD.U32 R17, R14, 0x10000, RZ ;  /* 0x000100000e117824 */ /* 0x000fe400078e00ff */
[----:B-1----:R-:W-:Y:S02]  /*2170*/  IMAD.U32 R14, R12, 0x10000, RZ ;  /* 0x000100000c0e7824 */ /* 0x002fe400078e00ff */
[----:B------:R-:W0:Y:S02]  /*2180*/  F2F.BF16.F32 R12, R16 ;  /* 0x00000010000c7304 */ /* 0x000e240000202000 */
[----:B------:R-:W-:Y:S01]  /*2190*/  FMUL.FTZ R28, R14, R17 ;  /* 0x000000110e1c7220 */ /* 0x000fe20000410000 */
[----:B------:R-:W-:-:S04]  /*21a0*/  SHF.R.S32.HI R17, RZ, 0x1f, R6 ;  /* 0x0000001fff117819 */ /* 0x000fc80000011406 */
[----:B------:R-:W-:Y:S01]  /*21b0*/  SHF.L.U64.HI R17, R6, 0x3, R17 ;  /* 0x0000000306117819 */ /* 0x000fe20000010211 */
[----:B------:R-:W1:Y:S03]  /*21c0*/  F2F.BF16.F32 R28, R28 ;  /* 0x0000001c001c7304 */ /* 0x000e660000202000 */
[----:B------:R-:W-:Y:S01]  /*21d0*/  IADD3.X R27, PT, PT, R27, R17, RZ, P0, !PT ;  /* 0x000000111b1b7210 */ /* 0x000fe200007fe4ff */
[----:B0-----:R-:W-:Y:S01]  /*21e0*/  IMAD.U32 R14, R12, 0x10000, RZ ;  /* 0x000100000c0e7824 */ /* 0x001fe200078e00ff */
[----:B------:R-:W-:Y:S01]  /*21f0*/  SHF.L.U32 R12, R13, 0x10, RZ ;  /* 0x000000100d0c7819 */ /* 0x000fe200000006ff */
[----:B-1----:R-:W-:-:S05]  /*2200*/  IMAD.U32 R18, R28, 0x10000, RZ ;  /* 0x000100001c127824 */ /* 0x002fca00078e00ff */
[----:B------:R-:W-:Y:S01]  /*2210*/  FMNMX3.FTZ R21, R21, |R14|, |R18|, !PT ;  /* 0x4000000e15157276 */ /* 0x000fe20007810412 */
[----:B------:R-:W-:Y:S01]  /*2220*/  FMUL.FTZ R14, R12, UR11 ;  /* 0x0000000b0c0e7c20 */ /* 0x000fe20008410000 */
[----:B------:R-:W2:Y:S01]  /*2230*/  LDG.E.64.CONSTANT R18, desc[UR12][R26.64] ;  /* 0x0000000c1a127981 */ /* 0x000ea2000c1e9b00 */
[----:B------:R-:W-:-:S04]  /*2240*/  IADD3 R24, P0, PT, R24, R20, RZ ;  /* 0x0000001418187210 */ /* 0x000fc80007f1e0ff */
[----:B------:R-:W0:Y:S01]  /*2250*/  F2F.BF16.F32 R14, R14 ;  /* 0x0000000e000e7304 */ /* 0x000e220000202000 */
[----:B------:R-:W-:Y:S01]  /*2260*/  IMAD.X R25, R25, 0x1, R17, P0 ;  /* 0x0000000119197824 */ /* 0x000fe200000e0611 */
[----:B------:R-:W-:Y:S01]  /*2270*/  SHF.L.U32 R17, R15, 0x10, RZ ;  /* 0x000000100f117819 */ /* 0x000fe200000006ff */
[----:B0-----:R-:W-:-:S04]  /*2280*/  IMAD.U32 R12, R14, 0x10000, RZ ;  /* 0x000100000e0c7824 */ /* 0x001fc800078e00ff */
[----:B------:R-:W-:Y:S02]  /*2290*/  FMUL.FTZ R12, R12, R17 ;  /* 0x000000110c0c7220 */ /* 0x000fe40000410000 */
[----:B------:R-:W3:Y:S01]  /*22a0*/  LDG.E.64.CONSTANT R16, desc[UR12][R24.64] ;  /* 0x0000000c18107981 */ /* 0x000ee2000c1e9b00 */
[----:B------:R-:W-:Y:S02]  /*22b0*/  PRMT R13, R13, 0x7632, R13 ;  /* 0x000076320d0d7816 */ /* 0x000fe4000000000d */
[----:B------:R-:W-:Y:S01]  /*22c0*/  PRMT R15, R15, 0x7632, R15 ;  /* 0x000076320f0f7816 */ /* 0x000fe2000000000f */
[----:B------:R-:W-:Y:S02]  /*22d0*/  F2F.BF16.F32 R12, R12 ;  /* 0x0000000c000c7304 */ /* 0x000fe40000202000 */
[----:B------:R-:W-:Y:S02]  /*22e0*/  IMAD.U32 R13, R13, 0x10000, RZ ;  /* 0x000100000d0d7824 */ /* 0x000fe400078e00ff */
[----:B------:R-:W-:-:S02]  /*22f0*/  IMAD.U32 R15, R15, 0x10000, RZ ;  /* 0x000100000f0f7824 */ /* 0x000fc400078e00ff */
[----:B------:R-:W-:-:S06]  /*2300*/  FMUL.FTZ R13, R13, UR11 ;  /* 0x0000000b0d0d7c20 */ /* 0x000fcc0008410000 */
[----:B------:R-:W0:Y:S02]  /*2310*/  F2F.BF16.F32 R13, R13 ;  /* 0x0000000d000d7304 */ /* 0x000e240000202000 */
[----:B0-----:R-:W-:-:S05]  /*2320*/  SHF.L.U32 R14, R13, 0x10, RZ ;  /* 0x000000100d0e7819 */ /* 0x001fca00000006ff */
[----:B------:R-:W-:Y:S01]  /*2330*/  FMUL.FTZ R15, R14, R15 ;  /* 0x0000000f0e0f7220 */ /* 0x000fe20000410000 */
[----:B------:R-:W-:-:S05]  /*2340*/  IMAD.U32 R14, R12, 0x10000, RZ ;  /* 0x000100000c0e7824 */ /* 0x000fca00078e00ff */
[----:B------:R-:W0:Y:S02]  /*2350*/  F2F.BF16.F32 R15, R15 ;  /* 0x0000000f000f7304 */ /* 0x000e240000202000 */
[----:B0-----:R-:W-:-:S05]  /*2360*/  IMAD.U32 R28, R15, 0x10000, RZ ;  /* 0x000100000f1c7824 */ /* 0x001fca00078e00ff */
[----:B------:R-:W-:Y:S02]  /*2370*/  FMNMX3.FTZ R21, R21, |R14|, |R28|, !PT ;  /* 0x4000000e15157276 */ /* 0x000fe4000781041c */
[C---:B--2---:R-:W-:Y:S01]  /*2380*/  SHF.L.U32 R14, R18.reuse, 0x10, RZ ;  /* 0x00000010120e7819 */ /* 0x044fe200000006ff */
[----:B------:R-:W-:Y:S01]  /*2390*/  IMAD.U32 R13, R19, 0x10000, RZ ;  /* 0x00010000130d7824 */ /* 0x000fe200078e00ff */
[----:B------:R-:W-:-:S03]  /*23a0*/  PRMT R18, R18, 0x7632, R18 ;  /* 0x0000763212127816 */ /* 0x000fc60000000012 */
[----:B------:R-:W-:Y:S01]  /*23b0*/  FMUL.FTZ R14, R14, UR11 ;  /* 0x0000000b0e0e7c20 */ /* 0x000fe20008410000 */
[----:B------:R-:W-:Y:S01]  /*23c0*/  FMUL.FTZ R12, R13, UR11 ;  /* 0x0000000b0d0c7c20 */ /* 0x000fe20008410000 */
[----:B------:R-:W-:-:S04]  /*23d0*/  IMAD.U32 R18, R18, 0x10000, RZ ;  /* 0x0001000012127824 */ /* 0x000fc800078e00ff */
[----:B------:R-:W0:Y:S01]  /*23e0*/  F2F.BF16.F32 R14, R14 ;  /* 0x0000000e000e7304 */ /* 0x000e220000202000 */
[----:B------:R-:W-:-:S07]  /*23f0*/  FMUL.FTZ R13, R18, UR11 ;  /* 0x0000000b120d7c20 */ /* 0x000fce0008410000 */
[----:B------:R-:W1:Y:S01]  /*2400*/  F2F.BF16.F32 R12, R12 ;  /* 0x0000000c000c7304 */ /* 0x000e620000202000 */
[----:B0-----:R-:W-:-:S07]  /*2410*/  SHF.L.U32 R28, R14, 0x10, RZ ;  /* 0x000000100e1c7819 */ /* 0x001fce00000006ff */
[----:B------:R-:W0:Y:S01]  /*2420*/  F2F.BF16.F32 R13, R13 ;  /* 0x0000000d000d7304 */ /* 0x000e220000202000 */
[C---:B---3--:R-:W-:Y:S01]  /*2430*/  IMAD.U32 R15, R16.reuse, 0x10000, RZ ;  /* 0x00010000100f7824 */ /* 0x048fe200078e00ff */
[----:B------:R-:W-:Y:S01]  /*2440*/  PRMT R16, R16, 0x7632, R16 ;  /* 0x0000763210107816 */ /* 0x000fe20000000010 */
[----:B------:R-:W-:Y:S02]  /*2450*/  IMAD.U32 R29, R17, 0x10000, RZ ;  /* 0x00010000111d7824 */ /* 0x000fe400078e00ff */
[----:B------:R-:W-:Y:S01]  /*2460*/  FMUL.FTZ R28, R28, R15 ;  /* 0x0000000f1c1c7220 */ /* 0x000fe20000410000 */
[----:B-1----:R-:W-:Y:S01]  /*2470*/  SHF.L.U32 R18, R12, 0x10, RZ ;  /* 0x000000100c127819 */ /* 0x002fe200000006ff */
[----:B------:R-:W-:Y:S01]  /*2480*/  IMAD.U32 R15, R16, 0x10000, RZ ;  /* 0x00010000100f7824 */ /* 0x000fe200078e00ff */
[----:B------:R-:W-:-:S03]  /*2490*/  IADD3 R12, P0, PT, R26, R20, RZ ;  /* 0x000000141a0c7210 */ /* 0x000fc60007f1e0ff */
[----:B------:R-:W-:Y:S01]  /*24a0*/  FMUL.FTZ R18, R18, R29 ;  /* 0x0000001d12127220 */ /* 0x000fe20000410000 */
[----:B------:R-:W-:Y:S01]  /*24b0*/  SHF.R.S32.HI R29, RZ, 0x1f, R6 ;  /* 0x0000001fff1d7819 */ /* 0x000fe20000011406 */
[----:B0-----:R-:W-:-:S04]  /*24c0*/  IMAD.U32 R16, R13, 0x10000, RZ ;  /* 0x000100000d107824 */ /* 0x001fc800078e00ff */
[----:B------:R-:W-:Y:S01]  /*24d0*/  FMUL.FTZ R16, R16, R15 ;  /* 0x0000000f10107220 */ /* 0x000fe20000410000 */
[----:B------:R-:W-:-:S04]  /*24e0*/  SHF.L.U64.HI R15, R6, 0x3, R29 ;  /* 0x00000003060f7819 */ /* 0x000fc8000001021d */
[----:B------:R-:W-:-:S06]  /*24f0*/  IADD3.X R13, PT, PT, R27, R15, RZ, P0, !PT ;  /* 0x0000000f1b0d7210 */ /* 0x000fcc00007fe4ff */
[----:B------:R-:W2:Y:S01]  /*2500*/  LDG.E.64.CONSTANT R12, desc[UR12][R12.64] ;  /* 0x0000000c0c0c7981 */ /* 0x000ea2000c1e9b00 */
[----:B------:R-:W-:-:S05]  /*2510*/  IADD3 R14, P0, PT, R24, R20, RZ ;  /* 0x00000014180e7210 */ /* 0x000fca0007f1e0ff */
[----:B------:R-:W-:-:S06]  /*2520*/  IMAD.X R15, R25, 0x1, R15, P0 ;  /* 0x00000001190f7824 */ /* 0x000fcc00000e060f */
[----:B------:R-:W3:Y:S01]  /*2530*/  LDG.E.64.CONSTANT R14, desc[UR12][R14.64] ;  /* 0x0000000c0e0e7981 */ /* 0x000ee2000c1e9b00 */
[----:B------:R-:W-:Y:S01]  /*2540*/  PRMT R17, R17, 0x7632, R17 ;  /* 0x0000763211117816 */ /* 0x000fe20000000011 */
[----:B------:R-:W0:Y:S01]  /*2550*/  F2F.BF16.F32 R28, R28 ;  /* 0x0000001c001c7304 */ /* 0x000e220000202000 */
[----:B------:R-:W-:-:S03]  /*2560*/  PRMT R19, R19, 0x7632, R19 ;  /* 0x0000763213137816 */ /* 0x000fc60000000013 */
[----:B------:R-:W-:Y:S02]  /*2570*/  IMAD.U32 R26, R17, 0x10000, RZ ;  /* 0x00010000111a7824 */ /* 0x000fe400078e00ff */
[----:B------:R-:W-:Y:S02]  /*2580*/  IMAD.U32 R19, R19, 0x10000, RZ ;  /* 0x0001000013137824 */ /* 0x000fe400078e00ff */
[----:B------:R-:W1:Y:S02]  /*2590*/  F2F.BF16.F32 R16, R16 ;  /* 0x0000001000107304 */ /* 0x000e640000202000 */
[----:B------:R-:W-:Y:S01]  /*25a0*/  FMUL.FTZ R25, R19, UR11 ;  /* 0x0000000b13197c20 */ /* 0x000fe20008410000 */
[----:B0-----:R-:W-:-:S05]  /*25b0*/  IMAD.U32 R28, R28, 0x10000, RZ ;  /* 0x000100001c1c7824 */ /* 0x001fca00078e00ff */
[----:B------:R-:W0:Y:S01]  /*25c0*/  F2F.BF16.F32 R19, R25 ;  /* 0x0000001900137304 */ /* 0x000e220000202000 */
[----:B-1----:R-:W-:-:S07]  /*25d0*/  SHF.L.U32 R16, R16, 0x10, RZ ;  /* 0x0000001010107819 */ /* 0x002fce00000006ff */
[----:B------:R-:W1:Y:S01]  /*25e0*/  F2F.BF16.F32 R18, R18 ;  /* 0x0000001200127304 */ /* 0x000e620000202000 */
[----:B------:R-:W-:Y:S01]  /*25f0*/  FMNMX3.FTZ R16, R21, |R28|, |R16|, !PT ;  /* 0x4000001c15107276 */ /* 0x000fe20007810410 */
[----:B0-----:R-:W-:-:S04]  /*2600*/  IMAD.U32 R19, R19, 0x10000, RZ ;  /* 0x0001000013137824 */ /* 0x001fc800078e00ff */
[----:B------:R-:W-:Y:S01]  /*2610*/  FMUL.FTZ R19, R19, R26 ;  /* 0x0000001a13137220 */ /* 0x000fe20000410000 */
[----:B-1----:R-:W-:Y:S01]  /*2620*/  IMAD.U32 R21, R18, 0x10000, RZ ;  /* 0x0001000012157824 */ /* 0x002fe200078e00ff */
[----:B------:R-:W-:-:S04]  /*2630*/  SHF.L.U64.HI R18, R6, 0x2, R29 ;  /* 0x0000000206127819 */ /* 0x000fc8000001021d */
[----:B------:R-:W0:Y:S02]  /*2640*/  F2F.BF16.F32 R19, R19 ;  /* 0x0000001300137304 */ /* 0x000e240000202000 */
[----:B0-----:R-:W-:-:S04]  /*2650*/  SHF.L.U32 R19, R19, 0x10, RZ ;  /* 0x0000001013137819 */ /* 0x001fc800000006ff */
[----:B------:R-:W-:Y:S02]  /*2660*/  FMNMX3.FTZ R16, R16, |R21|, |R19|, !PT ;  /* 0x4000001510107276 */ /* 0x000fe40007810413 */
[C---:B--2---:R-:W-:Y:S02]  /*2670*/  SHF.L.U32 R24, R12.reuse, 0x10, RZ ;  /* 0x000000100c187819 */ /* 0x044fe400000006ff */
[----:B------:R-:W-:-:S03]  /*2680*/  PRMT R12, R12, 0x7632, R12 ;  /* 0x000076320c0c7816 */ /* 0x000fc6000000000c */
[----:B------:R-:W-:Y:S01]  /*2690*/  FMUL.FTZ R27, R24, UR11 ;  /* 0x0000000b181b7c20 */ /* 0x000fe20008410000 */
[----:B------:R-:W-:-:S03]  /*26a0*/  SHF.L.U32 R12, R12, 0x10, RZ ;  /* 0x000000100c0c7819 */ /* 0x000fc600000006ff */
[----:B------:R-:W0:Y:S02]  /*26b0*/  F2F.BF16.F32 R24, R27 ;  /* 0x0000001b00187304 */ /* 0x000e240000202000 */
[----:B0-----:R-:W-:Y:S01]  /*26c0*/  SHF.L.U32 R17, R24, 0x10, RZ ;  /* 0x0000001018117819 */ /* 0x001fe200000006ff */
[----:B---3--:R-:W-:Y:S01]  /*26d0*/  IMAD.U32 R24, R14, 0x10000, RZ ;  /* 0x000100000e187824 */ /* 0x008fe200078e00ff */
[----:B------:R-:W-:-:S03]  /*26e0*/  PRMT R14, R13, 0x7632, R14 ;  /* 0x000076320d0e7816 */ /* 0x000fc6000000000e */
[----:B------:R-:W-:Y:S01]  /*26f0*/  FMUL.FTZ R17, R17, R24 ;  /* 0x0000001811117220 */ /* 0x000fe20000410000 */
[----:B------:R-:W-:Y:S02]  /*2700*/  IMAD.U32 R24, R13, 0x10000, RZ ;  /* 0x000100000d187824 */ /* 0x000fe400078e00ff */
[C---:B------:R-:W-:Y:S01]  /*2710*/  IMAD.U32 R25, R14.reuse, 0x10000, RZ ;  /* 0x000100000e197824 */ /* 0x040fe200078e00ff */
[----:B------:R-:W-:Y:S01]  /*2720*/  PRMT R14, R14, 0x7632, R14 ;  /* 0x000076320e0e7816 */ /* 0x000fe2000000000e */
[----:B------:R-:W-:Y:S01]  /*2730*/  FMUL.FTZ R13, R24, UR11 ;  /* 0x0000000b180d7c20 */ /* 0x000fe20008410000 */
[----:B------:R-:W-:Y:S01]  /*2740*/  FMUL.FTZ R24, R12, UR11 ;  /* 0x0000000b0c187c20 */ /* 0x000fe20008410000 */
[----:B------:R-:W-:Y:S01]  /*2750*/  FMUL.FTZ R12, R25, UR11 ;  /* 0x0000000b190c7c20 */ /* 0x000fe20008410000 */
[----:B------:R-:W0:Y:S01]  /*2760*/  F2F.BF16.F32 R17, R17 ;  /* 0x0000001100117304 */ /* 0x000e220000202000 */
[----:B------:R-:W-:-:S07]  /*2770*/  IMAD.U32 R25, R14, 0x10000, RZ ;  /* 0x000100000e197824 */ /* 0x000fce00078e00ff */
[----:B------:R-:W1:Y:S01]  /*2780*/  F2F.BF16.F32 R24, R24 ;  /* 0x0000001800187304 */ /* 0x000e620000202000 */
[----:B0-----:R-:W-:-:S07]  /*2790*/  IMAD.U32 R17, R17, 0x10000, RZ ;  /* 0x0001000011117824 */ /* 0x001fce00078e00ff */
[----:B------:R-:W0:Y:S01]  /*27a0*/  F2F.BF16.F32 R13, R13 ;  /* 0x0000000d000d7304 */ /* 0x000e220000202000 */
[----:B-1----:R-:W-:-:S07]  /*27b0*/  SHF.L.U32 R14, R24, 0x10, RZ ;  /* 0x00000010180e7819 */ /* 0x002fce00000006ff */
[----:B------:R-:W1:Y:S01]  /*27c0*/  F2F.BF16.F32 R12, R12 ;  /* 0x0000000c000c7304 */ /* 0x000e620000202000 */
[C---:B------:R-:W-:Y:S01]  /*27d0*/  IMAD.U32 R24, R15.reuse, 0x10000, RZ ;  /* 0x000100000f187824 */ /* 0x040fe200078e00ff */
[----:B------:R-:W-:Y:S01]  /*27e0*/  PRMT R15, R15, 0x7632, R15 ;  /* 0x000076320f0f7816 */ /* 0x000fe2000000000f */
[----:B------:R-:W-:Y:S01]  /*27f0*/  FMUL.FTZ R14, R14, R25 ;  /* 0x000000190e0e7220 */ /* 0x000fe20000410000 */
[----:B------:R-:W-:Y:S02]  /*2800*/  IMAD.SHL.U32 R25, R6, 0x4, RZ ;  /* 0x0000000406197824 */ /* 0x000fe400078e00ff */
[----:B0-----:R-:W-:-:S03]  /*2810*/  IMAD.U32 R13, R13, 0x10000, RZ ;  /* 0x000100000d0d7824 */ /* 0x001fc600078e00ff */
[----:B------:R-:W-:Y:S01]  /*2820*/  IADD3 R10, P0, PT, R10, R25, RZ ;  /* 0x000000190a0a7210 */ /* 0x000fe20007f1e0ff */
[----:B------:R-:W-:Y:S01]  /*2830*/  FMUL.FTZ R13, R13, R24 ;  /* 0x000000180d0d7220 */ /* 0x000fe20000410000 */
[----:B------:R-:W-:Y:S02]  /*2840*/  SHF.L.U32 R24, R15, 0x10, RZ ;  /* 0x000000100f187819 */ /* 0x000fe400000006ff */
[----:B------:R-:W-:Y:S01]  /*2850*/  IADD3.X R11, PT, PT, R11, R18, RZ, P0, !PT ;  /* 0x000000120b0b7210 */ /* 0x000fe200007fe4ff */
[----:B-1----:R-:W-:Y:S01]  /*2860*/  IMAD.U32 R15, R12, 0x10000, RZ ;  /* 0x000100000c0f7824 */ /* 0x002fe200078e00ff */
[----:B------:R-:W-:Y:S01]  /*2870*/  ISETP.GE.U32.AND P0, PT, R10, R5, PT ;  /* 0x000000050a00720c */ /* 0x000fe20003f06070 */
[----:B------:R-:W0:Y:S02]  /*2880*/  F2F.BF16.F32 R12, R14 ;  /* 0x0000000e000c7304 */ /* 0x000e240000202000 */
[----:B------:R-:W-:Y:S01]  /*2890*/  FMUL.FTZ R15, R15, R24 ;  /* 0x000000180f0f7220 */ /* 0x000fe20000410000 */
[----:B------:R-:W-:-:S05]  /*28a0*/  ISETP.GE.AND.EX P0, PT, R11, R7, PT, P0 ;  /* 0x000000070b00720c */ /* 0x000fca0003f06300 */
[----:B------:R-:W1:Y:S01]  /*28b0*/  F2F.BF16.F32 R13, R13 ;  /* 0x0000000d000d7304 */ /* 0x000e620000202000 */
[----:B0-----:R-:W-:-:S07]  /*28c0*/  IMAD.U32 R12, R12, 0x10000, RZ ;  /* 0x000100000c0c7824 */ /* 0x001fce00078e00ff */
[----:B------:R-:W0:Y:S01]  /*28d0*/  F2F.BF16.F32 R15, R15 ;  /* 0x0000000f000f7304 */ /* 0x000e220000202000 */
[----:B------:R-:W-:Y:S01]  /*28e0*/  FMNMX3.FTZ R12, R16, |R17|, |R12|, !PT ;  /* 0x40000011100c7276 */ /* 0x000fe2000781040c */
[----:B-1----:R-:W-:Y:S02]  /*28f0*/  IMAD.U32 R13, R13, 0x10000, RZ ;  /* 0x000100000d0d7824 */ /* 0x002fe400078e00ff */
[----:B0-----:R-:W-:-:S05]  /*2900*/  IMAD.U32 R15, R15, 0x10000, RZ ;  /* 0x000100000f0f7824 */ /* 0x001fca00078e00ff */
[----:B------:R-:W-:Y:S01]  /*2910*/  FMNMX3.FTZ R21, R12, |R13|, |R15|, !PT ;  /* 0x4000000d0c157276 */ /* 0x000fe2000781040f */
[----:B------:R-:W-:Y:S06]  /*2920*/  @!P0 BRA `(.L_x_611) ;  /* 0xfffffff400048947 */ /* 0x000fec000383ffff */
.L_x_604:
[----:B------:R-:W-:Y:S05]  /*2930*/  BSYNC.RECONVERGENT B0 ;  /* 0x0000000000007941 */ /* 0x000fea0003800200 */
.L_x_603:
[----:B------:R-:W-:Y:S01]  /*2940*/  SHF.R.U32.HI R13, RZ, 0x5, R0 ;  /* 0x00000005ff0d7819 */ /* 0x000fe20000011600 */
[----:B------:R-:W0:Y:S01]  /*2950*/  S2UR UR5, SR_CgaCtaId ;  /* 0x00000000000579c3 */ /* 0x000e220000008800 */
[----:B------:R-:W-:Y:S02]  /*2960*/  UMOV UR4, 0x400 ;  /* 0x0000040000047882 */ /* 0x000fe40000000000 */
[-C--:B------:R-:W-:Y:S02]  /*2970*/  IABS R12, R13.reuse ;  /* 0x0000000d000c7213 */ /* 0x080fe40000000000 */
[----:B------:R-:W-:Y:S02]  /*2980*/  IADD3 R14, PT, PT, R13, -0x1, R8 ;  /* 0xffffffff0d0e7810 */ /* 0x000fe40007ffe008 */
[----:B------:R-:W1:Y:S01]  /*2990*/  I2F.RP R15, R12 ;  /* 0x0000000c000f7306 */ /* 0x000e620000209400 */
[----:B------:R-:W-:Y:S02]  /*29a0*/  IABS R18, R13 ;  /* 0x0000000d00127213 */ /* 0x000fe40000000000 */
[----:B------:R-:W-:-:S02]  /*29b0*/  IABS R16, R14 ;  /* 0x0000000e00107213 */ /* 0x000fc40000000000 */
[----:B------:R-:W-:Y:S01]  /*29c0*/  LOP3.LUT R14, R14, R13, RZ, 0x3c, !PT ;  /* 0x0000000d0e0e7212 */ /* 0x000fe200078e3cff */
[----:B------:R-:W-:-:S03]  /*29d0*/  IMAD.MOV R18, RZ, RZ, -R18 ;  /* 0x000000ffff127224 */ /* 0x000fc600078e0a12 */
[----:B------:R-:W-:Y:S01]  /*29e0*/  ISETP.GE.AND P2, PT, R14, RZ, PT ;  /* 0x000000ff0e00720c */ /* 0x000fe20003f46270 */
[----:B-1----:R-:W1:Y:S01]  /*29f0*/  MUFU.RCP R15, R15 ;  /* 0x0000000f000f7308 */ /* 0x002e620000001000 */
[----:B0-----:R-:W-:-:S06]  /*2a00*/  ULEA UR4, UR5, UR4, 0x18 ;  /* 0x0000000405047291 */ /* 0x001fcc000f8ec0ff */
[----:B------:R-:W-:-:S05]  /*2a10*/  LEA R14, R3, UR4, 0x2 ;  /* 0x00000004030e7c11 */ /* 0x000fca000f8e10ff */
[----:B------:R0:W-:Y:S01]  /*2a20*/  STS [R14], R21 ;  /* 0x000000150e007388 */ /* 0x0001e20000000800 */
[----:B-1----:R-:W-:-:S04]  /*2a30*/  IADD3 R10, PT, PT, R15, 0xffffffe, RZ ;  /* 0x0ffffffe0f0a7810 */ /* 0x002fc80007ffe0ff */
[----:B------:R1:W2:Y:S02]  /*2a40*/  F2I.FTZ.U32.TRUNC.NTZ R11, R10 ;  /* 0x0000000a000b7305 */ /* 0x0002a4000021f000 */
[----:B-1----:R-:W-:Y:S01]  /*2a50*/  MOV R10, RZ ;  /* 0x000000ff000a7202 */ /* 0x002fe20000000f00 */
[----:B--2---:R-:W-:-:S04]  /*2a60*/  IMAD.MOV R17, RZ, RZ, -R11 ;  /* 0x000000ffff117224 */ /* 0x004fc800078e0a0b */
[----:B------:R-:W-:-:S04]  /*2a70*/  IMAD R17, R17, R12, RZ ;  /* 0x0000000c11117224 */ /* 0x000fc800078e02ff */
[----:B------:R-:W-:-:S04]  /*2a80*/  IMAD.HI.U32 R11, R11, R17, R10 ;  /* 0x000000110b0b7227 */ /* 0x000fc800078e000a */
[----:B------:R-:W-:Y:S02]  /*2a90*/  IMAD.MOV.U32 R10, RZ, RZ, R18 ;  /* 0x000000ffff0a7224 */ /* 0x000fe400078e0012 */
[----:B------:R-:W-:-:S04]  /*2aa0*/  IMAD.HI.U32 R15, R11, R16, RZ ;  /* 0x000000100b0f7227 */ /* 0x000fc800078e00ff */
[----:B------:R-:W-:Y:S01]  /*2ab0*/  IMAD R11, R15, R10, R16 ;  /* 0x0000000a0f0b7224 */ /* 0x000fe200078e0210 */
[----:B------:R-:W-:Y:S04]  /*2ac0*/  BAR.SYNC.DEFER_BLOCKING 0x0 ;  /* 0x0000000000007b1d */ /* 0x000fe80000010000 */
[----:B------:R-:W-:-:S13]  /*2ad0*/  ISETP.GT.U32.AND P1, PT, R12, R11, PT ;  /* 0x0000000b0c00720c */ /* 0x000fda0003f24070 */
[----:B------:R-:W-:Y:S01]  /*2ae0*/  @!P1 IMAD.IADD R11, R11, 0x1, -R12 ;  /* 0x000000010b0b9824 */ /* 0x000fe200078e0a0c */
[----:B------:R-:W-:Y:S02]  /*2af0*/  @!P1 IADD3 R15, PT, PT, R15, 0x1, RZ ;  /* 0x000000010f0f9810 */ /* 0x000fe40007ffe0ff */
[----:B------:R-:W-:Y:S02]  /*2b00*/  ISETP.NE.AND P1, PT, R13, RZ, PT ;  /* 0x000000ff0d00720c */ /* 0x000fe40003f25270 */
[----:B------:R-:W-:-:S13]  /*2b10*/  ISETP.GE.U32.AND P0, PT, R11, R12, PT ;  /* 0x0000000c0b00720c */ /* 0x000fda0003f06070 */
[----:B------:R-:W-:-:S04]  /*2b20*/  @P0 VIADD R15, R15, 0x1 ;  /* 0x000000010f0f0836 */ /* 0x000fc80000000000 */
[----:B------:R-:W-:Y:S01]  /*2b30*/  @!P2 IMAD.MOV R15, RZ, RZ, -R15 ;  /* 0x000000ffff0fa224 */ /* 0x000fe200078e0a0f */
[----:B------:R-:W-:-:S04]  /*2b40*/  @!P1 LOP3.LUT R15, RZ, R13, RZ, 0x33, !PT ;  /* 0x0000000dff0f9212 */ /* 0x000fc800078e33ff */
[----:B------:R-:W-:-:S13]  /*2b50*/  ISETP.GE.AND P0, PT, R15, 0x1, PT ;  /* 0x000000010f00780c */ /* 0x000fda0003f06270 */
[----:B0-----:R-:W-:Y:S05]  /*2b60*/  @!P0 BRA `(.L_x_612) ;  /* 0x0000000400ac8947 */ /* 0x001fea0003800000 */
[----:B------:R-:W0:Y:S01]  /*2b70*/  LDCU UR8, c[0x0][0x3ac] ;  /* 0x00007580ff0877ac */ /* 0x000e220008000800 */
[----:B------:R-:W-:Y:S01]  /*2b80*/  LOP3.LUT R17, R3, 0x1f, RZ, 0xc0, !PT ;  /* 0x0000001f03117812 */ /* 0x000fe200078ec0ff */
[----:B------:R-:W-:Y:S01]  /*2b90*/  UMOV UR4, URZ ;  /* 0x000000ff00047c82 */ /* 0x000fe20008000000 */
[----:B------:R-:W-:Y:S01]  /*2ba0*/  UMOV UR5, URZ ;  /* 0x000000ff00057c82 */ /* 0x000fe20008000000 */
[----:B0-----:R-:W-:-:S12]  /*2bb0*/  USHF.R.S32.HI UR8, URZ, 0x1f, UR8 ;  /* 0x0000001fff087899 */ /* 0x001fd80008011408 */
.L_x_618:
[----:B------:R-:W-:Y:S01]  /*2bc0*/  SHF.R.U32.HI R10, RZ, 0x5, R3 ;  /* 0x00000005ff0a7819 */ /* 0x000fe20000011603 */
[----:B------:R-:W-:Y:S01]  /*2bd0*/  HFMA2 R11, -RZ, RZ, 0, 0 ;  /* 0x00000000ff0b7431 */ /* 0x000fe200000001ff */
[----:B01----:R-:W-:Y:S01]  /*2be0*/  SHF.R.U32.HI R19, RZ, 0x5, R0 ;  /* 0x00000005ff137819 */ /* 0x003fe20000011600 */
[----:B------:R-:W-:Y:S04]  /*2bf0*/  BSSY.RECONVERGENT B0, `(.L_x_613) ;  /* 0x000005b000007945 */ /* 0x000fe80003800200 */
[C---:B------:R-:W-:Y:S02]  /*2c00*/  IMAD R13, R19.reuse, UR5, RZ ;  /* 0x00000005130d7c24 */ /* 0x040fe4000f8e02ff */
[----:B------:R-:W-:-:S04]  /*2c10*/  IMAD.WIDE.U32 R10, R19, UR4, R10 ;  /* 0x00000004130a7c25 */ /* 0x000fc8000f8e000a */
[----:B------:R-:W-:Y:S01]  /*2c20*/  IMAD.IADD R13, R11, 0x1, R13 ;  /* 0x000000010b0d7824 */ /* 0x000fe200078e020d */
[----:B------:R-:W-:-:S04]  /*2c30*/  ISETP.GE.U32.AND P0, PT, R10, R8, PT ;  /* 0x000000080a00720c */ /* 0x000fc80003f06070 */
[----:B------:R-:W-:-:S13]  /*2c40*/  ISETP.GE.AND.EX P0, PT, R13, R9, PT, P0 ;  /* 0x000000090d00720c */ /* 0x000fda0003f06300 */
[----:B------:R-:W-:Y:S05]  /*2c50*/  @P0 BRA `(.L_x_614) ;  /* 0x0000000400500947 */ /* 0x000fea0003800000 */
[----:B------:R-:W0:Y:S01]  /*2c60*/  LDCU UR9, c[0x0][0x3ac] ;  /* 0x00007580ff0977ac */ /* 0x000e220008000800 */
[----:B------:R-:W-:Y:S01]  /*2c70*/  SHF.R.S32.HI R20, RZ, 0x1f, R6 ;  /* 0x0000001fff147819 */ /* 0x000fe20000011406 */
[-C--:B------:R-:W-:Y:S01]  /*2c80*/  IMAD R19, R13, R6.reuse, RZ ;  /* 0x000000060d137224 */ /* 0x080fe200078e02ff */
[----:B------:R-:W-:Y:S01]  /*2c90*/  IADD3 R25, P4, PT, R17, 0x10, RZ ;  /* 0x0000001011197810 */ /* 0x000fe20007f9e0ff */
[----:B------:R-:W-:Y:S01]  /*2ca0*/  IMAD.WIDE.U32 R12, R10, R6, RZ ;  /* 0x000000060a0c7225 */ /* 0x000fe200078e00ff */
[----:B------:R-:W-:Y:S03]  /*2cb0*/  BSSY.RECONVERGENT B1, `(.L_x_615) ;  /* 0x0000029000017945 */ /* 0x000fe60003800200 */
[----:B------:R-:W-:Y:S01]  /*2cc0*/  IMAD R19, R20, R10, R19 ;  /* 0x0000000a14137224 */ /* 0x000fe200078e0213 */
[----:B------:R-:W-:-:S03]  /*2cd0*/  IADD3 R16, P1, PT, R6, R12, RZ ;  /* 0x0000000c06107210 */ /* 0x000fc60007f3e0ff */
[----:B------:R-:W-:Y:S02]  /*2ce0*/  IMAD.IADD R21, R13, 0x1, R19 ;  /* 0x000000010d157824 */ /* 0x000fe400078e0213 */
[----:B------:R-:W1:Y:S03]  /*2cf0*/  S2R R19, SR_CgaCtaId ;  /* 0x0000000000137919 */ /* 0x000e660000008800 */
[----:B------:R-:W-:Y:S02]  /*2d00*/  IADD3.X R20, PT, PT, R20, R21, RZ, P1, !PT ;  /* 0x0000001514147210 */ /* 0x000fe40000ffe4ff */
[----:B0-----:R-:W-:-:S04]  /*2d10*/  ISETP.LT.U32.AND P0, PT, R16, UR9, PT ;  /* 0x0000000910007c0c */ /* 0x001fc8000bf01070 */
[----:B------:R-:W-:-:S04]  /*2d20*/  ISETP.LT.AND.EX P0, PT, R20, UR8, PT, P0 ;  /* 0x0000000814007c0c */ /* 0x000fc8000bf01300 */
[----:B------:R-:W-:Y:S02]  /*2d30*/  SEL R13, R16, UR9, P0 ;  /* 0x00000009100d7c07 */ /* 0x000fe40008000000 */
[----:B------:R-:W-:Y:S02]  /*2d40*/  SEL R16, R20, UR8, P0 ;  /* 0x0000000814107c07 */ /* 0x000fe40008000000 */
[----:B------:R-:W-:-:S04]  /*2d50*/  IADD3 R18, P2, PT, R13, -R12, RZ ;  /* 0x8000000c0d127210 */ /* 0x000fc80007f5e0ff */
[----:B------:R-:W-:Y:S01]  /*2d60*/  ISETP.LT.U32.AND P1, PT, R18, 0x20, PT ;  /* 0x000000201200780c */ /* 0x000fe20003f21070 */
[----:B------:R-:W-:Y:S01]  /*2d70*/  IMAD.X R26, R16, 0x1, ~R21, P2 ;  /* 0x00000001101a7824 */ /* 0x000fe200010e0e15 */
[----:B------:R-:W-:-:S04]  /*2d80*/  IADD3 R24, P2, PT, R17, R12, RZ ;  /* 0x0000000c11187210 */ /* 0x000fc80007f5e0ff */
[----:B------:R-:W-:Y:S02]  /*2d90*/  ISETP.LT.AND.EX P1, PT, R26, RZ, PT, P1 ;  /* 0x000000ff1a00720c */ /* 0x000fe40003f21310 */
[----:B------:R-:W-:Y:S02]  /*2da0*/  IADD3 R20, P3, PT, R24, 0x20, RZ ;  /* 0x0000002018147810 */ /* 0x000fe40007f7e0ff */
[----:B------:R-:W-:Y:S02]  /*2db0*/  SEL R12, R18, 0x20, P1 ;  /* 0x00000020120c7807 */ /* 0x000fe40000800000 */
[----:B------:R-:W-:Y:S02]  /*2dc0*/  SEL R18, R26, RZ, P1 ;  /* 0x000000ff1a127207 */ /* 0x000fe40000800000 */
[----:B------:R-:W-:Y:S02]  /*2dd0*/  IADD3.X R21, PT, PT, RZ, RZ, R21, P3, P2 ;  /* 0x000000ffff157210 */ /* 0x000fe40001fe4415 */
[----:B------:R-:W-:-:S02]  /*2de0*/  ISETP.GE.U32.AND P1, PT, R20, R13, PT ;  /* 0x0000000d1400720c */ /* 0x000fc40003f26070 */
[----:B------:R-:W-:Y:S01]  /*2df0*/  ISETP.GE.U32.AND P0, PT, R25, R12, PT ;  /* 0x0000000c1900720c */ /* 0x000fe20003f06070 */
[----:B------:R-:W-:Y:S01]  /*2e00*/  IMAD.X R25, RZ, RZ, RZ, P4 ;  /* 0x000000ffff197224 */ /* 0x000fe200020e06ff */
[----:B------:R-:W-:Y:S02]  /*2e10*/  ISETP.GE.AND.EX P1, PT, R21, R16, PT, P1 ;  /* 0x000000101500720c */ /* 0x000fe40003f26310 */
[----:B------:R-:W-:Y:S02]  /*2e20*/  MOV R26, 0x400 ;  /* 0x00000400001a7802 */ /* 0x000fe40000000f00 */
[----:B------:R-:W-:Y:S02]  /*2e30*/  ISETP.GE.AND.EX P0, PT, R25, R18, PT, P0 ;  /* 0x000000121900720c */ /* 0x000fe40003f06300 */
[----:B-1----:R-:W-:-:S04]  /*2e40*/  LEA R25, R19, R26, 0x18 ;  /* 0x0000001a13197211 */ /* 0x002fc800078ec0ff */
[----:B------:R-:W-:-:S03]  /*2e50*/  LEA R19, R24, R25, 0x2 ;  /* 0x0000001918137211 */ /* 0x000fc600078e10ff */
[----:B------:R-:W-:Y:S05]  /*2e60*/  @P1 BRA `(.L_x_616) ;  /* 0x0000000000341947 */ /* 0x000fea0003800000 */
[----:B------:R0:W1:Y:S01]  /*2e70*/  LDS R24, [R19] ;  /* 0x0000000013187984 */ /* 0x0000620000000800 */
[----:B------:R-:W-:-:S04]  /*2e80*/  IMAD R10, R6, R10, R17 ;  /* 0x0000000a060a7224 */ /* 0x000fc800078e0211 */
[----:B------:R-:W-:-:S04]  /*2e90*/  IMAD R10, R10, 0x4, R25 ;  /* 0x000000040a0a7824 */ /* 0x000fc800078e0219 */
[----:B0-----:R-:W-:-:S07]  /*2ea0*/  VIADD R10, R10, 0x80 ;  /* 0x000000800a0a7836 */ /* 0x001fce0000000000 */
.L_x_617:
[----:B0-----:R0:W1:Y:S01]  /*2eb0*/  LDS R11, [R10] ;  /* 0x000000000a0b7984 */ /* 0x0010620000000800 */
[----:B------:R-:W-:-:S04]  /*2ec0*/  IADD3 R20, P1, PT, R20, 0x20, RZ ;  /* 0x0000002014147810 */ /* 0x000fc80007f3e0ff */
[----:B------:R-:W-:Y:S02]  /*2ed0*/  IADD3.X R21, PT, PT, RZ, R21, RZ, P1, !PT ;  /* 0x00000015ff157210 */ /* 0x000fe40000ffe4ff */
[----:B------:R-:W-:Y:S01]  /*2ee0*/  ISETP.GE.U32.AND P1, PT, R20, R13, PT ;  /* 0x0000000d1400720c */ /* 0x000fe20003f26070 */
[----:B0-----:R-:W-:-:S03]  /*2ef0*/  VIADD R10, R10, 0x80 ;  /* 0x000000800a0a7836 */ /* 0x001fc60000000000 */
[----:B------:R-:W-:Y:S02]  /*2f00*/  ISETP.GE.AND.EX P1, PT, R21, R16, PT, P1 ;  /* 0x000000101500720c */ /* 0x000fe40003f26310 */
[----:B-1----:R-:W-:-:S05]  /*2f10*/  FMNMX.FTZ R24, R11, R24, !PT ;  /* 0x000000180b187209 */ /* 0x002fca0007810000 */
[----:B------:R0:W-:Y:S06]  /*2f20*/  STS [R19], R24 ;  /* 0x0000001813007388 */ /* 0x0001ec0000000800 */
[----:B------:R-:W-:Y:S05]  /*2f30*/  @!P1 BRA `(.L_x_617) ;  /* 0xfffffffc00dc9947 */ /* 0x000fea000383ffff */
.L_x_616:
[----:B------:R-:W-:Y:S05]  /*2f40*/  BSYNC.RECONVERGENT B1 ;  /* 0x0000000000017941 */ /* 0x000fea0003800200 */
.L_x_615:
[----:B------:R-:W-:Y:S01]  /*2f50*/  @!P0 LDS R10, [R19] ;  /* 0x00000000130a8984 */ /* 0x000fe20000000800 */
[----:B------:R-:W-:-:S03]  /*2f60*/  IADD3 R13, P1, PT, R17, 0x8, RZ ;  /* 0x00000008110d7810 */ /* 0x000fc60007f3e0ff */
[----:B------:R-:W1:Y:S02]  /*2f70*/  @!P0 LDS R11, [R19+0x40] ;  /* 0x00004000130b8984 */ /* 0x000e640000000800 */
[----:B------:R-:W-:Y:S01]  /*2f80*/  IMAD.X R21, RZ, RZ, RZ, P1 ;  /* 0x000000ffff157224 */ /* 0x000fe200008e06ff */
[----:B------:R-:W-:-:S04]  /*2f90*/  ISETP.GE.U32.AND P1, PT, R13, R12, PT ;  /* 0x0000000c0d00720c */ /* 0x000fc80003f26070 */
[----:B------:R-:W-:Y:S02]  /*2fa0*/  ISETP.GE.AND.EX P1, PT, R21, R18, PT, P1 ;  /* 0x000000121500720c */ /* 0x000fe40003f26310 */
[----:B-1----:R-:W-:-:S05]  /*2fb0*/  @!P0 FMNMX.FTZ R10, R10, R11, !PT ;  /* 0x0000000b0a0a8209 */ /* 0x002fca0007810000 */
[----:B------:R-:W-:Y:S01]  /*2fc0*/  @!P0 STS [R19], R10 ;  /* 0x0000000a13008388 */ /* 0x000fe20000000800 */
[----:B------:R-:W-:-:S05]  /*2fd0*/  IADD3 R13, P0, PT, R17, 0x4, RZ ;  /* 0x00000004110d7810 */ /* 0x000fca0007f1e0ff */
[----:B------:R-:W-:Y:S01]  /*2fe0*/  @!P1 LDS R11, [R19] ;  /* 0x00000000130b9984 */ /* 0x000fe20000000800 */
[----:B------:R-:W-:Y:S02]  /*2ff0*/  IADD3.X R21, PT, PT, RZ, RZ, RZ, P0, !PT ;  /* 0x000000ffff157210 */ /* 0x000fe400007fe4ff */
[----:B------:R-:W-:Y:S01]  /*3000*/  ISETP.GE.U32.AND P0, PT, R13, R12, PT ;  /* 0x0000000c0d00720c */ /* 0x000fe20003f06070 */
[----:B------:R-:W1:Y:S03]  /*3010*/  @!P1 LDS R16, [R19+0x20] ;  /* 0x0000200013109984 */ /* 0x000e660000000800 */
[----:B------:R-:W-:Y:S02]  /*3020*/  ISETP.GE.AND.EX P0, PT, R21, R18, PT, P0 ;  /* 0x000000121500720c */ /* 0x000fe40003f06300 */
[----:B-1----:R-:W-:-:S05]  /*3030*/  @!P1 FMNMX.FTZ R16, R11, R16, !PT ;  /* 0x000000100b109209 */ /* 0x002fca0007810000 */
[----:B------:R-:W-:Y:S01]  /*3040*/  @!P1 STS [R19], R16 ;  /* 0x0000001013009388 */ /* 0x000fe20000000800 */
[----:B------:R-:W-:-:S05]  /*3050*/  IADD3 R13, P1, PT, R17, 0x2, RZ ;  /* 0x00000002110d7810 */ /* 0x000fca0007f3e0ff */
[----:B------:R-:W-:Y:S01]  /*3060*/  @!P0 LDS R11, [R19] ;  /* 0x00000000130b8984 */ /* 0x000fe20000000800 */
[----:B------:R-:W-:Y:S01]  /*3070*/  IMAD.X R21, RZ, RZ, RZ, P1 ;  /* 0x000000ffff157224 */ /* 0x000fe200008e06ff */
[----:B------:R-:W-:Y:S02]  /*3080*/  ISETP.GE.U32.AND P1, PT, R13, R12, PT ;  /* 0x0000000c0d00720c */ /* 0x000fe40003f26070 */
[----:B------:R-:W1:Y:S02]  /*3090*/  @!P0 LDS R20, [R19+0x10] ;  /* 0x0000100013148984 */ /* 0x000e640000000800 */
        /* <DEDUP_REMOVED lines=10> */
[----:B------:R-:W-:Y:S06]  /*3140*/  @!P1 STS [R19], R10 ;  /* 0x0000000a13009388 */ /* 0x000fec0000000800 */
[----:B------:R-:W-:Y:S04]  /*3150*/  @!P0 LDS R11, [R19] ;  /* 0x00000000130b8984 */ /* 0x000fe80000000800 */
[----:B------:R-:W1:Y:S02]  /*3160*/  @!P0 LDS R12, [R19+0x4] ;  /* 0x00000400130c8984 */ /* 0x000e640000000800 */
[----:B-1----:R-:W-:-:S05]  /*3170*/  @!P0 FMNMX.FTZ R12, R11, R12, !PT ;  /* 0x0000000c0b0c8209 */ /* 0x002fca0007810000 */
[----:B------:R1:W-:Y:S04]  /*3180*/  @!P0 STS [R19], R12 ;  /* 0x0000000c13008388 */ /* 0x0003e80000000800 */
[----:B------:R1:W2:Y:S02]  /*3190*/  LDS R11, [R19] ;  /* 0x00000000130b7984 */ /* 0x0002a40000000800 */
.L_x_614:
[----:B------:R-:W-:Y:S05]  /*31a0*/  BSYNC.RECONVERGENT B0 ;  /* 0x0000000000007941 */ /* 0x000fea0003800200 */
.L_x_613:
[----:B------:R-:W-:Y:S01]  /*31b0*/  UIADD3 UR4, UP0, UPT, UR4, 0x1, URZ ;  /* 0x0000000104047890 */ /* 0x000fe2000ff1e0ff */
[----:B------:R-:W-:-:S03]  /*31c0*/  SHF.R.S32.HI R10, RZ, 0x1f, R15 ;  /* 0x0000001fff0a7819 */ /* 0x000fc6000001140f */
[----:B------:R-:W-:Y:S02]  /*31d0*/  UIADD3.X UR5, UPT, UPT, URZ, UR5, URZ, UP0, !UPT ;  /* 0x00000005ff057290 */ /* 0x000fe400087fe4ff */
[----:B------:R-:W-:-:S04]  /*31e0*/  ISETP.LE.U32.AND P0, PT, R15, UR4, PT ;  /* 0x000000040f007c0c */ /* 0x000fc8000bf03070 */
[----:B--2---:R-:W-:-:S04]  /*31f0*/  MOV R11, UR5 ;  /* 0x00000005000b7c02 */ /* 0x004fc80008000f00 */
[----:B------:R-:W-:-:S13]  /*3200*/  ISETP.GE.AND.EX P0, PT, R11, R10, PT, P0 ;  /* 0x0000000a0b00720c */ /* 0x000fda0003f06300 */
[----:B------:R-:W-:Y:S05]  /*3210*/  @!P0 BRA `(.L_x_618) ;  /* 0xfffffff800688947 */ /* 0x000fea000383ffff */
.L_x_612:
[----:B------:R-:W-:Y:S01]  /*3220*/  IMAD.SHL.U32 R11, R22, 0x10, RZ ;  /* 0x00000010160b7824 */ /* 0x000fe200078e00ff */
[----:B------:R-:W-:Y:S04]  /*3230*/  BAR.SYNC.DEFER_BLOCKING 0x0 ;  /* 0x0000000000007b1d */ /* 0x000fe80000010000 */
[----:B------:R-:W-:Y:S02]  /*3240*/  IADD3 R6, P0, PT, R2, R11, RZ ;  /* 0x0000000b02067210 */ /* 0x000fe40007f1e0ff */
[----:B------:R-:W-:Y:S01]  /*3250*/  SHF.L.U64.HI R11, R22, 0x4, R23 ;  /* 0x00000004160b7819 */ /* 0x000fe20000010217 */
[----:B------:R-:W-:Y:S01]  /*3260*/  BSSY.RECONVERGENT B0, `(.L_x_619) ;  /* 0x0000019000007945 */ /* 0x000fe20003800200 */
[----:B------:R-:W-:-:S03]  /*3270*/  ISETP.GE.U32.AND P1, PT, R6, R5, PT ;  /* 0x000000050600720c */ /* 0x000fc60003f26070 */
[----:B------:R-:W-:Y:S01]  /*3280*/  IMAD.X R6, R4, 0x1, R11, P0 ;  /* 0x0000000104067824 */ /* 0x000fe200000e060b */
[----:B------:R-:W-:-:S04]  /*3290*/  ISETP.NE.U32.AND P0, PT, R2, RZ, PT ;  /* 0x000000ff0200720c */ /* 0x000fc80003f05070 */
[----:B------:R-:W-:-:S04]  /*32a0*/  ISETP.GE.AND.EX P1, PT, R6, R7, PT, P1 ;  /* 0x000000070600720c */ /* 0x000fc80003f26310 */
[----:B------:R-:W-:-:S13]  /*32b0*/  ISETP.NE.OR.EX P0, PT, R4, RZ, P1, P0 ;  /* 0x000000ff0400720c */ /* 0x000fda0000f05700 */
[----:B------:R-:W-:Y:S05]  /*32c0*/  @P0 BRA `(.L_x_620) ;  /* 0x0000000000480947 */ /* 0x000fea0003800000 */
[----:B------:R-:W2:Y:S01]  /*32d0*/  LDCU.64 UR4, c[0x0][0x3a0] ;  /* 0x00007400ff0477ac */ /* 0x000ea20008000a00 */
[----:B------:R-:W3:Y:S01]  /*32e0*/  LDS R2, [R14] ;  /* 0x000000000e027984 */ /* 0x000ee20000000800 */
[----:B--2---:R-:W-:-:S04]  /*32f0*/  ISETP.NE.U32.AND P0, PT, RZ, UR4, PT ;  /* 0x00000004ff007c0c */ /* 0x004fc8000bf05070 */
[----:B------:R-:W-:Y:S01]  /*3300*/  ISETP.NE.AND.EX P0, PT, RZ, UR5, PT, P0 ;  /* 0x00000005ff007c0c */ /* 0x000fe2000bf05300 */
[----:B------:R-:W2:-:S12]  /*3310*/  LDCU.64 UR4, c[0x0][0x388] ;  /* 0x00007100ff0477ac */ /* 0x000e980008000a00 */
[----:B------:R-:W4:Y:S02]  /*3320*/  @P0 LDC.64 R4, c[0x0][0x3a0] ;  /* 0x0000e800ff040b82 */ /* 0x000f240000000a00 */
[----:B----4-:R-:W3:Y:S01]  /*3330*/  @P0 LDG.E R5, desc[UR12][R4.64] ;  /* 0x0000000c04050981 */ /* 0x010ee2000c1e1900 */
[----:B------:R-:W-:Y:S01]  /*3340*/  MOV R6, R22 ;  /* 0x0000001600067202 */ /* 0x000fe20000000f00 */
[----:B------:R-:W-:Y:S02]  /*3350*/  IMAD.MOV.U32 R7, RZ, RZ, R23 ;  /* 0x000000ffff077224 */ /* 0x000fe400078e0017 */
[----:B------:R-:W-:Y:S02]  /*3360*/  IMAD R11, R9, UR14, RZ ;  /* 0x0000000e090b7c24 */ /* 0x000fe4000f8e02ff */
[----:B------:R-:W-:-:S04]  /*3370*/  IMAD.WIDE.U32 R6, R8, UR14, R6 ;  /* 0x0000000e08067c25 */ /* 0x000fc8000f8e0006 */
[----:B------:R-:W-:Y:S01]  /*3380*/  IMAD.IADD R7, R7, 0x1, R11 ;  /* 0x0000000107077824 */ /* 0x000fe200078e020b */
[----:B---3--:R-:W-:Y:S02]  /*3390*/  @P0 FMNMX.FTZ R2, R2, R5, PT ;  /* 0x0000000502020209 */ /* 0x008fe40003810000 */
[----:B--2---:R-:W-:-:S03]  /*33a0*/  LEA R10, P0, R6, UR4, 0x2 ;  /* 0x00000004060a7c11 */ /* 0x004fc6000f8010ff */
[----:B------:R-:W-:Y:S01]  /*33b0*/  FMUL.FTZ R2, R2, 0.0078740157186985015869 ;  /* 0x3c01020402027820 */ /* 0x000fe20000410000 */
[----:B------:R-:W-:-:S04]  /*33c0*/  LEA.HI.X R11, R6, UR5, R7, 0x2, P0 ;  /* 0x00000005060b7c11 */ /* 0x000fc800080f1407 */
[----:B------:R-:W-:-:S05]  /*33d0*/  FMNMX.FTZ R5, R2, 1.1920928955078125e-07, !PT ;  /* 0x3400000002057809 */ /* 0x000fca0007810000 */
[----:B------:R2:W-:Y:S02]  /*33e0*/  STG.E desc[UR12][R10.64], R5 ;  /* 0x000000050a007986 */ /* 0x0005e4000c10190c */
.L_x_620:
[----:B------:R-:W-:Y:S05]  /*33f0*/  BSYNC.RECONVERGENT B0 ;  /* 0x0000000000007941 */ /* 0x000fea0003800200 */
.L_x_619:
[----:B------:R-:W3:Y:S01]  /*3400*/  LDCU UR10, c[0x0][0x3ac] ;  /* 0x00007580ff0a77ac */ /* 0x000ee20008000800 */
[----:B------:R-:W4:Y:S01]  /*3410*/  LDCU UR8, c[0x0][0x3ac] ;  /* 0x00007580ff0877ac */ /* 0x000f220008000800 */
[----:B------:R-:W5:Y:S01]  /*3420*/  LDCU.64 UR4, c[0x0][0x380] ;  /* 0x00007000ff0477ac */ /* 0x000f620008000a00 */
[----:B---3--:R-:W-:Y:S02]  /*3430*/  USHF.R.S32.HI UR10, URZ, 0x2, UR10 ;  /* 0x00000002ff0a7899 */ /* 0x008fe4000801140a */
[----:B----4-:R-:W-:Y:S01]  /*3440*/  USHF.R.S32.HI UR9, URZ, 0x1f, UR8 ;  /* 0x0000001fff097899 */ /* 0x010fe20008011408 */
[----:B------:R-:W-:Y:S03]  /*3450*/  BAR.SYNC.DEFER_BLOCKING 0x0 ;  /* 0x0000000000007b1d */ /* 0x000fe60000010000 */
[----:B------:R-:W-:Y:S01]  /*3460*/  ISETP.GE.U32.AND P0, PT, R3, UR10, PT ;  /* 0x0000000a03007c0c */ /* 0x000fe2000bf06070 */
[----:B-----5:R-:W-:-:S02]  /*3470*/  UIMAD.WIDE.U32 UR4, UR14, UR8, UR4 ;  /* 0x000000080e0472a5 */ /* 0x020fc4000f8e0004 */
[----:B------:R-:W-:-:S04]  /*3480*/  UIMAD UR8, UR9, UR14, URZ ;  /* 0x0000000e090872a4 */ /* 0x000fc8000f8e02ff */
[----:B------:R-:W-:Y:S01]  /*3490*/  UIADD3 UR8, UPT, UPT, UR5, UR8, URZ ;  /* 0x0000000805087290 */ /* 0x000fe2000fffe0ff */
[----:B-1----:R-:W-:Y:S01]  /*34a0*/  MOV R12, UR4 ;  /* 0x00000004000c7c02 */ /* 0x002fe20008000f00 */
[----:B------:R-:W-:-:S04]  /*34b0*/  IMAD.U32 R13, RZ, RZ, UR5 ;  /* 0x00000005ff0d7e24 */ /* 0x000fc8000f8e00ff */
[----:B--2---:R-:W-:Y:S01]  /*34c0*/  IMAD.U32 R5, RZ, RZ, UR8 ;  /* 0x00000008ff057e24 */ /* 0x004fe2000f8e00ff */
[----:B------:R-:W-:Y:S06]  /*34d0*/  @P0 EXIT ;  /* 0x000000000000094d */ /* 0x000fec0003800000 */
[----:B------:R-:W1:Y:S01]  /*34e0*/  LDC.64 R6, c[0x0][0x398] ;  /* 0x0000e600ff067b82 */ /* 0x000e620000000a00 */
[----:B------:R-:W-:Y:S02]  /*34f0*/  IMAD R13, R9, UR14, RZ ;  /* 0x0000000e090d7c24 */ /* 0x000fe4000f8e02ff */
[----:B------:R-:W-:-:S04]  /*3500*/  IMAD.WIDE.U32 R8, R8, UR14, RZ ;  /* 0x0000000e08087c25 */ /* 0x000fc8000f8e00ff */
[----:B------:R-:W-:Y:S01]  /*3510*/  IMAD.MOV.U32 R4, RZ, RZ, R12 ;  /* 0x000000ffff047224 */ /* 0x000fe200078e000c */
[----:B------:R-:W2:Y:S01]  /*3520*/  LDC.64 R10, c[0x0][0x388] ;  /* 0x0000e200ff0a7b82 */ /* 0x000ea20000000a00 */
[----:B------:R-:W-:-:S07]  /*3530*/  IADD3 R2, PT, PT, R13, R9, RZ ;  /* 0x000000090d027210 */ /* 0x000fce0007ffe0ff */
.L_x_621:
[----:B------:R-:W-:-:S04]  /*3540*/  IMAD.MOV.U32 R14, RZ, RZ, 0x8 ;  /* 0x00000008ff0e7424 */ /* 0x000fc800078e00ff */
[----:B------:R-:W-:-:S06]  /*3550*/  IMAD.WIDE.U32 R14, R3, R14, UR6 ;  /* 0x00000006030e7e25 */ /* 0x000fcc000f8e000e */
[----:B------:R-:W3:Y:S01]  /*3560*/  LDG.E.64.CONSTANT R14, desc[UR12][R14.64] ;  /* 0x0000000c0e0e7981 */ /* 0x000ee2000c1e9b00 */
[----:B------:R-:W-:-:S04]  /*3570*/  SHF.R.U32.HI R12, RZ, 0x4, R3 ;  /* 0x00000004ff0c7819 */ /* 0x000fc80000011603 */
[----:B------:R-:W-:-:S04]  /*3580*/  LOP3.LUT R13, R12, 0x3ffffff, RZ, 0xc0, !PT ;  /* 0x03ffffff0c0d7812 */ /* 0x000fc800078ec0ff */
[----:B------:R-:W-:Y:S01]  /*3590*/  IADD3 R17, P0, PT, R13, R8, RZ ;  /* 0x000000080d117210 */ /* 0x000fe20007f1e0ff */
[----:B-1----:R-:W-:-:S03]  /*35a0*/  IMAD.WIDE.U32 R12, R3, 0x8, R6 ;  /* 0x00000008030c7825 */ /* 0x002fc600078e0006 */
[----:B------:R-:W-:Y:S02]  /*35b0*/  IADD3.X R18, PT, PT, RZ, R2, RZ, P0, !PT ;  /* 0x00000002ff127210 */ /* 0x000fe400007fe4ff */
[C---:B--2---:R-:W-:Y:S01]  /*35c0*/  LEA R16, P0, R17.reuse, R10, 0x2 ;  /* 0x0000000a11107211 */ /* 0x044fe200078010ff */
[----:B------:R-:W2:Y:S03]  /*35d0*/  LDG.E.64.CONSTANT R12, desc[UR12][R12.64] ;  /* 0x0000000c0c0c7981 */ /* 0x000ea6000c1e9b00 */
[----:B------:R-:W-:-:S05]  /*35e0*/  LEA.HI.X R17, R17, R11, R18, 0x2, P0 ;  /* 0x0000000b11117211 */ /* 0x000fca00000f1412 */
[----:B------:R1:W4:Y:S01]  /*35f0*/  LDG.E R16, desc[UR12][R16.64] ;  /* 0x0000000c10107981 */ /* 0x000322000c1e1900 */
[C---:B---3--:R-:W-:Y:S01]  /*3600*/  IMAD.U32 R18, R14.reuse, 0x10000, RZ ;  /* 0x000100000e127824 */ /* 0x048fe200078e00ff */
[----:B------:R-:W-:-:S03]  /*3610*/  PRMT R14, R14, 0x7632, R14 ;  /* 0x000076320e0e7816 */ /* 0x000fc6000000000e */
[----:B0-----:R-:W-:Y:S01]  /*3620*/  FMUL.FTZ R19, R18, UR11 ;  /* 0x0000000b12137c20 */ /* 0x001fe20008410000 */
[----:B------:R-:W-:Y:S01]  /*3630*/  IMAD.U32 R18, R15, 0x10000, RZ ;  /* 0x000100000f127824 */ /* 0x000fe200078e00ff */
[----:B------:R-:W-:-:S03]  /*3640*/  SHF.L.U32 R14, R14, 0x10, RZ ;  /* 0x000000100e0e7819 */ /* 0x000fc600000006ff */
[----:B------:R-:W-:Y:S01]  /*3650*/  FMUL.FTZ R20, R18, UR11 ;  /* 0x0000000b12147c20 */ /* 0x000fe20008410000 */
[----:B------:R-:W0:Y:S01]  /*3660*/  F2F.BF16.F32 R19, R19 ;  /* 0x0000001300137304 */ /* 0x000e220000202000 */
[----:B------:R-:W-:Y:S01]  /*3670*/  PRMT R15, R15, 0x7632, R15 ;  /* 0x000076320f0f7816 */ /* 0x000fe2000000000f */
[----:B-1----:R-:W-:-:S06]  /*3680*/  FMUL.FTZ R17, R14, UR11 ;  /* 0x0000000b0e117c20 */ /* 0x002fcc0008410000 */
[----:B------:R-:W1:Y:S01]  /*3690*/  F2F.BF16.F32 R20, R20 ;  /* 0x0000001400147304 */ /* 0x000e620000202000 */
[----:B------:R-:W-:Y:S02]  /*36a0*/  IMAD.U32 R15, R15, 0x10000, RZ ;  /* 0x000100000f0f7824 */ /* 0x000fe400078e00ff */
[----:B--2---:R-:W-:Y:S02]  /*36b0*/  IMAD.U32 R18, R12, 0x10000, RZ ;  /* 0x000100000c127824 */ /* 0x004fe400078e00ff */
[----:B------:R-:W-:-:S03]  /*36c0*/  FMUL.FTZ R15, R15, UR11 ;  /* 0x0000000b0f0f7c20 */ /* 0x000fc60008410000 */
[----:B------:R-:W2:Y:S01]  /*36d0*/  F2F.BF16.F32 R17, R17 ;  /* 0x0000001100117304 */ /* 0x000ea20000202000 */
[----:B0-----:R-:W-:Y:S02]  /*36e0*/  SHF.L.U32 R19, R19, 0x10, RZ ;  /* 0x0000001013137819 */ /* 0x001fe400000006ff */
[----:B------:R-:W-:-:S03]  /*36f0*/  PRMT R12, R12, 0x7632, R12 ;  /* 0x000076320c0c7816 */ /* 0x000fc6000000000c */
[----:B------:R-:W-:Y:S01]  /*3700*/  FMUL.FTZ R18, R19, R18 ;  /* 0x0000001213127220 */ /* 0x000fe20000410000 */
[----:B------:R-:W-:Y:S01]  /*3710*/  IMAD.U32 R19, R13, 0x10000, RZ ;  /* 0x000100000d137824 */ /* 0x000fe200078e00ff */
[----:B------:R-:W0:Y:S01]  /*3720*/  F2F.BF16.F32 R15, R15 ;  /* 0x0000000f000f7304 */ /* 0x000e220000202000 */
[----:B-1----:R-:W-:Y:S01]  /*3730*/  IMAD.U32 R20, R20, 0x10000, RZ ;  /* 0x0001000014147824 */ /* 0x002fe200078e00ff */
[----:B------:R-:W-:-:S03]  /*3740*/  SHF.L.U32 R12, R12, 0x10, RZ ;  /* 0x000000100c0c7819 */ /* 0x000fc600000006ff */
[----:B------:R-:W-:Y:S01]  /*3750*/  FMUL.FTZ R19, R20, R19 ;  /* 0x0000001314137220 */ /* 0x000fe20000410000 */
[----:B--2---:R-:W-:Y:S01]  /*3760*/  IMAD.U32 R17, R17, 0x10000, RZ ;  /* 0x0001000011117824 */ /* 0x004fe200078e00ff */
[----:B------:R-:W-:Y:S01]  /*3770*/  PRMT R13, R13, 0x7632, R13 ;  /* 0x000076320d0d7816 */ /* 0x000fe2000000000d */
[----:B----4-:R1:W-:Y:S02]  /*3780*/  MUFU.RCP R14, R16 ;  /* 0x00000010000e7308 */ /* 0x0103e40000001000 */
[----:B------:R-:W-:-:S06]  /*3790*/  FMUL.FTZ R12, R17, R12 ;  /* 0x0000000c110c7220 */ /* 0x000fcc0000410000 */
[----:B------:R-:W2:Y:S01]  /*37a0*/  F2F.BF16.F32 R19, R19 ;  /* 0x0000001300137304 */ /* 0x000ea20000202000 */
[----:B0-----:R-:W-:Y:S01]  /*37b0*/  SHF.L.U32 R15, R15, 0x10, RZ ;  /* 0x000000100f0f7819 */ /* 0x001fe200000006ff */
[----:B-1----:R-:W-:-:S06]  /*37c0*/  IMAD.U32 R16, R13, 0x10000, RZ ;  /* 0x000100000d107824 */ /* 0x002fcc00078e00ff */
[----:B------:R-:W0:Y:S01]  /*37d0*/  F2F.BF16.F32 R12, R12 ;  /* 0x0000000c000c7304 */ /* 0x000e220000202000 */
[----:B------:R-:W-:-:S07]  /*37e0*/  FMUL.FTZ R17, R15, R16 ;  /* 0x000000100f117220 */ /* 0x000fce0000410000 */
[----:B------:R-:W1:Y:S01]  /*37f0*/  F2F.BF16.F32 R18, R18 ;  /* 0x0000001200127304 */ /* 0x000e620000202000 */
[----:B--2---:R-:W-:-:S07]  /*3800*/  IMAD.U32 R15, R19, 0x10000, RZ ;  /* 0x00010000130f7824 */ /* 0x004fce00078e00ff */
[----:B------:R-:W2:Y:S01]  /*3810*/  F2F.BF16.F32 R17, R17 ;  /* 0x0000001100117304 */ /* 0x000ea20000202000 */
[----:B------:R-:W-:Y:S01]  /*3820*/  FMUL.FTZ R16, R14, R15 ;  /* 0x0000000f0e107220 */ /* 0x000fe20000410000 */
[----:B0-----:R-:W-:Y:S01]  /*3830*/  SHF.L.U32 R15, R12, 0x10, RZ ;  /* 0x000000100c0f7819 */ /* 0x001fe200000006ff */
[----:B-1----:R-:W-:-:S04]  /*3840*/  IMAD.U32 R13, R18, 0x10000, RZ ;  /* 0x00010000120d7824 */ /* 0x002fc800078e00ff */
[C---:B------:R-:W-:Y:S01]  /*3850*/  FMUL.FTZ R12, R14.reuse, R15 ;  /* 0x0000000f0e0c7220 */ /* 0x040fe20000410000 */
[----:B------:R-:W-:-:S05]  /*3860*/  FMUL.FTZ R13, R14, R13 ;  /* 0x0000000d0e0d7220 */ /* 0x000fca0000410000 */
[----:B------:R-:W-:Y:S01]  /*3870*/  F2I.S8.NTZ R12, R12 ;  /* 0x0000000c000c7305 */ /* 0x000fe20000202100 */
[----:B--2---:R-:W-:-:S04]  /*3880*/  IMAD.U32 R19, R17, 0x10000, RZ ;  /* 0x0001000011137824 */ /* 0x004fc800078e00ff */
[----:B------:R-:W-:-:S03]  /*3890*/  FMUL.FTZ R19, R14, R19 ;  /* 0x000000130e137220 */ /* 0x000fc60000410000 */
[----:B------:R-:W0:Y:S08]  /*38a0*/  F2I.S8.NTZ R13, R13 ;  /* 0x0000000d000d7305 */ /* 0x000e300000202100 */
[----:B------:R-:W-:Y:S08]  /*38b0*/  F2I.S8.NTZ R16, R16 ;  /* 0x0000001000107305 */ /* 0x000ff00000202100 */
[----:B------:R-:W1:Y:S01]  /*38c0*/  F2I.S8.NTZ R19, R19 ;  /* 0x0000001300137305 */ /* 0x000e620000202100 */
[----:B0-----:R-:W-:Y:S01]  /*38d0*/  PRMT R17, R13, 0x3340, R12 ;  /* 0x000033400d117816 */ /* 0x001fe2000000000c */
[----:B------:R-:W-:-:S05]  /*38e0*/  IMAD.IADD R13, R0, 0x1, R3 ;  /* 0x00000001000d7824 */ /* 0x000fca00078e0203 */
[----:B------:R-:W-:Y:S01]  /*38f0*/  ISETP.GE.U32.AND P0, PT, R13, UR10, PT ;  /* 0x0000000a0d007c0c */ /* 0x000fe2000bf06070 */
[----:B------:R-:W-:Y:S01]  /*3900*/  IMAD.WIDE.U32 R14, R3, 0x4, R4 ;  /* 0x00000004030e7825 */ /* 0x000fe200078e0004 */
[----:B-1----:R-:W-:-:S04]  /*3910*/  PRMT R18, R16, 0x3340, R19 ;  /* 0x0000334010127816 */ /* 0x002fc80000000013 */
[----:B------:R-:W-:-:S05]  /*3920*/  PRMT R17, R17, 0x5410, R18 ;  /* 0x0000541011117816 */ /* 0x000fca0000000012 */
[----:B------:R0:W-:Y:S02]  /*3930*/  STG.E desc[UR12][R14.64], R17 ;  /* 0x000000110e007986 */ /* 0x0001e4000c10190c */
[----:B------:R-:W-:Y:S05]  /*3940*/  @P0 EXIT ;  /* 0x000000000000094d */ /* 0x000fea0003800000 */
[----:B------:R-:W-:-:S05]  /*3950*/  HFMA2 R16, -RZ, RZ, 0, 4.76837158203125e-07 ;  /* 0x00000008ff107431 */ /* 0x000fca00000001ff */
[----:B0-----:R-:W-:-:S06]  /*3960*/  IMAD.WIDE.U32 R16, R13, R16, UR6 ;  /* 0x000000060d107e25 */ /* 0x001fcc000f8e0010 */
[----:B------:R-:W2:Y:S01]  /*3970*/  LDG.E.64.CONSTANT R16, desc[UR12][R16.64] ;  /* 0x0000000c10107981 */ /* 0x000ea2000c1e9b00 */
[----:B------:R-:W-:Y:S01]  /*3980*/  SHF.R.U32.HI R3, RZ, 0x4, R13 ;  /* 0x00000004ff037819 */ /* 0x000fe2000001160d */
[----:B------:R-:W-:-:S03]  /*3990*/  IMAD.WIDE.U32 R14, R13, 0x8, R6 ;  /* 0x000000080d0e7825 */ /* 0x000fc600078e0006 */
[----:B------:R-:W-:-:S03]  /*39a0*/  LOP3.LUT R3, R3, 0x3ffffff, RZ, 0xc0, !PT ;  /* 0x03ffffff03037812 */ /* 0x000fc600078ec0ff */
[----:B------:R-:W3:Y:S01]  /*39b0*/  LDG.E.64.CONSTANT R14, desc[UR12][R14.64] ;  /* 0x0000000c0e0e7981 */ /* 0x000ee2000c1e9b00 */
[----:B------:R-:W-:-:S05]  /*39c0*/  IADD3 R3, P0, PT, R3, R8, RZ ;  /* 0x0000000803037210 */ /* 0x000fca0007f1e0ff */
[----:B------:R-:W-:Y:S01]  /*39d0*/  IMAD.X R12, RZ, RZ, R2, P0 ;  /* 0x000000ffff0c7224 */ /* 0x000fe200000e0602 */
[----:B------:R-:W-:-:S04]  /*39e0*/  LEA R18, P0, R3, R10, 0x2 ;  /* 0x0000000a03127211 */ /* 0x000fc800078010ff */
[----:B------:R-:W-:-:S05]  /*39f0*/  LEA.HI.X R19, R3, R11, R12, 0x2, P0 ;  /* 0x0000000b03137211 */ /* 0x000fca00000f140c */
[----:B------:R0:W4:Y:S01]  /*3a00*/  LDG.E R3, desc[UR12][R18.64] ;  /* 0x0000000c12037981 */ /* 0x000122000c1e1900 */
[C---:B--2---:R-:W-:Y:S01]  /*3a10*/  IMAD.U32 R12, R16.reuse, 0x10000, RZ ;  /* 0x00010000100c7824 */ /* 0x044fe200078e00ff */
[----:B------:R-:W-:-:S03]  /*3a20*/  PRMT R16, R16, 0x7632, R16 ;  /* 0x0000763210107816 */ /* 0x000fc60000000010 */
[----:B------:R-:W-:Y:S01]  /*3a30*/  FMUL.FTZ R20, R12, UR11 ;  /* 0x0000000b0c147c20 */ /* 0x000fe20008410000 */
[C---:B------:R-:W-:Y:S02]  /*3a40*/  SHF.L.U32 R12, R17.reuse, 0x10, RZ ;  /* 0x00000010110c7819 */ /* 0x040fe400000006ff */
[----:B------:R-:W-:Y:S01]  /*3a50*/  PRMT R17, R17, 0x7632, R17 ;  /* 0x0000763211117816 */ /* 0x000fe20000000011 */
[----:B------:R-:W-:Y:S02]  /*3a60*/  IMAD.U32 R16, R16, 0x10000, RZ ;  /* 0x0001000010107824 */ /* 0x000fe400078e00ff */
[----:B------:R-:W-:Y:S02]  /*3a70*/  FMUL.FTZ R21, R12, UR11 ;  /* 0x0000000b0c157c20 */ /* 0x000fe40008410000 */
[----:B------:R-:W-:Y:S02]  /*3a80*/  IMAD.U32 R17, R17, 0x10000, RZ ;  /* 0x0001000011117824 */ /* 0x000fe400078e00ff */
[----:B------:R-:W-:-:S02]  /*3a90*/  FMUL.FTZ R16, R16, UR11 ;  /* 0x0000000b10107c20 */ /* 0x000fc40008410000 */
[----:B------:R-:W-:Y:S01]  /*3aa0*/  FMUL.FTZ R12, R17, UR11 ;  /* 0x0000000b110c7c20 */ /* 0x000fe20008410000 */
[----:B------:R-:W1:Y:S08]  /*3ab0*/  F2F.BF16.F32 R21, R21 ;  /* 0x0000001500157304 */ /* 0x000e700000202000 */
[----:B------:R-:W2:Y:S08]  /*3ac0*/  F2F.BF16.F32 R16, R16 ;  /* 0x0000001000107304 */ /* 0x000eb00000202000 */
[----:B------:R-:W5:Y:S08]  /*3ad0*/  F2F.BF16.F32 R20, R20 ;  /* 0x0000001400147304 */ /* 0x000f700000202000 */
[----:B------:R-:W4:Y:S01]  /*3ae0*/  F2F.BF16.F32 R12, R12 ;  /* 0x0000000c000c7304 */ /* 0x000f220000202000 */
[C---:B---3--:R-:W-:Y:S01]  /*3af0*/  SHF.L.U32 R17, R14.reuse, 0x10, RZ ;  /* 0x000000100e117819 */ /* 0x048fe200000006ff */
[----:B0-----:R-:W-:Y:S01]  /*3b00*/  IMAD.U32 R18, R15, 0x10000, RZ ;  /* 0x000100000f127824 */ /* 0x001fe200078e00ff */
[----:B------:R-:W-:-:S02]  /*3b10*/  PRMT R14, R14, 0x7632, R14 ;  /* 0x000076320e0e7816 */ /* 0x000fc4000000000e */
[----:B-1----:R-:W-:Y:S02]  /*3b20*/  SHF.L.U32 R21, R21, 0x10, RZ ;  /* 0x0000001015157819 */ /* 0x002fe400000006ff */
[----:B------:R-:W-:Y:S01]  /*3b30*/  PRMT R15, R15, 0x7632, R15 ;  /* 0x000076320f0f7816 */ /* 0x000fe2000000000f */
[----:B------:R-:W-:Y:S02]  /*3b40*/  IMAD.U32 R19, R14, 0x10000, RZ ;  /* 0x000100000e137824 */ /* 0x000fe400078e00ff */
[----:B--2---:R-:W-:Y:S01]  /*3b50*/  IMAD.U32 R16, R16, 0x10000, RZ ;  /* 0x0001000010107824 */ /* 0x004fe200078e00ff */
[----:B------:R-:W-:Y:S01]  /*3b60*/  SHF.L.U32 R15, R15, 0x10, RZ ;  /* 0x000000100f0f7819 */ /* 0x000fe200000006ff */
[----:B-----5:R-:W-:Y:S02]  /*3b70*/  IMAD.U32 R20, R20, 0x10000, RZ ;  /* 0x0001000014147824 */ /* 0x020fe400078e00ff */
[----:B------:R-:W-:Y:S01]  /*3b80*/  FMUL.FTZ R18, R21, R18 ;  /* 0x0000001215127220 */ /* 0x000fe20000410000 */
[----:B----4-:R-:W-:-:S02]  /*3b90*/  IMAD.U32 R12, R12, 0x10000, RZ ;  /* 0x000100000c0c7824 */ /* 0x010fc400078e00ff */
[----:B------:R-:W-:Y:S01]  /*3ba0*/  FMUL.FTZ R16, R16, R19 ;  /* 0x0000001310107220 */ /* 0x000fe20000410000 */
[----:B------:R-:W-:Y:S01]  /*3bb0*/  FMUL.FTZ R17, R20, R17 ;  /* 0x0000001114117220 */ /* 0x000fe20000410000 */
[----:B------:R-:W-:Y:S01]  /*3bc0*/  FMUL.FTZ R19, R12, R15 ;  /* 0x0000000f0c137220 */ /* 0x000fe20000410000 */
[----:B------:R-:W0:Y:S08]  /*3bd0*/  F2F.BF16.F32 R18, R18 ;  /* 0x0000001200127304 */ /* 0x000e300000202000 */
[----:B------:R-:W-:Y:S08]  /*3be0*/  MUFU.RCP R3, R3 ;  /* 0x0000000300037308 */ /* 0x000ff00000001000 */
[----:B------:R-:W1:Y:S08]  /*3bf0*/  F2F.BF16.F32 R17, R17 ;  /* 0x0000001100117304 */ /* 0x000e700000202000 */
[----:B------:R-:W2:Y:S08]  /*3c00*/  F2F.BF16.F32 R19, R19 ;  /* 0x0000001300137304 */ /* 0x000eb00000202000 */
[----:B------:R-:W3:Y:S01]  /*3c10*/  F2F.BF16.F32 R16, R16 ;  /* 0x0000001000107304 */ /* 0x000ee20000202000 */
[----:B0-----:R-:W-:Y:S01]  /*3c20*/  SHF.L.U32 R14, R18, 0x10, RZ ;  /* 0x00000010120e7819 */ /* 0x001fe200000006ff */
[----:B-1----:R-:W-:-:S04]  /*3c30*/  IMAD.U32 R12, R17, 0x10000, RZ ;  /* 0x00010000110c7824 */ /* 0x002fc800078e00ff */
[----:B------:R-:W-:Y:S01]  /*3c40*/  FMUL.FTZ R17, R3, R14 ;  /* 0x0000000e03117220 */ /* 0x000fe20000410000 */
[----:B--2---:R-:W-:Y:S02]  /*3c50*/  IMAD.U32 R18, R19, 0x10000, RZ ;  /* 0x0001000013127824 */ /* 0x004fe400078e00ff */
[C---:B------:R-:W-:Y:S02]  /*3c60*/  FMUL.FTZ R12, R3.reuse, R12 ;  /* 0x0000000c030c7220 */ /* 0x040fe40000410000 */
[----:B------:R-:W-:Y:S01]  /*3c70*/  FMUL.FTZ R18, R3, R18 ;  /* 0x0000001203127220 */ /* 0x000fe20000410000 */
[----:B---3--:R-:W-:-:S04]  /*3c80*/  IMAD.U32 R14, R16, 0x10000, RZ ;  /* 0x00010000100e7824 */ /* 0x008fc800078e00ff */
[----:B------:R-:W-:Y:S01]  /*3c90*/  FMUL.FTZ R14, R3, R14 ;  /* 0x0000000e030e7220 */ /* 0x000fe20000410000 */
[----:B------:R-:W-:Y:S08]  /*3ca0*/  F2I.S8.NTZ R12, R12 ;  /* 0x0000000c000c7305 */ /* 0x000ff00000202100 */
[----:B------:R-:W-:Y:S08]  /*3cb0*/  F2I.S8.NTZ R17, R17 ;  /* 0x0000001100117305 */ /* 0x000ff00000202100 */
[----:B------:R-:W0:Y:S08]  /*3cc0*/  F2I.S8.NTZ R15, R14 ;  /* 0x0000000e000f7305 */ /* 0x000e300000202100 */
[----:B------:R-:W1:Y:S01]  /*3cd0*/  F2I.S8.NTZ R18, R18 ;  /* 0x0000001200127305 */ /* 0x000e620000202100 */
[----:B------:R-:W-:-:S04]  /*3ce0*/  IADD3 R3, PT, PT, R13, R0, RZ ;  /* 0x000000000d037210 */ /* 0x000fc80007ffe0ff */
[----:B------:R-:W-:Y:S02]  /*3cf0*/  ISETP.GE.U32.AND P0, PT, R3, UR10, PT ;  /* 0x0000000a03007c0c */ /* 0x000fe4000bf06070 */
[----:B0-----:R-:W-:Y:S01]  /*3d00*/  PRMT R15, R12, 0x3340, R15 ;  /* 0x000033400c0f7816 */ /* 0x001fe2000000000f */
[----:B------:R-:W-:Y:S01]  /*3d10*/  IMAD.WIDE.U32 R12, R13, 0x4, R4 ;  /* 0x000000040d0c7825 */ /* 0x000fe200078e0004 */
[----:B-1----:R-:W-:-:S04]  /*3d20*/  PRMT R16, R17, 0x3340, R18 ;  /* 0x0000334011107816 */ /* 0x002fc80000000012 */
[----:B------:R-:W-:-:S05]  /*3d30*/  PRMT R15, R15, 0x5410, R16 ;  /* 0x000054100f0f7816 */ /* 0x000fca0000000010 */
[----:B------:R0:W-:Y:S01]  /*3d40*/  STG.E desc[UR12][R12.64], R15 ;  /* 0x0000000f0c007986 */ /* 0x0001e2000c10190c */
[----:B------:R-:W-:Y:S05]  /*3d50*/  @P0 EXIT ;  /* 0x000000000000094d */ /* 0x000fea0003800000 */
[----:B------:R-:W-:-:S04]  /*3d60*/  IMAD.MOV.U32 R14, RZ, RZ, 0x8 ;  /* 0x00000008ff0e7424 */ /* 0x000fc800078e00ff */
[----:B0-----:R-:W-:-:S06]  /*3d70*/  IMAD.WIDE.U32 R14, R3, R14, UR6 ;  /* 0x00000006030e7e25 */ /* 0x001fcc000f8e000e */
[----:B------:R-:W2:Y:S01]  /*3d80*/  LDG.E.64.CONSTANT R14, desc[UR12][R14.64] ;  /* 0x0000000c0e0e7981 */ /* 0x000ea2000c1e9b00 */
[----:B------:R-:W-:-:S04]  /*3d90*/  SHF.R.U32.HI R12, RZ, 0x4, R3 ;  /* 0x00000004ff0c7819 */ /* 0x000fc80000011603 */
[----:B------:R-:W-:-:S04]  /*3da0*/  LOP3.LUT R13, R12, 0x3ffffff, RZ, 0xc0, !PT ;  /* 0x03ffffff0c0d7812 */ /* 0x000fc800078ec0ff */
[----:B------:R-:W-:Y:S01]  /*3db0*/  IADD3 R17, P0, PT, R13, R8, RZ ;  /* 0x000000080d117210 */ /* 0x000fe20007f1e0ff */
[----:B------:R-:W-:-:S04]  /*3dc0*/  IMAD.WIDE.U32 R12, R3, 0x8, R6 ;  /* 0x00000008030c7825 */ /* 0x000fc800078e0006 */
[----:B------:R-:W-:Y:S01]  /*3dd0*/  IMAD.X R18, RZ, RZ, R2, P0 ;  /* 0x000000ffff127224 */ /* 0x000fe200000e0602 */
[C---:B------:R-:W-:Y:S01]  /*3de0*/  LEA R16, P0, R17.reuse, R10, 0x2 ;  /* 0x0000000a11107211 */ /* 0x040fe200078010ff */
[----:B------:R-:W3:Y:S03]  /*3df0*/  LDG.E.64.CONSTANT R12, desc[UR12][R12.64] ;  /* 0x0000000c0c0c7981 */ /* 0x000ee6000c1e9b00 */
[----:B------:R-:W-:-:S05]  /*3e00*/  LEA.HI.X R17, R17, R11, R18, 0x2, P0 ;  /* 0x0000000b11117211 */ /* 0x000fca00000f1412 */
[----:B------:R0:W4:Y:S01]  /*3e10*/  LDG.E R16, desc[UR12][R16.64] ;  /* 0x0000000c10107981 */ /* 0x000122000c1e1900 */
[C---:B--2---:R-:W-:Y:S02]  /*3e20*/  SHF.L.U32 R18, R14.reuse, 0x10, RZ ;  /* 0x000000100e127819 */ /* 0x044fe400000006ff */
[----:B------:R-:W-:-:S03]  /*3e30*/  PRMT R14, R14, 0x7632, R14 ;  /* 0x000076320e0e7816 */ /* 0x000fc6000000000e */
[----:B------:R-:W-:Y:S01]  /*3e40*/  FMUL.FTZ R19, R18, UR11 ;  /* 0x0000000b12137c20 */ /* 0x000fe20008410000 */
[C---:B------:R-:W-:Y:S02]  /*3e50*/  IMAD.U32 R18, R15.reuse, 0x10000, RZ ;  /* 0x000100000f127824 */ /* 0x040fe400078e00ff */
[----:B------:R-:W-:Y:S02]  /*3e60*/  IMAD.U32 R14, R14, 0x10000, RZ ;  /* 0x000100000e0e7824 */ /* 0x000fe400078e00ff */
[----:B------:R-:W-:Y:S01]  /*3e70*/  FMUL.FTZ R20, R18, UR11 ;  /* 0x0000000b12147c20 */ /* 0x000fe20008410000 */
[----:B------:R-:W1:Y:S01]  /*3e80*/  F2F.BF16.F32 R19, R19 ;  /* 0x0000001300137304 */ /* 0x000e620000202000 */
[----:B------:R-:W-:Y:S01]  /*3e90*/  PRMT R15, R15, 0x7632, R15 ;  /* 0x000076320f0f7816 */ /* 0x000fe2000000000f */
[----:B0-----:R-:W-:-:S03]  /*3ea0*/  FMUL.FTZ R17, R14, UR11 ;  /* 0x0000000b0e117c20 */ /* 0x001fc60008410000 */
[----:B------:R-:W-:-:S03]  /*3eb0*/  SHF.L.U32 R15, R15, 0x10, RZ ;  /* 0x000000100f0f7819 */ /* 0x000fc600000006ff */
[----:B------:R-:W0:Y:S02]  /*3ec0*/  F2F.BF16.F32 R20, R20 ;  /* 0x0000001400147304 */ /* 0x000e240000202000 */
[----:B------:R-:W-:Y:S01]  /*3ed0*/  FMUL.FTZ R15, R15, UR11 ;  /* 0x0000000b0f0f7c20 */ /* 0x000fe20008410000 */
[----:B---3--:R-:W-:-:S05]  /*3ee0*/  IMAD.U32 R18, R12, 0x10000, RZ ;  /* 0x000100000c127824 */ /* 0x008fca00078e00ff */
[----:B------:R-:W2:Y:S01]  /*3ef0*/  F2F.BF16.F32 R17, R17 ;  /* 0x0000001100117304 */ /* 0x000ea20000202000 */
[----:B-1----:R-:W-:Y:S01]  /*3f00*/  IMAD.U32 R19, R19, 0x10000, RZ ;  /* 0x0001000013137824 */ /* 0x002fe200078e00ff */
[----:B------:R-:W-:-:S03]  /*3f10*/  PRMT R12, R12, 0x7632, R12 ;  /* 0x000076320c0c7816 */ /* 0x000fc6000000000c */
[----:B------:R-:W-:Y:S01]  /*3f20*/  FMUL.FTZ R18, R19, R18 ;  /* 0x0000001213127220 */ /* 0x000fe20000410000 */
[----:B------:R-:W-:Y:S02]  /*3f30*/  SHF.L.U32 R19, R13, 0x10, RZ ;  /* 0x000000100d137819 */ /* 0x000fe400000006ff */
[----:B------:R-:W1:Y:S01]  /*3f40*/  F2F.BF16.F32 R15, R15 ;  /* 0x0000000f000f7304 */ /* 0x000e620000202000 */
[----:B0-----:R-:W-:Y:S02]  /*3f50*/  IMAD.U32 R20, R20, 0x10000, RZ ;  /* 0x0001000014147824 */ /* 0x001fe400078e00ff */
[----:B------:R-:W-:Y:S02]  /*3f60*/  IMAD.U32 R12, R12, 0x10000, RZ ;  /* 0x000100000c0c7824 */ /* 0x000fe400078e00ff */
[----:B------:R-:W-:Y:S01]  /*3f70*/  FMUL.FTZ R19, R20, R19 ;  /* 0x0000001314137220 */ /* 0x000fe20000410000 */
[----:B--2---:R-:W-:Y:S02]  /*3f80*/  SHF.L.U32 R17, R17, 0x10, RZ ;  /* 0x0000001011117819 */ /* 0x004fe400000006ff */
[----:B------:R-:W-:Y:S01]  /*3f90*/  PRMT R13, R13, 0x7632, R13 ;  /* 0x000076320d0d7816 */ /* 0x000fe2000000000d */
[----:B----4-:R0:W-:Y:S02]  /*3fa0*/  MUFU.RCP R14, R16 ;  /* 0x00000010000e7308 */ /* 0x0101e40000001000 */
[----:B------:R-:W-:Y:S01]  /*3fb0*/  FMUL.FTZ R12, R17, R12 ;  /* 0x0000000c110c7220 */ /* 0x000fe20000410000 */
[----:B-1----:R-:W-:-:S05]  /*3fc0*/  IMAD.U32 R15, R15, 0x10000, RZ ;  /* 0x000100000f0f7824 */ /* 0x002fca00078e00ff */
[----:B------:R-:W1:Y:S01]  /*3fd0*/  F2F.BF16.F32 R19, R19 ;  /* 0x0000001300137304 */ /* 0x000e620000202000 */
[----:B0-----:R-:W-:-:S07]  /*3fe0*/  IMAD.U32 R16, R13, 0x10000, RZ ;  /* 0x000100000d107824 */ /* 0x001fce00078e00ff */
[----:B------:R-:W0:Y:S01]  /*3ff0*/  F2F.BF16.F32 R18, R18 ;  /* 0x0000001200127304 */ /* 0x000e220000202000 */
[----:B------:R-:W-:-:S07]  /*4000*/  FMUL.FTZ R17, R15, R16 ;  /* 0x000000100f117220 */ /* 0x000fce0000410000 */
[----:B------:R-:W2:Y:S01]  /*4010*/  F2F.BF16.F32 R12, R12 ;  /* 0x0000000c000c7304 */ /* 0x000ea20000202000 */
[----:B-1----:R-:W-:-:S07]  /*4020*/  IMAD.U32 R15, R19, 0x10000, RZ ;  /* 0x00010000130f7824 */ /* 0x002fce00078e00ff */
[----:B------:R-:W1:Y:S01]  /*4030*/  F2F.BF16.F32 R17, R17 ;  /* 0x0000001100117304 */ /* 0x000e620000202000 */
[----:B0-----:R-:W-:Y:S01]  /*4040*/  SHF.L.U32 R13, R18, 0x10, RZ ;  /* 0x00000010120d7819 */ /* 0x001fe200000006ff */
[----:B------:R-:W-:Y:S01]  /*4050*/  FMUL.FTZ R16, R14, R15 ;  /* 0x0000000f0e107220 */ /* 0x000fe20000410000 */
[----:B--2---:R-:W-:-:S03]  /*4060*/  IMAD.U32 R15, R12, 0x10000, RZ ;  /* 0x000100000c0f7824 */ /* 0x004fc600078e00ff */
[C---:B------:R-:W-:Y:S01]  /*4070*/  FMUL.FTZ R13, R14.reuse, R13 ;  /* 0x0000000d0e0d7220 */ /* 0x040fe20000410000 */
[----:B------:R-:W-:-:S05]  /*4080*/  FMUL.FTZ R15, R14, R15 ;  /* 0x0000000f0e0f7220 */ /* 0x000fca0000410000 */
[----:B------:R-:W-:Y:S01]  /*4090*/  F2I.S8.NTZ R13, R13 ;  /* 0x0000000d000d7305 */ /* 0x000fe20000202100 */
[----:B-1----:R-:W-:-:S07]  /*40a0*/  SHF.L.U32 R19, R17, 0x10, RZ ;  /* 0x0000001011137819 */ /* 0x002fce00000006ff */
[----:B------:R-:W0:Y:S01]  /*40b0*/  F2I.S8.NTZ R12, R15 ;  /* 0x0000000f000c7305 */ /* 0x000e220000202100 */
[----:B------:R-:W-:-:S07]  /*40c0*/  FMUL.FTZ R19, R14, R19 ;  /* 0x000000130e137220 */ /* 0x000fce0000410000 */
[----:B------:R-:W-:Y:S08]  /*40d0*/  F2I.S8.NTZ R16, R16 ;  /* 0x0000001000107305 */ /* 0x000ff00000202100 */
[----:B------:R-:W1:Y:S01]  /*40e0*/  F2I.S8.NTZ R19, R19 ;  /* 0x0000001300137305 */ /* 0x000e620000202100 */
[----:B0-----:R-:W-:Y:S01]  /*40f0*/  PRMT R14, R13, 0x3340, R12 ;  /* 0x000033400d0e7816 */ /* 0x001fe2000000000c */
[----:B------:R-:W-:-:S04]  /*4100*/  IMAD.WIDE.U32 R12, R3, 0x4, R4 ;  /* 0x00000004030c7825 */ /* 0x000fc800078e0004 */
[----:B------:R-:W-:-:S05]  /*4110*/  IMAD.IADD R3, R3, 0x1, R0 ;  /* 0x0000000103037824 */ /* 0x000fca00078e0200 */
[----:B------:R-:W-:Y:S02]  /*4120*/  ISETP.GE.U32.AND P0, PT, R3, UR10, PT ;  /* 0x0000000a03007c0c */ /* 0x000fe4000bf06070 */
[----:B-1----:R-:W-:-:S04]  /*4130*/  PRMT R17, R16, 0x3340, R19 ;  /* 0x0000334010117816 */ /* 0x002fc80000000013 */
[----:B------:R-:W-:-:S05]  /*4140*/  PRMT R17, R14, 0x5410, R17 ;  /* 0x000054100e117816 */ /* 0x000fca0000000011 */
[----:B------:R0:W-:Y:S02]  /*4150*/  STG.E desc[UR12][R12.64], R17 ;  /* 0x000000110c007986 */ /* 0x0001e4000c10190c */
[----:B------:R-:W-:Y:S05]  /*4160*/  @P0 EXIT ;  /* 0x000000000000094d */ /* 0x000fea0003800000 */
[----:B------:R-:W-:-:S04]  /*4170*/  IMAD.MOV.U32 R14, RZ, RZ, 0x8 ;  /* 0x00000008ff0e7424 */ /* 0x000fc800078e00ff */
[----:B------:R-:W-:-:S06]  /*4180*/  IMAD.WIDE.U32 R14, R3, R14, UR6 ;  /* 0x00000006030e7e25 */ /* 0x000fcc000f8e000e */
[----:B------:R-:W2:Y:S01]  /*4190*/  LDG.E.64.CONSTANT R14, desc[UR12][R14.64] ;  /* 0x0000000c0e0e7981 */ /* 0x000ea2000c1e9b00 */
[----:B0-----:R-:W-:-:S04]  /*41a0*/  SHF.R.U32.HI R12, RZ, 0x4, R3 ;  /* 0x00000004ff0c7819 */ /* 0x001fc80000011603 */
[----:B------:R-:W-:-:S04]  /*41b0*/  LOP3.LUT R13, R12, 0x3ffffff, RZ, 0xc0, !PT ;  /* 0x03ffffff0c0d7812 */ /* 0x000fc800078ec0ff */
[----:B------:R-:W-:Y:S01]  /*41c0*/  IADD3 R17, P0, PT, R13, R8, RZ ;  /* 0x000000080d117210 */ /* 0x000fe20007f1e0ff */
[----:B------:R-:W-:-:S03]  /*41d0*/  IMAD.WIDE.U32 R12, R3, 0x8, R6 ;  /* 0x00000008030c7825 */ /* 0x000fc600078e0006 */
[----:B------:R-:W-:Y:S02]  /*41e0*/  IADD3.X R18, PT, PT, RZ, R2, RZ, P0, !PT ;  /* 0x00000002ff127210 */ /* 0x000fe400007fe4ff */
[C---:B------:R-:W-:Y:S01]  /*41f0*/  LEA R16, P0, R17.reuse, R10, 0x2 ;  /* 0x0000000a11107211 */ /* 0x040fe200078010ff */
[----:B------:R-:W3:Y:S03]  /*4200*/  LDG.E.64.CONSTANT R12, desc[UR12][R12.64] ;  /* 0x0000000c0c0c7981 */ /* 0x000ee6000c1e9b00 */
[----:B------:R-:W-:-:S05]  /*4210*/  LEA.HI.X R17, R17, R11, R18, 0x2, P0 ;  /* 0x0000000b11117211 */ /* 0x000fca00000f1412 */
[----:B------:R0:W4:Y:S01]  /*4220*/  LDG.E R16, desc[UR12][R16.64] ;  /* 0x0000000c10107981 */ /* 0x000122000c1e1900 */
[C---:B--2---:R-:W-:Y:S01]  /*4230*/  IMAD.U32 R18, R14.reuse, 0x10000, RZ ;  /* 0x000100000e127824 */ /* 0x044fe200078e00ff */
[----:B------:R-:W-:-:S03]  /*4240*/  PRMT R14, R14, 0x7632, R14 ;  /* 0x000076320e0e7816 */ /* 0x000fc6000000000e */
[----:B------:R-:W-:Y:S01]  /*4250*/  FMUL.FTZ R19, R18, UR11 ;  /* 0x0000000b12137c20 */ /* 0x000fe20008410000 */
[C---:B------:R-:W-:Y:S01]  /*4260*/  IMAD.U32 R18, R15.reuse, 0x10000, RZ ;  /* 0x000100000f127824 */ /* 0x040fe200078e00ff */
[----:B------:R-:W-:Y:S02]  /*4270*/  PRMT R15, R15, 0x7632, R15 ;  /* 0x000076320f0f7816 */ /* 0x000fe4000000000f */
[----:B------:R-:W-:Y:S02]  /*4280*/  SHF.L.U32 R14, R14, 0x10, RZ ;  /* 0x000000100e0e7819 */ /* 0x000fe400000006ff */
[----:B------:R-:W1:Y:S01]  /*4290*/  F2F.BF16.F32 R19, R19 ;  /* 0x0000001300137304 */ /* 0x000e620000202000 */
[----:B------:R-:W-:Y:S02]  /*42a0*/  IMAD.U32 R15, R15, 0x10000, RZ ;  /* 0x000100000f0f7824 */ /* 0x000fe400078e00ff */
[----:B------:R-:W-:Y:S01]  /*42b0*/  FMUL.FTZ R20, R18, UR11 ;  /* 0x0000000b12147c20 */ /* 0x000fe20008410000 */
[----:B0-----:R-:W-:Y:S01]  /*42c0*/  FMUL.FTZ R17, R14, UR11 ;  /* 0x0000000b0e117c20 */ /* 0x001fe20008410000 */
[----:B------:R-:W-:-:S04]  /*42d0*/  FMUL.FTZ R15, R15, UR11 ;  /* 0x0000000b0f0f7c20 */ /* 0x000fc80008410000 */
[----:B------:R-:W0:Y:S01]  /*42e0*/  F2F.BF16.F32 R20, R20 ;  /* 0x0000001400147304 */ /* 0x000e220000202000 */
[----:B---3--:R-:W-:-:S07]  /*42f0*/  IMAD.U32 R18, R12, 0x10000, RZ ;  /* 0x000100000c127824 */ /* 0x008fce00078e00ff */
[----:B------:R-:W2:Y:S01]  /*4300*/  F2F.BF16.F32 R17, R17 ;  /* 0x0000001100117304 */ /* 0x000ea20000202000 */
[----:B-1----:R-:W-:-:S07]  /*4310*/  SHF.L.U32 R19, R19, 0x10, RZ ;  /* 0x0000001013137819 */ /* 0x002fce00000006ff */
[----:B------:R-:W1:Y:S01]  /*4320*/  F2F.BF16.F32 R15, R15 ;  /* 0x0000000f000f7304 */ /* 0x000e620000202000 */
[----:B------:R-:W-:Y:S01]  /*4330*/  FMUL.FTZ R18, R19, R18 ;  /* 0x0000001213127220 */ /* 0x000fe20000410000 */
[C---:B------:R-:W-:Y:S01]  /*4340*/  IMAD.U32 R19, R13.reuse, 0x10000, RZ ;  /* 0x000100000d137824 */ /* 0x040fe200078e00ff */
[----:B------:R-:W-:Y:S01]  /*4350*/  PRMT R12, R12, 0x7632, R12 ;  /* 0x000076320c0c7816 */ /* 0x000fe2000000000c */
[----:B0-----:R-:W-:Y:S01]  /*4360*/  IMAD.U32 R20, R20, 0x10000, RZ ;  /* 0x0001000014147824 */ /* 0x001fe200078e00ff */
[----:B------:R-:W-:Y:S02]  /*4370*/  PRMT R13, R13, 0x7632, R13 ;  /* 0x000076320d0d7816 */ /* 0x000fe4000000000d */
[----:B------:R-:W-:Y:S01]  /*4380*/  SHF.L.U32 R12, R12, 0x10, RZ ;  /* 0x000000100c0c7819 */ /* 0x000fe200000006ff */
[----:B----4-:R0:W-:Y:S01]  /*4390*/  MUFU.RCP R14, R16 ;  /* 0x00000010000e7308 */ /* 0x0101e20000001000 */
[----:B--2---:R-:W-:Y:S02]  /*43a0*/  IMAD.U32 R17, R17, 0x10000, RZ ;  /* 0x0001000011117824 */ /* 0x004fe400078e00ff */
[----:B------:R-:W-:Y:S01]  /*43b0*/  FMUL.FTZ R19, R20, R19 ;  /* 0x0000001314137220 */ /* 0x000fe20000410000 */
[----:B-1----:R-:W-:Y:S01]  /*43c0*/  SHF.L.U32 R15, R15, 0x10, RZ ;  /* 0x000000100f0f7819 */ /* 0x002fe200000006ff */
[----:B0-----:R-:W-:-:S02]  /*43d0*/  IMAD.U32 R16, R13, 0x10000, RZ ;  /* 0x000100000d107824 */ /* 0x001fc400078e00ff */
[----:B------:R-:W-:Y:S02]  /*43e0*/  FMUL.FTZ R12, R17, R12 ;  /* 0x0000000c110c7220 */ /* 0x000fe40000410000 */
[----:B------:R-:W0:Y:S01]  /*43f0*/  F2F.BF16.F32 R19, R19 ;  /* 0x0000001300137304 */ /* 0x000e220000202000 */
[----:B------:R-:W-:-:S07]  /*4400*/  FMUL.FTZ R17, R15, R16 ;  /* 0x000000100f117220 */ /* 0x000fce0000410000 */
[----:B------:R-:W1:Y:S08]  /*4410*/  F2F.BF16.F32 R18, R18 ;  /* 0x0000001200127304 */ /* 0x000e700000202000 */
[----:B------:R-:W2:Y:S08]  /*4420*/  F2F.BF16.F32 R17, R17 ;  /* 0x0000001100117304 */ /* 0x000eb00000202000 */
[----:B------:R-:W3:Y:S01]  /*4430*/  F2F.BF16.F32 R12, R12 ;  /* 0x0000000c000c7304 */ /* 0x000ee20000202000 */
[----:B0-----:R-:W-:-:S02]  /*4440*/  IMAD.U32 R15, R19, 0x10000, RZ ;  /* 0x00010000130f7824 */ /* 0x001fc400078e00ff */
[----:B-1----:R-:W-:Y:S02]  /*4450*/  IMAD.U32 R13, R18, 0x10000, RZ ;  /* 0x00010000120d7824 */ /* 0x002fe400078e00ff */
[C---:B------:R-:W-:Y:S01]  /*4460*/  FMUL.FTZ R16, R14.reuse, R15 ;  /* 0x0000000f0e107220 */ /* 0x040fe20000410000 */
[----:B--2---:R-:W-:Y:S02]  /*4470*/  IMAD.U32 R19, R17, 0x10000, RZ ;  /* 0x0001000011137824 */ /* 0x004fe400078e00ff */
[C---:B------:R-:W-:Y:S02]  /*4480*/  FMUL.FTZ R13, R14.reuse, R13 ;  /* 0x0000000d0e0d7220 */ /* 0x040fe40000410000 */
[----:B------:R-:W-:Y:S01]  /*4490*/  FMUL.FTZ R19, R14, R19 ;  /* 0x000000130e137220 */ /* 0x000fe20000410000 */
[----:B---3--:R-:W-:-:S03]  /*44a0*/  SHF.L.U32 R15, R12, 0x10, RZ ;  /* 0x000000100c0f7819 */ /* 0x008fc600000006ff */
[----:B------:R-:W-:Y:S02]  /*44b0*/  F2I.S8.NTZ R13, R13 ;  /* 0x0000000d000d7305 */ /* 0x000fe40000202100 */
[----:B------:R-:W-:-:S06]  /*44c0*/  FMUL.FTZ R15, R14, R15 ;  /* 0x0000000f0e0f7220 */ /* 0x000fcc0000410000 */
[----:B------:R-:W-:Y:S08]  /*44d0*/  F2I.S8.NTZ R16, R16 ;  /* 0x0000001000107305 */ /* 0x000ff00000202100 */
[----:B------:R-:W0:Y:S08]  /*44e0*/  F2I.S8.NTZ R12, R15 ;  /* 0x0000000f000c7305 */ /* 0x000e300000202100 */
[----:B------:R-:W1:Y:S01]  /*44f0*/  F2I.S8.NTZ R19, R19 ;  /* 0x0000001300137305 */ /* 0x000e620000202100 */
[----:B0-----:R-:W-:Y:S01]  /*4500*/  PRMT R14, R13, 0x3340, R12 ;  /* 0x000033400d0e7816 */ /* 0x001fe2000000000c */
[----:B------:R-:W-:Y:S01]  /*4510*/  IMAD.WIDE.U32 R12, R3, 0x4, R4 ;  /* 0x00000004030c7825 */ /* 0x000fe200078e0004 */
[----:B-1----:R-:W-:-:S04]  /*4520*/  PRMT R17, R16, 0x3340, R19 ;  /* 0x0000334010117816 */ /* 0x002fc80000000013 */
[----:B------:R-:W-:Y:S01]  /*4530*/  PRMT R17, R14, 0x5410, R17 ;  /* 0x000054100e117816 */ /* 0x000fe20000000011 */
[----:B------:R-:W-:-:S04]  /*4540*/  IMAD.IADD R3, R3, 0x1, R0 ;  /* 0x0000000103037824 */ /* 0x000fc800078e0200 */
[----:B------:R3:W-:Y:S01]  /*4550*/  STG.E desc[UR12][R12.64], R17 ;  /* 0x000000110c007986 */ /* 0x0007e2000c10190c */
[----:B------:R-:W-:-:S13]  /*4560*/  ISETP.GE.U32.AND P0, PT, R3, UR10, PT ;  /* 0x0000000a03007c0c */ /* 0x000fda000bf06070 */
[----:B---3--:R-:W-:Y:S05]  /*4570*/  @!P0 BRA `(.L_x_621) ;  /* 0xffffffec00f08947 */ /* 0x008fea000383ffff */
[----:B------:R-:W-:Y:S05]  /*4580*/  EXIT ;  /* 0x000000000000794d */ /* 0x000fea0003800000 */
        .weak           $__internal_0_$__cuda_sm20_div_s64
        .type           $__internal_0_$__cuda_sm20_div_s64,@function
        .size           $__internal_0_$__cuda_sm20_div_s64,($__internal_1_$__cuda_sm20_div_u64 - $__internal_0_$__cuda_sm20_div_s64)
$__internal_0_$__cuda_sm20_div_s64:
[----:B------:R-:W-:Y:S02]  /*4590*/  IADD3 R5, P0, PT, RZ, -R6, RZ ;  /* 0x80000006ff057210 */ /* 0x000fe40007f1e0ff */
[----:B------:R-:W-:Y:S02]  /*45a0*/  ISETP.GE.AND P1, PT, R16, RZ, PT ;  /* 0x000000ff1000720c */ /* 0x000fe40003f26270 */
[----:B------:R-:W-:Y:S02]  /*45b0*/  IADD3.X R7, PT, PT, RZ, ~R16, RZ, P0, !PT ;  /* 0x80000010ff077210 */ /* 0x000fe400007fe4ff */
[----:B------:R-:W-:Y:S02]  /*45c0*/  SEL R4, R5, R6, !P1 ;  /* 0x0000000605047207 */ /* 0x000fe40004800000 */
[----:B------:R-:W-:-:S04]  /*45d0*/  SEL R5, R7, R16, !P1 ;  /* 0x0000001007057207 */ /* 0x000fc80004800000 */
[----:B------:R-:W0:Y:S02]  /*45e0*/  I2F.U64.RP R7, R4 ;  /* 0x0000000400077312 */ /* 0x000e240000309000 */
[----:B0-----:R-:W0:Y:S02]  /*45f0*/  MUFU.RCP R7, R7 ;  /* 0x0000000700077308 */ /* 0x001e240000001000 */
[----:B0-----:R-:W-:-:S15]  /*4600*/  VIADD R8, R7, 0x1ffffffe ;  /* 0x1ffffffe07087836 */ /* 0x001fde0000000000 */
[----:B------:R-:W-:-:S15]  /*4610*/  NOP ;  /* 0x0000000000007918 */ /* 0x000fde0000000000 */
[----:B------:R-:W-:-:S15]  /*4620*/  NOP ;  /* 0x0000000000007918 */ /* 0x000fde0000000000 */
[----:B------:R-:W-:-:S15]  /*4630*/  NOP ;  /* 0x0000000000007918 */ /* 0x000fde0000000000 */
[----:B------:R-:W0:Y:S02]  /*4640*/  F2I.U64.TRUNC R8, R8 ;  /* 0x0000000800087311 */ /* 0x000e24000020d800 */
[----:B0-----:R-:W-:-:S04]  /*4650*/  IMAD.WIDE.U32 R10, R8, R4, RZ ;  /* 0x00000004080a7225 */ /* 0x001fc800078e00ff */
[----:B------:R-:W-:Y:S01]  /*4660*/  IMAD R11, R8, R5, R11 ;  /* 0x00000005080b7224 */ /* 0x000fe200078e020b */
[----:B------:R-:W-:-:S03]  /*4670*/  IADD3 R13, P0, PT, RZ, -R10, RZ ;  /* 0x8000000aff0d7210 */ /* 0x000fc60007f1e0ff */
[----:B------:R-:W-:Y:S02]  /*4680*/  IMAD R11, R9, R4, R11 ;  /* 0x00000004090b7224 */ /* 0x000fe400078e020b */
[----:B------:R-:W-:-:S03]  /*4690*/  IMAD.HI.U32 R10, R8, R13, RZ ;  /* 0x0000000d080a7227 */ /* 0x000fc600078e00ff */
[----:B------:R-:W-:Y:S01]  /*46a0*/  IADD3.X R15, PT, PT, RZ, ~R11, RZ, P0, !PT ;  /* 0x8000000bff0f7210 */ /* 0x000fe200007fe4ff */
[----:B------:R-:W-:-:S04]  /*46b0*/  IMAD.MOV.U32 R11, RZ, RZ, R8 ;  /* 0x000000ffff0b7224 */ /* 0x000fc800078e0008 */
[----:B------:R-:W-:-:S04]  /*46c0*/  IMAD.WIDE.U32 R10, P0, R8, R15, R10 ;  /* 0x0000000f080a7225 */ /* 0x000fc8000780000a */
[C---:B------:R-:W-:Y:S02]  /*46d0*/  IMAD R17, R9.reuse, R15, RZ ;  /* 0x0000000f09117224 */ /* 0x040fe400078e02ff */
[----:B------:R-:W-:-:S04]  /*46e0*/  IMAD.HI.U32 R10, P2, R9, R13, R10 ;  /* 0x0000000d090a7227 */ /* 0x000fc8000784000a */
[----:B------:R-:W-:Y:S01]  /*46f0*/  IMAD.HI.U32 R7, R9, R15, RZ ;  /* 0x0000000f09077227 */ /* 0x000fe200078e00ff */
[----:B------:R-:W-:-:S04]  /*4700*/  IADD3 R11, P3, PT, R17, R10, RZ ;  /* 0x0000000a110b7210 */ /* 0x000fc80007f7e0ff */
[----:B------:R-:W-:Y:S01]  /*4710*/  IADD3.X R7, PT, PT, R7, R9, RZ, P0, !PT ;  /* 0x0000000907077210 */ /* 0x000fe200007fe4ff */
[----:B------:R-:W-:-:S03]  /*4720*/  IMAD.WIDE.U32 R8, R11, R4, RZ ;  /* 0x000000040b087225 */ /* 0x000fc600078e00ff */
[----:B------:R-:W-:Y:S01]  /*4730*/  IADD3.X R7, PT, PT, RZ, RZ, R7, P3, P2 ;  /* 0x000000ffff077210 */ /* 0x000fe20001fe4407 */
[----:B------:R-:W-:Y:S01]  /*4740*/  IMAD R9, R11, R5, R9 ;  /* 0x000000050b097224 */ /* 0x000fe200078e0209 */
[----:B------:R-:W-:-:S03]  /*4750*/  IADD3 R13, P0, PT, RZ, -R8, RZ ;  /* 0x80000008ff0d7210 */ /* 0x000fc60007f1e0ff */
[----:B------:R-:W-:Y:S02]  /*4760*/  IMAD R9, R7, R4, R9 ;  /* 0x0000000407097224 */ /* 0x000fe400078e0209 */
[----:B------:R-:W-:-:S04]  /*4770*/  IMAD.HI.U32 R10, R11, R13, RZ ;  /* 0x0000000d0b0a7227 */ /* 0x000fc800078e00ff */
[----:B------:R-:W-:-:S04]  /*4780*/  IMAD.X R8, RZ, RZ, ~R9, P0 ;  /* 0x000000ffff087224 */ /* 0x000fc800000e0e09 */
[----:B------:R-:W-:-:S04]  /*4790*/  IMAD.WIDE.U32 R10, P0, R11, R8, R10 ;  /* 0x000000080b0a7225 */ /* 0x000fc8000780000a */
[C---:B------:R-:W-:Y:S02]  /*47a0*/  IMAD R9, R7.reuse, R8, RZ ;  /* 0x0000000807097224 */ /* 0x040fe400078e02ff */
[----:B------:R-:W-:-:S04]  /*47b0*/  IMAD.HI.U32 R10, P2, R7, R13, R10 ;  /* 0x0000000d070a7227 */ /* 0x000fc8000784000a */
[----:B------:R-:W-:Y:S01]  /*47c0*/  IMAD.HI.U32 R12, R7, R8, RZ ;  /* 0x00000008070c7227 */ /* 0x000fe200078e00ff */
[----:B------:R-:W-:-:S03]  /*47d0*/  IADD3 R10, P3, PT, R9, R10, RZ ;  /* 0x0000000a090a7210 */ /* 0x000fc60007f7e0ff */
[----:B------:R-:W-:Y:S01]  /*47e0*/  IMAD.MOV.U32 R9, RZ, RZ, RZ ;  /* 0x000000ffff097224 */ /* 0x000fe200078e00ff */
[----:B------:R-:W-:Y:S01]  /*47f0*/  IADD3.X R7, PT, PT, R12, R7, RZ, P0, !PT ;  /* 0x000000070c077210 */ /* 0x000fe200007fe4ff */
[----:B------:R-:W-:-:S03]  /*4800*/  IMAD.HI.U32 R8, R10, R3, RZ ;  /* 0x000000030a087227 */ /* 0x000fc600078e00ff */
[----:B------:R-:W-:Y:S01]  /*4810*/  IADD3.X R7, PT, PT, RZ, RZ, R7, P3, P2 ;  /* 0x000000ffff077210 */ /* 0x000fe20001fe4407 */
[----:B------:R-:W-:-:S04]  /*4820*/  IMAD.WIDE.U32 R8, RZ, R10, R8 ;  /* 0x0000000aff087225 */ /* 0x000fc800078e0008 */
[----:B------:R-:W-:-:S05]  /*4830*/  IMAD.HI.U32 R7, P0, R7, R3, R8 ;  /* 0x0000000307077227 */ /* 0x000fca0007800008 */
[----:B------:R-:W-:Y:S02]  /*4840*/  IADD3 R11, P2, PT, RZ, R7, RZ ;  /* 0x00000007ff0b7210 */ /* 0x000fe40007f5e0ff */
[----:B------:R-:W-:-:S03]  /*4850*/  IADD3.X R7, PT, PT, RZ, RZ, RZ, P0, !PT ;  /* 0x000000ffff077210 */ /* 0x000fc600007fe4ff */
[----:B------:R-:W-:-:S04]  /*4860*/  IMAD.WIDE.U32 R8, R11, R4, RZ ;  /* 0x000000040b087225 */ /* 0x000fc800078e00ff */
[----:B------:R-:W-:Y:S01]  /*4870*/  IMAD.X R7, RZ, RZ, R7, P2 ;  /* 0x000000ffff077224 */ /* 0x000fe200010e0607 */
[----:B------:R-:W-:Y:S01]  /*4880*/  IADD3 R15, P2, PT, -R8, R3, RZ ;  /* 0x00000003080f7210 */ /* 0x000fe20007f5e1ff */
[C---:B------:R-:W-:Y:S01]  /*4890*/  IMAD R9, R11.reuse, R5, R9 ;  /* 0x000000050b097224 */ /* 0x040fe200078e0209 */
[----:B------:R-:W-:Y:S02]  /*48a0*/  IADD3 R8, P3, PT, R11, 0x1, RZ ;  /* 0x000000010b087810 */ /* 0x000fe40007f7e0ff */
[-C--:B------:R-:W-:Y:S01]  /*48b0*/  ISETP.GE.U32.AND P0, PT, R15, R4.reuse, PT ;  /* 0x000000040f00720c */ /* 0x080fe20003f06070 */
[----:B------:R-:W-:Y:S01]  /*48c0*/  IMAD R9, R7, R4, R9 ;  /* 0x0000000407097224 */ /* 0x000fe200078e0209 */
[----:B------:R-:W-:-:S04]  /*48d0*/  IADD3.X R10, PT, PT, RZ, R7, RZ, P3, !PT ;  /* 0x00000007ff0a7210 */ /* 0x000fc80001ffe4ff */
[----:B------:R-:W-:Y:S02]  /*48e0*/  IADD3.X R17, PT, PT, RZ, ~R9, RZ, P2, !PT ;  /* 0x80000009ff117210 */ /* 0x000fe400017fe4ff */
[----:B------:R-:W-:Y:S02]  /*48f0*/  IADD3 R9, P2, PT, R15, -R4, RZ ;  /* 0x800000040f097210 */ /* 0x000fe40007f5e0ff */
[----:B------:R-:W-:-:S03]  /*4900*/  ISETP.GE.U32.AND.EX P0, PT, R17, R5, PT, P0 ;  /* 0x000000051100720c */ /* 0x000fc60003f06100 */
[----:B------:R-:W-:Y:S01]  /*4910*/  IMAD.X R13, R17, 0x1, ~R5, P2 ;  /* 0x00000001110d7824 */ /* 0x000fe200010e0e05 */
[----:B------:R-:W-:Y:S02]  /*4920*/  SEL R9, R9, R15, P0 ;  /* 0x0000000f09097207 */ /* 0x000fe40000000000 */
[----:B------:R-:W-:Y:S02]  /*4930*/  SEL R11, R8, R11, P0 ;  /* 0x0000000b080b7207 */ /* 0x000fe40000000000 */
[----:B------:R-:W-:Y:S02]  /*4940*/  SEL R13, R13, R17, P0 ;  /* 0x000000110d0d7207 */ /* 0x000fe40000000000 */
[----:B------:R-:W-:Y:S02]  /*4950*/  ISETP.GE.U32.AND P2, PT, R9, R4, PT ;  /* 0x000000040900720c */ /* 0x000fe40003f46070 */
[----:B------:R-:W-:Y:S02]  /*4960*/  SEL R4, R10, R7, P0 ;  /* 0x000000070a047207 */ /* 0x000fe40000000000 */
[----:B------:R-:W-:-:S02]  /*4970*/  IADD3 R22, P3, PT, R11, 0x1, RZ ;  /* 0x000000010b167810 */ /* 0x000fc40007f7e0ff */
[----:B------:R-:W-:-:S03]  /*4980*/  ISETP.GE.U32.AND.EX P0, PT, R13, R5, PT, P2 ;  /* 0x000000050d00720c */ /* 0x000fc60003f06120 */
[----:B------:R-:W-:Y:S01]  /*4990*/  IMAD.X R23, RZ, RZ, R4, P3 ;  /* 0x000000ffff177224 */ /* 0x000fe200018e0604 */
[----:B------:R-:W-:-:S04]  /*49a0*/  SEL R22, R22, R11, P0 ;  /* 0x0000000b16167207 */ /* 0x000fc80000000000 */
[----:B------:R-:W-:Y:S02]  /*49b0*/  SEL R23, R23, R4, P0 ;  /* 0x0000000417177207 */ /* 0x000fe40000000000 */
[-C--:B------:R-:W-:Y:S02]  /*49c0*/  IADD3 R5, P2, PT, RZ, -R22.reuse, RZ ;  /* 0x80000016ff057210 */ /* 0x080fe40007f5e0ff */
[----:B------:R-:W-:Y:S02]  /*49d0*/  ISETP.NE.U32.AND P0, PT, R6, RZ, PT ;  /* 0x000000ff0600720c */ /* 0x000fe40003f05070 */
[-C--:B------:R-:W-:Y:S02]  /*49e0*/  IADD3.X R4, PT, PT, RZ, ~R23.reuse, RZ, P2, !PT ;  /* 0x80000017ff047210 */ /* 0x080fe400017fe4ff */
[----:B------:R-:W-:Y:S02]  /*49f0*/  SEL R22, R5, R22, !P1 ;  /* 0x0000001605167207 */ /* 0x000fe40004800000 */
[----:B------:R-:W-:Y:S01]  /*4a00*/  SEL R23, R4, R23, !P1 ;  /* 0x0000001704177207 */ /* 0x000fe20004800000 */
[----:B------:R-:W-:Y:S01]  /*4a10*/  IMAD.MOV.U32 R4, RZ, RZ, R2 ;  /* 0x000000ffff047224 */ /* 0x000fe200078e0002 */
[----:B------:R-:W-:-:S02]  /*4a20*/  MOV R5, 0x0 ;  /* 0x0000000000057802 */ /* 0x000fc40000000f00 */
[----:B------:R-:W-:-:S04]  /*4a30*/  ISETP.NE.AND.EX P0, PT, R16, RZ, PT, P0 ;  /* 0x000000ff1000720c */ /* 0x000fc80003f05300 */
[----:B------:R-:W-:Y:S02]  /*4a40*/  SEL R22, R22, 0xffffffff, P0 ;  /* 0xffffffff16167807 */ /* 0x000fe40000000000 */
[----:B------:R-:W-:Y:S01]  /*4a50*/  SEL R23, R23, 0xffffffff, P0 ;  /* 0xffffffff17177807 */ /* 0x000fe20000000000 */
[----:B------:R-:W-:Y:S06]  /*4a60*/  RET.REL.NODEC R4 `(_ZN4vllm31rms_norm_per_block_quant_kernelIN3c108BFloat16EaLb0ELb0ELi64EEEvPT0_PfPKT_S8_PKffiiPS6_l) ;  /* 0xffffffb404647950 */ /* 0x000fec0003c3ffff */
        .weak           $__internal_1_$__cuda_sm20_div_u64
        .type           $__internal_1_$__cuda_sm20_div_u64,@function
        .size           $__internal_1_$__cuda_sm20_div_u64,(.L_x_2852 - $__internal_1_$__cuda_sm20_div_u64)
$__internal_1_$__cuda_sm20_div_u64:
[----:B------:R-:W-:Y:S01]  /*4a70*/  IMAD.MOV.U32 R24, RZ, RZ, R6 ;  /* 0x000000ffff187224 */ /* 0x000fe200078e0006 */
[----:B------:R-:W-:-:S04]  /*4a80*/  MOV R25, R16 ;  /* 0x0000001000197202 */ /* 0x000fc80000000f00 */
        /* <DEDUP_REMOVED lines=15> */
[----:B------:R-:W-:-:S04]  /*4b80*/  IMAD.HI.U32 R25, R13, R29, RZ ;  /* 0x0000001d0d197227 */ /* 0x000fc800078e00ff */
[----:B------:R-:W-:Y:S01]  /*4b90*/  IMAD.HI.U32 R14, P1, R13, R27, R14 ;  /* 0x0000001b0d0e7227 */ /* 0x000fe2000782000e */
[----:B------:R-:W-:-:S03]  /*4ba0*/  IADD3.X R25, PT, PT, R25, R13, RZ, P0, !PT ;  /* 0x0000000d19197210 */ /* 0x000fc600007fe4ff */
[----:B------:R-:W-:-:S05]  /*4bb0*/  IMAD R15, R13, R29, RZ ;  /* 0x0000001d0d0f7224 */ /* 0x000fca00078e02ff */
[----:B------:R-:W-:-:S04]  /*4bc0*/  IADD3 R15, P2, PT, R15, R14, RZ ;  /* 0x0000000e0f0f7210 */ /* 0x000fc80007f5e0ff */
[----:B------:R-:W-:Y:S01]  /*4bd0*/  IADD3.X R25, PT, PT, RZ, RZ, R25, P2, P1 ;  /* 0x000000ffff197210 */ /* 0x000fe200017e2419 */
[----:B------:R-:W-:-:S04]  /*4be0*/  IMAD.WIDE.U32 R12, R15, R6, RZ ;  /* 0x000000060f0c7225 */ /* 0x000fc800078e00ff */
        /* <DEDUP_REMOVED lines=14> */
[----:B------:R-:W-:-:S04]  /*4cd0*/  IMAD.WIDE.U32 R12, R14, R21, R12 ;  /* 0x000000150e0c7225 */ /* 0x000fc800078e000c */
[C---:B------:R-:W-:Y:S02]  /*4ce0*/  IMAD R25, R20.reuse, R21, RZ ;  /* 0x0000001514197224 */ /* 0x040fe400078e02ff */
[----:B------:R-:W-:-:S04]  /*4cf0*/  IMAD.HI.U32 R12, P0, R20, R19, R12 ;  /* 0x00000013140c7227 */ /* 0x000fc8000780000c */
[----:B------:R-:W-:Y:S01]  /*4d00*/  IMAD.HI.U32 R15, R20, R21, RZ ;  /* 0x00000015140f7227 */ /* 0x000fe200078e00ff */
[----:B------:R-:W-:-:S04]  /*4d10*/  IADD3 R25, P1, PT, R25, R12, RZ ;  /* 0x0000000c19197210 */ /* 0x000fc80007f3e0ff */
[----:B------:R-:W-:Y:S01]  /*4d20*/  IADD3.X R15, PT, PT, R15, RZ, RZ, P0, !PT ;  /* 0x000000ff0f0f7210 */ /* 0x000fe200007fe4ff */
[----:B------:R-:W-:-:S04]  /*4d30*/  IMAD.WIDE.U32 R12, R25, R6, RZ ;  /* 0x00000006190c7225 */ /* 0x000fc800078e00ff */
[----:B------:R-:W-:Y:S01]  /*4d40*/  IMAD.X R15, RZ, RZ, R15, P1 ;  /* 0x000000ffff0f7224 */ /* 0x000fe200008e060f */
[----:B------:R-:W-:Y:S01]  /*4d50*/  IADD3 R27, P1, PT, -R12, R19, RZ ;  /* 0x000000130c1b7210 */ /* 0x000fe20007f3e1ff */
[----:B------:R-:W-:-:S03]  /*4d60*/  IMAD R13, R25, R16, R13 ;  /* 0x00000010190d7224 */ /* 0x000fc600078e020d */
[-C--:B------:R-:W-:Y:S01]  /*4d70*/  ISETP.GE.U32.AND P0, PT, R27, R6.reuse, PT ;  /* 0x000000061b00720c */ /* 0x080fe20003f06070 */
[----:B------:R-:W-:-:S05]  /*4d80*/  IMAD R12, R15, R6, R13 ;  /* 0x000000060f0c7224 */ /* 0x000fca00078e020d */
[----:B------:R-:W-:Y:S02]  /*4d90*/  IADD3.X R21, PT, PT, ~R12, R21, RZ, P1, !PT ;  /* 0x000000150c157210 */ /* 0x000fe40000ffe5ff */
[----:B------:R-:W-:Y:S02]  /*4da0*/  IADD3 R13, P1, PT, -R6, R27, RZ ;  /* 0x0000001b060d7210 */ /* 0x000fe40007f3e1ff */
[----:B------:R-:W-:Y:S02]  /*4db0*/  IADD3 R12, P2, PT, R25, 0x1, RZ ;  /* 0x00000001190c7810 */ /* 0x000fe40007f5e0ff */
[C---:B------:R-:W-:Y:S01]  /*4dc0*/  ISETP.GE.U32.AND.EX P0, PT, R21.reuse, R16, PT, P0 ;  /* 0x000000101500720c */ /* 0x040fe20003f06100 */
[----:B------:R-:W-:Y:S01]  /*4dd0*/  IMAD.X R19, R21, 0x1, ~R16, P1 ;  /* 0x0000000115137824 */ /* 0x000fe200008e0e10 */
[----:B------:R-:W-:Y:S02]  /*4de0*/  IADD3.X R14, PT, PT, RZ, R15, RZ, P2, !PT ;  /* 0x0000000fff0e7210 */ /* 0x000fe400017fe4ff */
[----:B------:R-:W-:-:S02]  /*4df0*/  SEL R25, R12, R25, P0 ;  /* 0x000000190c197207 */ /* 0x000fc40000000000 */
[----:B------:R-:W-:Y:S02]  /*4e00*/  SEL R13, R13, R27, P0 ;  /* 0x0000001b0d0d7207 */ /* 0x000fe40000000000 */
[----:B------:R-:W-:Y:S02]  /*4e10*/  SEL R14, R14, R15, P0 ;  /* 0x0000000f0e0e7207 */ /* 0x000fe40000000000 */
[----:B------:R-:W-:Y:S02]  /*4e20*/  IADD3 R12, P2, PT, R25, 0x1, RZ ;  /* 0x00000001190c7810 */ /* 0x000fe40007f5e0ff */
[----:B------:R-:W-:Y:S02]  /*4e30*/  SEL R19, R19, R21, P0 ;  /* 0x0000001513137207 */ /* 0x000fe40000000000 */
[----:B------:R-:W-:Y:S01]  /*4e40*/  ISETP.GE.U32.AND P0, PT, R13, R6, PT ;  /* 0x000000060d00720c */ /* 0x000fe20003f06070 */
[----:B------:R-:W-:Y:S01]  /*4e50*/  IMAD.X R13, RZ, RZ, R14, P2 ;  /* 0x000000ffff0d7224 */ /* 0x000fe200010e060e */
[----:B------:R-:W-:-:S02]  /*4e60*/  ISETP.NE.U32.AND P1, PT, R6, RZ, PT ;  /* 0x000000ff0600720c */ /* 0x000fc40003f25070 */
[----:B------:R-:W-:Y:S01]  /*4e70*/  ISETP.GE.U32.AND.EX P0, PT, R19, R16, PT, P0 ;  /* 0x000000101300720c */ /* 0x000fe20003f06100 */
[----:B------:R-:W-:Y:S01]  /*4e80*/  HFMA2 R19, -RZ, RZ, 0, 0 ;  /* 0x00000000ff137431 */ /* 0x000fe200000001ff */
[----:B------:R-:W-:Y:S02]  /*4e90*/  ISETP.NE.AND.EX P1, PT, R16, RZ, PT, P1 ;  /* 0x000000ff1000720c */ /* 0x000fe40003f25310 */
[----:B------:R-:W-:Y:S02]  /*4ea0*/  SEL R12, R12, R25, P0 ;  /* 0x000000190c0c7207 */ /* 0x000fe40000000000 */
[----:B------:R-:W-:Y:S02]  /*4eb0*/  SEL R13, R13, R14, P0 ;  /* 0x0000000e0d0d7207 */ /* 0x000fe40000000000 */
[----:B------:R-:W-:Y:S02]  /*4ec0*/  SEL R12, R12, 0xffffffff, P1 ;  /* 0xffffffff0c0c7807 */ /* 0x000fe40000800000 */
[----:B------:R-:W-:Y:S01]  /*4ed0*/  SEL R13, R13, 0xffffffff, P1 ;  /* 0xffffffff0d0d7807 */ /* 0x000fe20000800000 */
[----:B------:R-:W-:Y:S06]  /*4ee0*/  RET.REL.NODEC R18 `(_ZN4vllm31rms_norm_per_block_quant_kernelIN3c108BFloat16EaLb0ELb0ELi64EEEvPT0_PfPKT_S8_PKffiiPS6_l) ;  /* 0xffffffb012447950 */ /* 0x000fec0003c3ffff */
.L_x_622:
        /* <DEDUP_REMOVED lines=9> */
.L_x_2852:


//--------------------- .text._ZN4vllm31rms_norm_per_block_quant_kernelIN3c108BFloat16ENS1_13Float8_e4m3fnELb0ELb0ELi64EEEvPT0_PfPKT_S9_PKffiiPS7_l --------------------------
	.section	.text._ZN4vllm31rms_norm_per_block_quant_kernelIN3c108BFloat16ENS1_13Float8_e4m3fnELb0ELb0ELi64EEEvPT0_PfPKT_S9_PKffiiPS7_l,"ax",@progbits
	.align	128
        .global         _ZN4vllm31rms_norm_per_block_quant_kernelIN3c108BFloat16ENS1_13Float8_e4m3fnELb0ELb0ELi64EEEvPT0_PfPKT_S9_PKffiiPS7_l
        .type           _ZN4vllm31rms_norm_per_block_quant_kernelIN3c108BFloat16ENS1_13Float8_e4m3fnELb0ELb0ELi64EEEvPT0_PfPKT_S9_PKffiiPS7_l,@function
        .size           _ZN4vllm31rms_norm_per_block_quant_kernelIN3c108BFloat16ENS1_13Float8_e4m3fnELb0ELb0ELi64EEEvPT0_PfPKT_S9_PKffiiPS7_l,(.L_x_2854 - _ZN4vllm31rms_norm_per_block_quant_kernelIN3c108BFloat16ENS1_13Float8_e4m3fnELb0ELb0ELi64EEEvPT0_PfPKT_S9_PKffiiPS7_l)
        .other          _ZN4vllm31rms_norm_per_block_quant_kernelIN3c108BFloat16ENS1_13Float8_e4m3fnELb0ELb0ELi64EEEvPT0_PfPKT_S9_PKffiiPS7_l,@"STO_CUDA_ENTRY STV_DEFAULT"
_ZN4vllm31rms_norm_per_block_quant_kernelIN3c108BFloat16ENS1_13Float8_e4m3fnELb0ELb0ELi64EEEvPT0_PfPKT_S9_PKffiiPS7_l:
.text._ZN4vllm31rms_norm_per_block_quant_kernelIN3c108BFloat16ENS1_13Float8_e4m3fnELb0ELb0ELi64EEEvPT0_PfPKT_S9_PKffiiPS7_l:
        /* <DEDUP_REMOVED lines=19> */
[----:B------:R-:W-:Y:S02]  /*0130*/  IMAD.MOV.U32 R2, RZ, RZ, RZ ;  /* 0x000000ffff027224 */ /* 0x000fe400078e00ff */
[----:B------:R-:W-:-:S07]  /*0140*/  IMAD.MOV.U32 R7, RZ, RZ, R3 ;  /* 0x000000ffff077224 */ /* 0x000fce00078e0003 */
.L_x_625:
[----:B------:R-:W-:-:S04]  /*0150*/  IMAD.MOV.U32 R4, RZ, RZ, 0x8 ;  /* 0x00000008ff047424 */ /* 0x000fc800078e00ff */
[----:B------:R-:W-:-:S06]  /*0160*/  IMAD.WIDE.U32 R4, R7, R4, UR6 ;  /* 0x0000000607047e25 */ /* 0x000fcc000f8e0004 */
        /* <DEDUP_REMOVED lines=20> */
[----:B------:R-:W-:-:S04]  /*02b0*/  IMAD.U32 R7, R4, 0x10000, RZ ;  /* 0x0001000004077824 */ /* 0x000fc800078e00ff */
[----:B------:R-:W-:Y:S02]  /*02c0*/  IMAD.U32 R6, R6, 0x10000, RZ ;  /* 0x0001000006067824 */ /* 0x000fe400078e00ff */
[--C-:B------:R-:W-:Y:S01]  /*02d0*/  FFMA.FTZ R9, R7, R7, R2.reuse ;  /* 0x0000000707097223 */ /* 0x100fe20000010002 */
[C---:B------:R-:W-:Y:S01]  /*02e0*/  PRMT R2, R5.reuse, 0x7632, R2 ;  /* 0x0000763205027816 */ /* 0x040fe20000000002 */
[----:B------:R-:W-:Y:S02]  /*02f0*/  IMAD.U32 R7, R5, 0x10000, RZ ;  /* 0x0001000005077824 */ /* 0x000fe400078e00ff */
[----:B------:R-:W-:Y:S02]  /*0300*/  FFMA.FTZ R6, R6, R6, R9 ;  /* 0x0000000606067223 */ /* 0x000fe40000010009 */
[----:B------:R-:W-:Y:S02]  /*0310*/  IMAD.U32 R2, R2, 0x10000, RZ ;  /* 0x0001000002027824 */ /* 0x000fe400078e00ff */
        /* <DEDUP_REMOVED lines=27> */
[----:B------:R-:W-:Y:S01]  /*04d0*/  PRMT R2, R5, 0x7632, R2 ;  /* 0x0000763205027816 */ /* 0x000fe20000000002 */
[----:B------:R-:W-:-:S03]  /*04e0*/  IMAD.U32 R6, R6, 0x10000, RZ ;  /* 0x0001000006067824 */ /* 0x000fc600078e00ff */
[----:B------:R-:W-:Y:S01]  /*04f0*/  ISETP.GE.U32.AND P0, PT, R7, UR8, PT ;  /* 0x0000000807007c0c */ /* 0x000fe2000bf06070 */
[----:B------:R-:W-:Y:S01]  /*0500*/  FFMA.FTZ R9, R6, R6, R9 ;  /* 0x0000000606097223 */ /* 0x000fe20000010009 */
[----:B------:R-:W-:-:S03]  /*0510*/  SHF.L.U32 R2, R2, 0x10, RZ ;  /* 0x0000001002027819 */ /* 0x000fc600000006ff */
[----:B------:R-:W-:-:S04]  /*0520*/  FFMA.FTZ R9, R8, R8, R9 ;  /* 0x0000000808097223 */ /* 0x000fc80000010009 */
[----:B------:R-:W-:-:S04]  /*0530*/  FFMA.FTZ R2, R2, R2, R9 ;  /* 0x0000000202027223 */ /* 0x000fc80000010009 */
[----:B------:R-:W-:Y:S05]  /*0540*/  @!P0 BRA `(.L_x_625) ;  /* 0xfffffffc00008947 */ /* 0x000fea000383ffff */
.L_x_624:
[----:B------:R-:W-:Y:S05]  /*0550*/  BSYNC.RECONVERGENT B0 ;  /* 0x0000000000007941 */ /* 0x000fea0003800200 */
.L_x_623:
        /* <DEDUP_REMOVED lines=30> */
[----:B------:R-:W-:-:S05]  /*0740*/  IMAD.U32 R2, RZ, RZ, UR4 ;  /* 0x00000004ff027e24 */ /* 0x000fca000f8e00ff */
        /* <DEDUP_REMOVED lines=40> */
.L_x_627:
        /* <DEDUP_REMOVED lines=103> */
.L_x_629:
[----:B------:R-:W0:Y:S02]  /*1040*/  LDCU.64 UR4, c[0x0][0x3a8] ;  /* 0x00007500ff0477ac */ /* 0x000e240008000a00 */
[----:B0-----:R-:W-:-:S04]  /*1050*/  I2FP.F32.S32 R4, UR5 ;  /* 0x0000000500047c45 */ /* 0x001fc80008201400 */
[----:B------:R-:W0:Y:S02]  /*1060*/  MUFU.RCP R5, R4 ;  /* 0x0000000400057308 */ /* 0x000e240000001000 */
[----:B0-----:R-:W-:-:S06]  /*1070*/  FFMA.FTZ R20, R5, R20, UR4 ;  /* 0x0000000405147e23 */ /* 0x001fcc0008010014 */
[----:B------:R-:W0:Y:S02]  /*1080*/  MUFU.RSQ R5, R20 ;  /* 0x0000001400057308 */ /* 0x000e240000001400 */
[----:B0-----:R2:W-:Y:S02]  /*1090*/  STS [R2+0x10a4], R5 ;  /* 0x0010a40502007388 */ /* 0x0015e40000000800 */
.L_x_628:
[----:B------:R-:W-:Y:S05]  /*10a0*/  BSYNC.RECONVERGENT B0 ;  /* 0x0000000000007941 */ /* 0x000fea0003800200 */
.L_x_626:
        /* <DEDUP_REMOVED lines=18> */
[----:B------:R-:W-:Y:S03]  /*11d0*/  BAR.SYNC.DEFER_BLOCKING 0x0 ;  /* 0x0000000000007b1d */ /* 0x000fe60000010000 */
[----:B------:R-:W-:Y:S02]  /*11e0*/  IMAD.MOV R11, RZ, RZ, -R6 ;  /* 0x000000ffff0b7224 */ /* 0x000fe400078e0a06 */
        /* <DEDUP_REMOVED lines=10> */
[----:B------:R-:W-:-:S06]  /*1290*/  @P0 VIADD R6, R6, 0x1 ;  /* 0x0000000106060836 */ /* 0x000fcc0000000000 */
        /* <DEDUP_REMOVED lines=20> */
[----:B------:R-:W-:Y:S02]  /*13e0*/  @P0 IMAD.IADD R5, R5, 0x1, -R6 ;  /* 0x0000000105050824 */ /* 0x000fe400078e0a06 */
[----:B------:R-:W-:-:S03]  /*13f0*/  @P0 VIADD R22, R22, 0x1 ;  /* 0x0000000116160836 */ /* 0x000fc60000000000 */
[----:B------:R-:W-:-:S13]  /*1400*/  ISETP.GE.U32.AND P1, PT, R5, R6, PT ;  /* 0x000000060500720c */ /* 0x000fda0003f26070 */
[----:B------:R-:W-:Y:S01]  /*1410*/  @P1 VIADD R22, R22, 0x1 ;  /* 0x0000000116161836 */ /* 0x000fe20000000000 */
[----:B------:R-:W-:-:S05]  /*1420*/  @!P2 LOP3.LUT R22, RZ, R6, RZ, 0x33, !PT ;  /* 0x00000006ff16a212 */ /* 0x000fca00078e33ff */
[----:B------:R-:W-:-:S04]  /*1430*/  IMAD.MOV R2, RZ, RZ, -R22 ;  /* 0x000000ffff027224 */ /* 0x000fc800078e0a16 */
[----:B------:R-:W-:Y:S01]  /*1440*/  IMAD R2, R6, R2, R3 ;  /* 0x0000000206027224 */ /* 0x000fe200078e0203 */
[----:B------:R-:W-:Y:S06]  /*1450*/  BRA `(.L_x_631) ;  /* 0x00000000002c7947 */ /* 0x000fec0003800000 */
.L_x_630:
[----:B------:R-:W-:-:S07]  /*1460*/  MOV R2, 0x1480 ;  /* 0x0000148000027802 */ /* 0x000fce0000000f00 */
[----:B------:R-:W-:Y:S05]  /*1470*/  CALL.REL.NOINC `($__internal_2_$__cuda_sm20_div_s64) ;  /* 0x0000004000047944 */ /* 0x000fea0003c00000 */
[----:B------:R-:W-:Y:S01]  /*1480*/  IADD3 R9, P0, PT, RZ, -R22, RZ ;  /* 0x80000016ff097210 */ /* 0x000fe20007f1e0ff */
[----:B------:R-:W-:Y:S01]  /*1490*/  IMAD.MOV.U32 R5, RZ, RZ, RZ ;  /* 0x000000ffff057224 */ /* 0x000fe200078e00ff */
[----:B------:R-:W-:-:S03]  /*14a0*/  MOV R4, R3 ;  /* 0x0000000300047202 */ /* 0x000fc60000000f00 */
[----:B------:R-:W-:Y:S02]  /*14b0*/  IMAD.X R7, RZ, RZ, ~R23, P0 ;  /* 0x000000ffff077224 */ /* 0x000fe400000e0e17 */
[----:B------:R-:W-:-:S04]  /*14c0*/  IMAD.WIDE.U32 R4, R6, R9, R4 ;  /* 0x0000000906047225 */ /* 0x000fc800078e0004 */
[----:B------:R-:W-:Y:S02]  /*14d0*/  IMAD R7, R7, R6, RZ ;  /* 0x0000000607077224 */ /* 0x000fe400078e02ff */
[----:B------:R-:W-:Y:S02]  /*14e0*/  IMAD.MOV.U32 R2, RZ, RZ, R4 ;  /* 0x000000ffff027224 */ /* 0x000fe400078e0004 */
[----:B------:R-:W-:-:S04]  /*14f0*/  IMAD R7, R16, R9, R7 ;  /* 0x0000000910077224 */ /* 0x000fc800078e0207 */
[----:B------:R-:W-:-:S07]  /*1500*/  IMAD.IADD R4, R5, 0x1, R7 ;  /* 0x0000000105047824 */ /* 0x000fce00078e0207 */
.L_x_631:
        /* <DEDUP_REMOVED lines=9> */
[--C-:B------:R-:W-:Y:S01]  /*15a0*/  IMAD.X R7, RZ, RZ, R11.reuse, P1 ;  /* 0x000000ffff077224 */ /* 0x100fe200008e060b */
[----:B------:R-:W-:Y:S01]  /*15b0*/  IADD3 R10, P1, PT, R2, R9, RZ ;  /* 0x00000009020a7210 */ /* 0x000fe20007f3e0ff */
[----:B------:R-:W2:Y:S03]  /*15c0*/  LDCU.64 UR18, c[0x0][0x398] ;  /* 0x00007300ff1277ac */ /* 0x000ea60008000a00 */
[----:B------:R-:W-:Y:S01]  /*15d0*/  ISETP.LT.AND.EX P0, PT, R7, UR4, PT, P0 ;  /* 0x0000000407007c0c */ /* 0x000fe2000bf01300 */
[----:B------:R-:W-:-:S03]  /*15e0*/  IMAD.X R11, R4, 0x1, R11, P1 ;  /* 0x00000001040b7824 */ /* 0x000fc600008e060b */
[----:B------:R-:W-:Y:S02]  /*15f0*/  SEL R5, R5, UR8, P0 ;  /* 0x0000000805057c07 */ /* 0x000fe40008000000 */
[----:B------:R-:W-:Y:S02]  /*1600*/  SEL R7, R7, UR4, P0 ;  /* 0x0000000407077c07 */ /* 0x000fe40008000000 */
[----:B------:R-:W-:Y:S02]  /*1610*/  ISETP.GE.U32.AND P0, PT, R10, R5, PT ;  /* 0x000000050a00720c */ /* 0x000fe40003f06070 */
[----:B0-----:R-:W-:Y:S02]  /*1620*/  SHF.R.S32.HI R9, RZ, 0x1f, R8 ;  /* 0x0000001fff097819 */ /* 0x001fe40000011408 */
[----:B------:R-:W-:Y:S02]  /*1630*/  ISETP.GE.AND.EX P0, PT, R11, R7, PT, P0 ;  /* 0x000000070b00720c */ /* 0x000fe40003f06300 */
        /* <DEDUP_REMOVED lines=28> */
[----:B------:R-:W-:-:S04]  /*1800*/  IMAD.HI.U32 R12, R12, R19, RZ ;  /* 0x000000130c0c7227 */ /* 0x000fc800078e00ff */
[----:B------:R-:W-:-:S04]  /*1810*/  IMAD.MOV R13, RZ, RZ, -R12 ;  /* 0x000000ffff0d7224 */ /* 0x000fc800078e0a0c */
[----:B------:R-:W-:Y:S02]  /*1820*/  IMAD R19, R6, R13, R19 ;  /* 0x0000000d06137224 */ /* 0x000fe400078e0213 */
[----:B------:R-:W-:-:S03]  /*1830*/  IMAD.MOV.U32 R13, RZ, RZ, RZ ;  /* 0x000000ffff0d7224 */ /* 0x000fc600078e00ff */
[----:B------:R-:W-:-:S13]  /*1840*/  ISETP.GE.U32.AND P0, PT, R19, R6, PT ;  /* 0x000000061300720c */ /* 0x000fda0003f06070 */
[----:B------:R-:W-:Y:S02]  /*1850*/  @P0 IMAD.IADD R19, R19, 0x1, -R6 ;  /* 0x0000000113130824 */ /* 0x000fe400078e0a06 */
[----:B------:R-:W-:-:S03]  /*1860*/  @P0 VIADD R12, R12, 0x1 ;  /* 0x000000010c0c0836 */ /* 0x000fc60000000000 */
[----:B------:R-:W-:-:S13]  /*1870*/  ISETP.GE.U32.AND P1, PT, R19, R6, PT ;  /* 0x000000061300720c */ /* 0x000fda0003f26070 */
[----:B------:R-:W-:Y:S01]  /*1880*/  @P1 VIADD R12, R12, 0x1 ;  /* 0x000000010c0c1836 */ /* 0x000fe20000000000 */
[----:B------:R-:W-:Y:S01]  /*1890*/  @!P2 LOP3.LUT R12, RZ, R6, RZ, 0x33, !PT ;  /* 0x00000006ff0ca212 */ /* 0x000fe200078e33ff */
[----:B------:R-:W-:Y:S06]  /*18a0*/  BRA `(.L_x_636) ;  /* 0x0000000000087947 */ /* 0x000fec0003800000 */
.L_x_635:
[----:B------:R-:W-:-:S07]  /*18b0*/  MOV R18, 0x18d0 ;  /* 0x000018d000127802 */ /* 0x000fce0000000f00 */
[----:B------:R-:W-:Y:S05]  /*18c0*/  CALL.REL.NOINC `($__internal_3_$__cuda_sm20_div_u64) ;  /* 0x0000004000287944 */ /* 0x000fea0003c00000 */
.L_x_636:
[----:B------:R-:W-:Y:S05]  /*18d0*/  BSYNC.RECONVERGENT B1 ;  /* 0x0000000000017941 */ /* 0x000fea0003800200 */
.L_x_634:
        /* <DEDUP_REMOVED lines=14> */
.L_x_639:
[C---:B------:R-:W-:Y:S01]  /*19c0*/  IMAD.SHL.U32 R14, R10.reuse, 0x8, RZ ;  /* 0x000000080a0e7824 */ /* 0x040fe200078e00ff */
[----:B------:R-:W-:-:S04]  /*19d0*/  SHF.L.U64.HI R15, R10, 0x3, R11 ;  /* 0x000000030a0f7819 */ /* 0x000fc8000001020b */
        /* <DEDUP_REMOVED lines=9> */
[----:B------:R-:W-:Y:S01]  /*1a70*/  ISETP.NE.U32.AND P1, PT, R20, R17, PT ;  /* 0x000000111400720c */ /* 0x000fe20003f25070 */
[----:B------:R-:W-:-:S03]  /*1a80*/  IMAD.X R11, R16, 0x1, R11, P2 ;  /* 0x00000001100b7824 */ /* 0x000fc600010e060b */
[----:B------:R-:W-:Y:S01]  /*1a90*/  ISETP.NE.AND.EX P1, PT, R18, RZ, PT, P1 ;  /* 0x000000ff1200720c */ /* 0x000fe20003f25310 */
[C---:B--2---:R-:W-:Y:S01]  /*1aa0*/  IMAD.U32 R19, R12.reuse, 0x10000, RZ ;  /* 0x000100000c137824 */ /* 0x044fe200078e00ff */
[----:B------:R-:W-:Y:S01]  /*1ab0*/  PRMT R24, R12, 0x7632, R24 ;  /* 0x000076320c187816 */ /* 0x000fe20000000018 */
[C---:B------:R-:W-:Y:S01]  /*1ac0*/  IMAD.U32 R26, R13.reuse, 0x10000, RZ ;  /* 0x000100000d1a7824 */ /* 0x040fe200078e00ff */
[----:B------:R-:W-:Y:S01]  /*1ad0*/  PRMT R25, R13, 0x7632, R25 ;  /* 0x000076320d197816 */ /* 0x000fe20000000019 */
[----:B------:R-:W-:Y:S02]  /*1ae0*/  FMUL.FTZ R19, R19, UR11 ;  /* 0x0000000b13137c20 */ /* 0x000fe40008410000 */
[----:B------:R-:W-:Y:S01]  /*1af0*/  FMUL.FTZ R26, R26, UR11 ;  /* 0x0000000b1a1a7c20 */ /* 0x000fe20008410000 */
[----:B------:R-:W-:Y:S02]  /*1b00*/  IMAD.U32 R24, R24, 0x10000, RZ ;  /* 0x0001000018187824 */ /* 0x000fe400078e00ff */
[----:B------:R-:W-:Y:S01]  /*1b10*/  IMAD.U32 R25, R25, 0x10000, RZ ;  /* 0x0001000019197824 */ /* 0x000fe200078e00ff */
[----:B------:R-:W0:Y:S01]  /*1b20*/  F2F.BF16.F32 R19, R19 ;  /* 0x0000001300137304 */ /* 0x000e220000202000 */
[----:B------:R-:W-:Y:S01]  /*1b30*/  FMUL.FTZ R12, R24, UR11 ;  /* 0x0000000b180c7c20 */ /* 0x000fe20008410000 */
[----:B---3--:R-:W-:-:S02]  /*1b40*/  IMAD.U32 R28, R15, 0x10000, RZ ;  /* 0x000100000f1c7824 */ /* 0x008fc400078e00ff */
[----:B------:R-:W-:Y:S01]  /*1b50*/  FMUL.FTZ R27, R25, UR11 ;  /* 0x0000000b191b7c20 */ /* 0x000fe20008410000 */
[C---:B------:R-:W-:Y:S02]  /*1b60*/  SHF.L.U32 R25, R14.reuse, 0x10, RZ ;  /* 0x000000100e197819 */ /* 0x040fe400000006ff */
[----:B------:R-:W-:Y:S01]  /*1b70*/  PRMT R14, R14, 0x7632, R14 ;  /* 0x000076320e0e7816 */ /* 0x000fe2000000000e */
[----:B------:R-:W1:Y:S01]  /*1b80*/  F2F.BF16.F32 R13, R26 ;  /* 0x0000001a000d7304 */ /* 0x000e620000202000 */
[----:B------:R-:W-:Y:S01]  /*1b90*/  PRMT R15, R15, 0x7632, R15 ;  /* 0x000076320f0f7816 */ /* 0x000fe2000000000f */
[----:B0-----:R-:W-:-:S06]  /*1ba0*/  IMAD.U32 R24, R19, 0x10000, RZ ;  /* 0x0001000013187824 */ /* 0x001fcc00078e00ff */
[----:B------:R-:W0:Y:S01]  /*1bb0*/  F2F.BF16.F32 R12, R12 ;  /* 0x0000000c000c7304 */ /* 0x000e220000202000 */
[----:B------:R-:W-:Y:S01]  /*1bc0*/  FMUL.FTZ R24, R24, R25 ;  /* 0x0000001918187220 */ /* 0x000fe20000410000 */
[----:B-1----:R-:W-:-:S06]  /*1bd0*/  IMAD.U32 R25, R13, 0x10000, RZ ;  /* 0x000100000d197824 */ /* 0x002fcc00078e00ff */
[----:B------:R-:W1:Y:S01]  /*1be0*/  F2F.BF16.F32 R19, R27 ;  /* 0x0000001b00137304 */ /* 0x000e620000202000 */
[----:B------:R-:W-:Y:S01]  /*1bf0*/  FMUL.FTZ R28, R25, R28 ;  /* 0x0000001c191c7220 */ /* 0x000fe20000410000 */
[----:B------:R-:W-:Y:S02]  /*1c00*/  IMAD.U32 R25, R14, 0x10000, RZ ;  /* 0x000100000e197824 */ /* 0x000fe400078e00ff */
[----:B0-----:R-:W-:-:S04]  /*1c10*/  IMAD.U32 R14, R12, 0x10000, RZ ;  /* 0x000100000c0e7824 */ /* 0x001fc800078e00ff */
[----:B------:R-:W0:Y:S01]  /*1c20*/  F2F.BF16.F32 R13, R24 ;  /* 0x00000018000d7304 */ /* 0x000e220000202000 */
[----:B------:R-:W-:Y:S01]  /*1c30*/  FMUL.FTZ R25, R14, R25 ;  /* 0x000000190e197220 */ /* 0x000fe20000410000 */
[----:B------:R-:W-:Y:S02]  /*1c40*/  IMAD.U32 R14, R15, 0x10000, RZ ;  /* 0x000100000f0e7824 */ /* 0x000fe400078e00ff */
[----:B-1----:R-:W-:-:S04]  /*1c50*/  IMAD.U32 R19, R19, 0x10000, RZ ;  /* 0x0001000013137824 */ /* 0x002fc800078e00ff */
        /* <DEDUP_REMOVED lines=11> */
.L_x_638:
[----:B------:R-:W-:Y:S05]  /*1d10*/  BSYNC.RECONVERGENT B1 ;  /* 0x0000000000017941 */ /* 0x000fea0003800200 */
.L_x_637:
[----:B------:R-:W-:Y:S05]  /*1d20*/  @!P0 BRA `(.L_x_633) ;  /* 0x0000000c00008947 */ /* 0x000fea0003800000 */
[----:B------:R-:W-:-:S07]  /*1d30*/  IMAD.SHL.U32 R20, R6, 0x8, RZ ;  /* 0x0000000806147824 */ /* 0x000fce00078e00ff */
.L_x_640:
        /* <DEDUP_REMOVED lines=8> */
[C---:B--2---:R-:W-:Y:S01]  /*1dc0*/  IMAD.U32 R24, R16.reuse, 0x10000, RZ ;  /* 0x0001000010187824 */ /* 0x044fe200078e00ff */
[----:B------:R-:W-:-:S03]  /*1dd0*/  PRMT R16, R16, 0x7632, R16 ;  /* 0x0000763210107816 */ /* 0x000fc60000000010 */
[----:B------:R-:W-:Y:S02]  /*1de0*/  FMUL.FTZ R24, R24, UR11 ;  /* 0x0000000b18187c20 */ /* 0x000fe40008410000 */
[----:B------:R-:W-:-:S04]  /*1df0*/  IMAD.U32 R16, R16, 0x10000, RZ ;  /* 0x0001000010107824 */ /* 0x000fc800078e00ff */
[----:B------:R-:W0:Y:S01]  /*1e00*/  F2F.BF16.F32 R24, R24 ;  /* 0x0000001800187304 */ /* 0x000e220000202000 */
[----:B------:R-:W-:Y:S01]  /*1e10*/  FMUL.FTZ R26, R16, UR11 ;  /* 0x0000000b101a7c20 */ /* 0x000fe20008410000 */
[C---:B---3--:R-:W-:Y:S02]  /*1e20*/  SHF.L.U32 R25, R18.reuse, 0x10, RZ ;  /* 0x0000001012197819 */ /* 0x048fe400000006ff */
[----:B------:R-:W-:-:S04]  /*1e30*/  PRMT R18, R18, 0x7632, R18 ;  /* 0x0000763212127816 */ /* 0x000fc80000000012 */
        /* <DEDUP_REMOVED lines=11> */
[----:B------:R-:W1:Y:S04]  /*1ef0*/  F2F.BF16.F32 R28, R28 ;  /* 0x0000001c001c7304 */ /* 0x000e680000202000 */
[----:B------:R-:W-:Y:S02]  /*1f00*/  IMAD.X R27, R25, 0x1, R13, P0 ;  /* 0x00000001191b7824 */ /* 0x000fe400000e060d */
[----:B0-----:R-:W-:Y:S02]  /*1f10*/  IMAD.U32 R18, R16, 0x10000, RZ ;  /* 0x0001000010127824 */ /* 0x001fe400078e00ff */
        /* <DEDUP_REMOVED lines=19> */
[----:B0-----:R-:W-:Y:S02]  /*2050*/  IMAD.U32 R17, R28, 0x10000, RZ ;  /* 0x000100001c117824 */ /* 0x001fe400078e00ff */
[----:B------:R-:W-:Y:S02]  /*2060*/  IMAD.U32 R28, R16, 0x10000, RZ ;  /* 0x00010000101c7824 */ /* 0x000fe400078e00ff */
        /* <DEDUP_REMOVED lines=21> */
[----:B------:R-:W1:Y:S04]  /*21c0*/  F2F.BF16.F32 R28, R28 ;  /* 0x0000001c001c7304 */ /* 0x000e680000202000 */
[----:B------:R-:W-:Y:S02]  /*21d0*/  IMAD.X R27, R27, 0x1, R17, P0 ;  /* 0x000000011b1b7824 */ /* 0x000fe400000e0611 */
[----:B0-----:R-:W-:Y:S02]  /*21e0*/  IMAD.U32 R14, R12, 0x10000, RZ ;  /* 0x000100000c0e7824 */ /* 0x001fe400078e00ff */
[----:B------:R-:W-:Y:S02]  /*21f0*/  IMAD.U32 R12, R13, 0x10000, RZ ;  /* 0x000100000d0c7824 */ /* 0x000fe400078e00ff */
        /* <DEDUP_REMOVED lines=18> */
[----:B0-----:R-:W-:-:S04]  /*2320*/  IMAD.U32 R14, R13, 0x10000, RZ ;  /* 0x000100000d0e7824 */ /* 0x001fc800078e00ff */
[----:B------:R-:W-:Y:S01]  /*2330*/  FMUL.FTZ R15, R14, R15 ;  /* 0x0000000f0e0f7220 */ /* 0x000fe20000410000 */
[----:B------:R-:W-:-:S05]  /*2340*/  IMAD.U32 R14, R12, 0x10000, RZ ;  /* 0x000100000c0e7824 */ /* 0x000fca00078e00ff */
[----:B------:R-:W0:Y:S02]  /*2350*/  F2F.BF16.F32 R15, R15 ;  /* 0x0000000f000f7304 */ /* 0x000e240000202000 */
[----:B0-----:R-:W-:-:S05]  /*2360*/  IMAD.U32 R28, R15, 0x10000, RZ ;  /* 0x000100000f1c7824 */ /* 0x001fca00078e00ff */
[----:B------:R-:W-:Y:S01]  /*2370*/  FMNMX3.FTZ R21, R21, |R14|, |R28|, !PT ;  /* 0x4000000e15157276 */ /* 0x000fe2000781041c */
[C---:B--2---:R-:W-:Y:S01]  /*2380*/  IMAD.U32 R14, R18.reuse, 0x10000, RZ ;  /* 0x00010000120e7824 */ /* 0x044fe200078e00ff */
[----:B------:R-:W-:Y:S01]  /*2390*/  PRMT R18, R18, 0x7632, R18 ;  /* 0x0000763212127816 */ /* 0x000fe20000000012 */
[----:B------:R-:W-:Y:S02]  /*23a0*/  IMAD.U32 R13, R19, 0x10000, RZ ;  /* 0x00010000130d7824 */ /* 0x000fe400078e00ff */
[----:B------:R-:W-:Y:S02]  /*23b0*/  FMUL.FTZ R14, R14, UR11 ;  /* 0x0000000b0e0e7c20 */ /* 0x000fe40008410000 */
[----:B------:R-:W-:Y:S02]  /*23c0*/  IMAD.U32 R18, R18, 0x10000, RZ ;  /* 0x0001000012127824 */ /* 0x000fe400078e00ff */
[----:B------:R-:W-:Y:S02]  /*23d0*/  FMUL.FTZ R12, R13, UR11 ;  /* 0x0000000b0d0c7c20 */ /* 0x000fe40008410000 */
        /* <DEDUP_REMOVED lines=9> */
[----:B-1----:R-:W-:Y:S01]  /*2470*/  IMAD.U32 R18, R12, 0x10000, RZ ;  /* 0x000100000c127824 */ /* 0x002fe200078e00ff */
[----:B------:R-:W-:Y:S01]  /*2480*/  IADD3 R12, P0, PT, R26, R20, RZ ;  /* 0x000000141a0c7210 */ /* 0x000fe20007f1e0ff */
[----:B------:R-:W-:Y:S02]  /*2490*/  IMAD.U32 R15, R16, 0x10000, RZ ;  /* 0x00010000100f7824 */ /* 0x000fe400078e00ff */
[----:B------:R-:W-:Y:S01]  /*24a0*/  FMUL.FTZ R18, R18, R29 ;  /* 0x0000001d12127220 */ /* 0x000fe20000410000 */
[----:B------:R-:W-:Y:S01]  /*24b0*/  SHF.R.S32.HI R29, RZ, 0x1f, R6 ;  /* 0x0000001fff1d7819 */ /* 0x000fe20000011406 */
[----:B0-----:R-:W-:-:S04]  /*24c0*/  IMAD.U32 R16, R13, 0x10000, RZ ;  /* 0x000100000d107824 */ /* 0x001fc800078e00ff */
[----:B------:R-:W-:Y:S01]  /*24d0*/  FMUL.FTZ R16, R16, R15 ;  /* 0x0000000f10107220 */ /* 0x000fe20000410000 */
[----:B------:R-:W-:-:S05]  /*24e0*/  SHF.L.U64.HI R15, R6, 0x3, R29 ;  /* 0x00000003060f7819 */ /* 0x000fca000001021d */
[----:B------:R-:W-:-:S06]  /*24f0*/  IMAD.X R13, R27, 0x1, R15, P0 ;  /* 0x000000011b0d7824 */ /* 0x000fcc00000e060f */
        /* <DEDUP_REMOVED lines=13> */
[----:B-1----:R-:W-:-:S07]  /*25d0*/  IMAD.U32 R16, R16, 0x10000, RZ ;  /* 0x0001000010107824 */ /* 0x002fce00078e00ff */
        /* <DEDUP_REMOVED lines=11> */
[----:B------:R-:W-:Y:S02]  /*2690*/  FMUL.FTZ R27, R24, UR11 ;  /* 0x0000000b181b7c20 */ /* 0x000fe40008410000 */
[----:B------:R-:W-:Y:S02]  /*26a0*/  IMAD.U32 R12, R12, 0x10000, RZ ;  /* 0x000100000c0c7824 */ /* 0x000fe400078e00ff */
[----:B------:R-:W0:Y:S02]  /*26b0*/  F2F.BF16.F32 R24, R27 ;  /* 0x0000001b00187304 */ /* 0x000e240000202000 */
[----:B0-----:R-:W-:Y:S02]  /*26c0*/  IMAD.U32 R17, R24, 0x10000, RZ ;  /* 0x0001000018117824 */ /* 0x001fe400078e00ff */
        /* <DEDUP_REMOVED lines=23> */
[----:B------:R-:W-:Y:S02]  /*2840*/  IMAD.U32 R24, R15, 0x10000, RZ ;  /* 0x000100000f187824 */ /* 0x000fe400078e00ff */
[----:B-1----:R-:W-:Y:S02]  /*2850*/  IMAD.U32 R15, R12, 0x10000, RZ ;  /* 0x000100000c0f7824 */ /* 0x002fe400078e00ff */
[----:B------:R-:W0:Y:S01]  /*2860*/  F2F.BF16.F32 R12, R14 ;  /* 0x0000000e000c7304 */ /* 0x000e220000202000 */
[----:B------:R-:W-:Y:S02]  /*2870*/  IMAD.X R11, R11, 0x1, R18, P0 ;  /* 0x000000010b0b7824 */ /* 0x000fe400000e0612 */
[----:B------:R-:W-:Y:S01]  /*2880*/  FMUL.FTZ R15, R15, R24 ;  /* 0x000000180f0f7220 */ /* 0x000fe20000410000 */
[----:B------:R-:W-:-:S04]  /*2890*/  ISETP.GE.U32.AND P0, PT, R10, R5, PT ;  /* 0x000000050a00720c */ /* 0x000fc80003f06070 */
[----:B------:R-:W-:Y:S01]  /*28a0*/  ISETP.GE.AND.EX P0, PT, R11, R7, PT, P0 ;  /* 0x000000070b00720c */ /* 0x000fe20003f06300 */
        /* <DEDUP_REMOVED lines=8> */
.L_x_633:
[----:B------:R-:W-:Y:S05]  /*2930*/  BSYNC.RECONVERGENT B0 ;  /* 0x0000000000007941 */ /* 0x000fea0003800200 */
.L_x_632:
        /* <DEDUP_REMOVED lines=15> */
[----:B-1----:R-:W-:-:S04]  /*2a30*/  VIADD R10, R15, 0xffffffe ;  /* 0x0ffffffe0f0a7836 */ /* 0x002fc80000000000 */
        /* <DEDUP_REMOVED lines=10> */
[----:B------:R-:W-:Y:S02]  /*2ae0*/  @!P1 IMAD.IADD R11, R11, 0x1, -R12 ;  /* 0x000000010b0b9824 */ /* 0x000fe400078e0a0c */
[----:B------:R-:W-:Y:S01]  /*2af0*/  @!P1 VIADD R15, R15, 0x1 ;  /* 0x000000010f0f9836 */ /* 0x000fe20000000000 */
        /* <DEDUP_REMOVED lines=12> */
.L_x_647:
[----:B------:R-:W-:Y:S01]  /*2bc0*/  SHF.R.U32.HI R10, RZ, 0x5, R3 ;  /* 0x00000005ff0a7819 */ /* 0x000fe20000011603 */
[----:B------:R-:W-:Y:S01]  /*2bd0*/  IMAD.MOV.U32 R11, RZ, RZ, RZ ;  /* 0x000000ffff0b7224 */ /* 0x000fe200078e00ff */
        /* <DEDUP_REMOVED lines=38> */
[----:B-1----:R-:W-:-:S05]  /*2e40*/  LEA R25, R19, R26, 0x18 ;  /* 0x0000001a13197211 */ /* 0x002fca00078ec0ff */
[----:B------:R-:W-:Y:S02]  /*2e50*/  IMAD R19, R24, 0x4, R25 ;  /* 0x0000000418137824 */ /* 0x000fe400078e0219 */
[----:B------:R-:W-:Y:S05]  /*2e60*/  @P1 BRA `(.L_x_645) ;  /* 0x0000000000341947 */ /* 0x000fea0003800000 */
[----:B------:R0:W1:Y:S01]  /*2e70*/  LDS R24, [R19] ;  /* 0x0000000013187984 */ /* 0x0000620000000800 */
[----:B------:R-:W-:-:S04]  /*2e80*/  IMAD R10, R6, R10, R17 ;  /* 0x0000000a060a7224 */ /* 0x000fc800078e0211 */
[----:B------:R-:W-:-:S04]  /*2e90*/  IMAD R10, R10, 0x4, R25 ;  /* 0x000000040a0a7824 */ /* 0x000fc800078e0219 */
[----:B0-----:R-:W-:-:S07]  /*2ea0*/  VIADD R10, R10, 0x80 ;  /* 0x000000800a0a7836 */ /* 0x001fce0000000000 */
.L_x_646:
[----:B0-----:R0:W1:Y:S01]  /*2eb0*/  LDS R11, [R10] ;  /* 0x000000000a0b7984 */ /* 0x0010620000000800 */
[----:B------:R-:W-:-:S05]  /*2ec0*/  IADD3 R20, P1, PT, R20, 0x20, RZ ;  /* 0x0000002014147810 */ /* 0x000fca0007f3e0ff */
[----:B------:R-:W-:Y:S01]  /*2ed0*/  IMAD.X R21, RZ, RZ, R21, P1 ;  /* 0x000000ffff157224 */ /* 0x000fe200008e0615 */
[----:B------:R-:W-:Y:S01]  /*2ee0*/  ISETP.GE.U32.AND P1, PT, R20, R13, PT ;  /* 0x0000000d1400720c */ /* 0x000fe20003f26070 */
[----:B0-----:R-:W-:-:S03]  /*2ef0*/  VIADD R10, R10, 0x80 ;  /* 0x000000800a0a7836 */ /* 0x001fc60000000000 */
[----:B------:R-:W-:Y:S02]  /*2f00*/  ISETP.GE.AND.EX P1, PT, R21, R16, PT, P1 ;  /* 0x000000101500720c */ /* 0x000fe40003f26310 */
[----:B-1----:R-:W-:-:S05]  /*2f10*/  FMNMX.FTZ R24, R11, R24, !PT ;  /* 0x000000180b187209 */ /* 0x002fca0007810000 */
[----:B------:R0:W-:Y:S06]  /*2f20*/  STS [R19], R24 ;  /* 0x0000001813007388 */ /* 0x0001ec0000000800 */
[----:B------:R-:W-:Y:S05]  /*2f30*/  @!P1 BRA `(.L_x_646) ;  /* 0xfffffffc00dc9947 */ /* 0x000fea000383ffff */
.L_x_645:
[----:B------:R-:W-:Y:S05]  /*2f40*/  BSYNC.RECONVERGENT B1 ;  /* 0x0000000000017941 */ /* 0x000fea0003800200 */
.L_x_644:
        /* <DEDUP_REMOVED lines=37> */
.L_x_643:
[----:B------:R-:W-:Y:S05]  /*31a0*/  BSYNC.RECONVERGENT B0 ;  /* 0x0000000000007941 */ /* 0x000fea0003800200 */
.L_x_642:
[----:B------:R-:W-:Y:S01]  /*31b0*/  UIADD3 UR4, UP0, UPT, UR4, 0x1, URZ ;  /* 0x0000000104047890 */ /* 0x000fe2000ff1e0ff */
[----:B------:R-:W-:-:S03]  /*31c0*/  SHF.R.S32.HI R10, RZ, 0x1f, R15 ;  /* 0x0000001fff0a7819 */ /* 0x000fc6000001140f */
[----:B------:R-:W-:Y:S02]  /*31d0*/  UIADD3.X UR5, UPT, UPT, URZ, UR5, URZ, UP0, !UPT ;  /* 0x00000005ff057290 */ /* 0x000fe400087fe4ff */
[----:B------:R-:W-:-:S04]  /*31e0*/  ISETP.LE.U32.AND P0, PT, R15, UR4, PT ;  /* 0x000000040f007c0c */ /* 0x000fc8000bf03070 */
[----:B--2---:R-:W-:-:S05]  /*31f0*/  IMAD.U32 R11, RZ, RZ, UR5 ;  /* 0x00000005ff0b7e24 */ /* 0x004fca000f8e00ff */
[----:B------:R-:W-:-:S13]  /*3200*/  ISETP.GE.AND.EX P0, PT, R11, R10, PT, P0 ;  /* 0x0000000a0b00720c */ /* 0x000fda0003f06300 */
[----:B------:R-:W-:Y:S05]  /*3210*/  @!P0 BRA `(.L_x_647) ;  /* 0xfffffff800688947 */ /* 0x000fea000383ffff */
.L_x_641:
        /* <DEDUP_REMOVED lines=18> */
[----:B------:R-:W-:Y:S02]  /*3340*/  IMAD.MOV.U32 R6, RZ, RZ, R22 ;  /* 0x000000ffff067224 */ /* 0x000fe400078e0016 */
[----:B------:R-:W-:Y:S02]  /*3350*/  IMAD.MOV.U32 R7, RZ, RZ, R23 ;  /* 0x000000ffff077224 */ /* 0x000fe400078e0017 */
[----:B------:R-:W-:Y:S02]  /*3360*/  IMAD R11, R9, UR14, RZ ;  /* 0x0000000e090b7c24 */ /* 0x000fe4000f8e02ff */
[----:B------:R-:W-:-:S04]  /*3370*/  IMAD.WIDE.U32 R6, R8, UR14, R6 ;  /* 0x0000000e08067c25 */ /* 0x000fc8000f8e0006 */
[----:B------:R-:W-:Y:S01]  /*3380*/  IMAD.IADD R7, R7, 0x1, R11 ;  /* 0x0000000107077824 */ /* 0x000fe200078e020b */
[----:B---3--:R-:W-:Y:S02]  /*3390*/  @P0 FMNMX.FTZ R2, R2, R5, PT ;  /* 0x0000000502020209 */ /* 0x008fe40003810000 */
[----:B--2---:R-:W-:-:S03]  /*33a0*/  LEA R10, P0, R6, UR4, 0x2 ;  /* 0x00000004060a7c11 */ /* 0x004fc6000f8010ff */
[----:B------:R-:W-:Y:S01]  /*33b0*/  FMUL.FTZ R2, R2, 0.0022321429569274187088 ;  /* 0x3b12492502027820 */ /* 0x000fe20000410000 */
[----:B------:R-:W-:-:S04]  /*33c0*/  LEA.HI.X R11, R6, UR5, R7, 0x2, P0 ;  /* 0x00000005060b7c11 */ /* 0x000fc800080f1407 */
[----:B------:R-:W-:-:S05]  /*33d0*/  FMNMX.FTZ R5, R2, 4.3596542127488646656e-06, !PT ;  /* 0x3692492502057809 */ /* 0x000fca0007810000 */
[----:B------:R2:W-:Y:S02]  /*33e0*/  STG.E desc[UR12][R10.64], R5 ;  /* 0x000000050a007986 */ /* 0x0005e4000c10190c */
.L_x_649:
[----:B------:R-:W-:Y:S05]  /*33f0*/  BSYNC.RECONVERGENT B0 ;  /* 0x0000000000007941 */ /* 0x000fea0003800200 */
.L_x_648:
        /* <DEDUP_REMOVED lines=17> */
[----:B------:R-:W-:Y:S01]  /*3510*/  IMAD.IADD R2, R13, 0x1, R9 ;  /* 0x000000010d027824 */ /* 0x000fe200078e0209 */
[----:B------:R-:W2:Y:S01]  /*3520*/  LDC.64 R10, c[0x0][0x388] ;  /* 0x0000e200ff0a7b82 */ /* 0x000ea20000000a00 */
[----:B------:R-:W-:-:S07]  /*3530*/  IMAD.MOV.U32 R4, RZ, RZ, R12 ;  /* 0x000000ffff047224 */ /* 0x000fce00078e000c */
.L_x_682:
[----:B------:R-:W-:-:S04]  /*3540*/  IMAD.MOV.U32 R14, RZ, RZ, 0x8 ;  /* 0x00000008ff0e7424 */ /* 0x000fc800078e00ff */
[----:B------:R-:W-:-:S06]  /*3550*/  IMAD.WIDE.U32 R14, R3, R14, UR6 ;  /* 0x00000006030e7e25 */ /* 0x000fcc000f8e000e */
[----:B------:R-:W3:Y:S01]  /*3560*/  LDG.E.64.CONSTANT R14, desc[UR12][R14.64] ;  /* 0x0000000c0e0e7981 */ /* 0x000ee2000c1e9b00 */
[----:B------:R-:W-:-:S04]  /*3570*/  SHF.R.U32.HI R12, RZ, 0x4, R3 ;  /* 0x00000004ff0c7819 */ /* 0x000fc80000011603 */
[----:B------:R-:W-:-:S04]  /*3580*/  LOP3.LUT R13, R12, 0x3ffffff, RZ, 0xc0, !PT ;  /* 0x03ffffff0c0d7812 */ /* 0x000fc800078ec0ff */
[----:B------:R-:W-:Y:S01]  /*3590*/  IADD3 R17, P0, PT, R13, R8, RZ ;  /* 0x000000080d117210 */ /* 0x000fe20007f1e0ff */
[----:B-1----:R-:W-:-:S04]  /*35a0*/  IMAD.WIDE.U32 R12, R3, 0x8, R6 ;  /* 0x00000008030c7825 */ /* 0x002fc800078e0006 */
[----:B------:R-:W-:Y:S01]  /*35b0*/  IMAD.X R18, RZ, RZ, R2, P0 ;  /* 0x000000ffff127224 */ /* 0x000fe200000e0602 */
[C---:B--2---:R-:W-:Y:S01]  /*35c0*/  LEA R16, P0, R17.reuse, R10, 0x2 ;  /* 0x0000000a11107211 */ /* 0x044fe200078010ff */
[----:B------:R-:W0:Y:S03]  /*35d0*/  LDG.E.64.CONSTANT R12, desc[UR12][R12.64] ;  /* 0x0000000c0c0c7981 */ /* 0x000e26000c1e9b00 */
[----:B------:R-:W-:-:S05]  /*35e0*/  LEA.HI.X R17, R17, R11, R18, 0x2, P0 ;  /* 0x0000000b11117211 */ /* 0x000fca00000f1412 */
[----:B------:R1:W2:Y:S01]  /*35f0*/  LDG.E R16, desc[UR12][R16.64] ;  /* 0x0000000c10107981 */ /* 0x0002a2000c1e1900 */
[----:B------:R-:W-:Y:S01]  /*3600*/  BSSY.RECONVERGENT B0, `(.L_x_650) ;  /* 0x0000043000007945 */ /* 0x000fe20003800200 */
[----:B---3--:R-:W-:Y:S02]  /*3610*/  IMAD.U32 R18, R14, 0x10000, RZ ;  /* 0x000100000e127824 */ /* 0x008fe400078e00ff */
[C---:B------:R-:W-:Y:S02]  /*3620*/  IMAD.U32 R20, R15.reuse, 0x10000, RZ ;  /* 0x000100000f147824 */ /* 0x040fe400078e00ff */
[----:B------:R-:W-:Y:S02]  /*3630*/  FMUL.FTZ R18, R18, UR11 ;  /* 0x0000000b12127c20 */ /* 0x000fe40008410000 */
[----:B------:R-:W-:Y:S01]  /*3640*/  FMUL.FTZ R20, R20, UR11 ;  /* 0x0000000b14147c20 */ /* 0x000fe20008410000 */
[----:B------:R-:W-:-:S03]  /*3650*/  PRMT R15, R15, 0x7632, R15 ;  /* 0x000076320f0f7816 */ /* 0x000fc6000000000f */
[----:B------:R-:W3:Y:S01]  /*3660*/  F2F.BF16.F32 R18, R18 ;  /* 0x0000001200127304 */ /* 0x000ee20000202000 */
[----:B------:R-:W-:Y:S01]  /*3670*/  PRMT R14, R14, 0x7632, R14 ;  /* 0x000076320e0e7816 */ /* 0x000fe2000000000e */
[----:B------:R-:W-:-:S03]  /*3680*/  IMAD.U32 R15, R15, 0x10000, RZ ;  /* 0x000100000f0f7824 */ /* 0x000fc600078e00ff */
[----:B------:R-:W-:-:S03]  /*3690*/  SHF.L.U32 R14, R14, 0x10, RZ ;  /* 0x000000100e0e7819 */ /* 0x000fc600000006ff */
[----:B------:R-:W4:Y:S01]  /*36a0*/  F2F.BF16.F32 R20, R20 ;  /* 0x0000001400147304 */ /* 0x000f220000202000 */
[----:B------:R-:W-:Y:S01]  /*36b0*/  FMUL.FTZ R15, R15, UR11 ;  /* 0x0000000b0f0f7c20 */ /* 0x000fe20008410000 */
[----:B-1----:R-:W-:Y:S01]  /*36c0*/  FMUL.FTZ R17, R14, UR11 ;  /* 0x0000000b0e117c20 */ /* 0x002fe20008410000 */
[----:B0-----:R-:W-:Y:S02]  /*36d0*/  IMAD.U32 R19, R12, 0x10000, RZ ;  /* 0x000100000c137824 */ /* 0x001fe400078e00ff */
[----:B---3--:R-:W-:-:S03]  /*36e0*/  IMAD.U32 R18, R18, 0x10000, RZ ;  /* 0x0001000012127824 */ /* 0x008fc600078e00ff */
[----:B------:R-:W0:Y:S01]  /*36f0*/  F2F.BF16.F32 R15, R15 ;  /* 0x0000000f000f7304 */ /* 0x000e220000202000 */
[----:B------:R-:W-:Y:S01]  /*3700*/  FMUL.FTZ R18, R18, R19 ;  /* 0x0000001312127220 */ /* 0x000fe20000410000 */
[----:B------:R-:W-:-:S06]  /*3710*/  IMAD.U32 R19, R13, 0x10000, RZ ;  /* 0x000100000d137824 */ /* 0x000fcc00078e00ff */
[----:B------:R-:W1:Y:S01]  /*3720*/  F2F.BF16.F32 R17, R17 ;  /* 0x0000001100117304 */ /* 0x000e620000202000 */
[----:B----4-:R-:W-:Y:S01]  /*3730*/  IMAD.U32 R20, R20, 0x10000, RZ ;  /* 0x0001000014147824 */ /* 0x010fe200078e00ff */
[----:B------:R-:W-:-:S03]  /*3740*/  PRMT R13, R12, 0x7632, R13 ;  /* 0x000076320c0d7816 */ /* 0x000fc6000000000d */
[----:B------:R-:W-:Y:S02]  /*3750*/  FMUL.FTZ R19, R20, R19 ;  /* 0x0000001314137220 */ /* 0x000fe40000410000 */
[C---:B------:R-:W-:Y:S01]  /*3760*/  IMAD.U32 R20, R13.reuse, 0x10000, RZ ;  /* 0x000100000d147824 */ /* 0x040fe200078e00ff */
[----:B------:R-:W3:Y:S01]  /*3770*/  F2F.BF16.F32 R12, R18 ;  /* 0x00000012000c7304 */ /* 0x000ee20000202000 */
[----:B------:R-:W-:Y:S02]  /*3780*/  PRMT R13, R13, 0x7632, R13 ;  /* 0x000076320d0d7816 */ /* 0x000fe4000000000d */
[----:B0-----:R-:W-:-:S05]  /*3790*/  SHF.L.U32 R15, R15, 0x10, RZ ;  /* 0x000000100f0f7819 */ /* 0x001fca00000006ff */
[----:B--2---:R0:W2:Y:S01]  /*37a0*/  MUFU.RCP R14, R16 ;  /* 0x00000010000e7308 */ /* 0x0040a20000001000 */
[----:B-1----:R-:W-:-:S07]  /*37b0*/  IMAD.U32 R17, R17, 0x10000, RZ ;  /* 0x0001000011117824 */ /* 0x002fce00078e00ff */
[----:B------:R-:W1:Y:S01]  /*37c0*/  F2F.BF16.F32 R19, R19 ;  /* 0x0000001300137304 */ /* 0x000e620000202000 */
[----:B0-----:R-:W-:Y:S02]  /*37d0*/  IMAD.U32 R16, R13, 0x10000, RZ ;  /* 0x000100000d107824 */ /* 0x001fe400078e00ff */
[----:B------:R-:W-:Y:S02]  /*37e0*/  FMUL.FTZ R17, R17, R20 ;  /* 0x0000001411117220 */ /* 0x000fe40000410000 */
[----:B------:R-:W-:Y:S01]  /*37f0*/  FMUL.FTZ R16, R15, R16 ;  /* 0x000000100f107220 */ /* 0x000fe20000410000 */
[----:B---3--:R-:W-:-:S03]  /*3800*/  IMAD.U32 R13, R12, 0x10000, RZ ;  /* 0x000100000c0d7824 */ /* 0x008fc600078e00ff */
[----:B------:R-:W0:Y:S01]  /*3810*/  F2F.BF16.F32 R17, R17 ;  /* 0x0000001100117304 */ /* 0x000e220000202000 */
[----:B--2---:R-:W-:-:S07]  /*3820*/  FMUL.FTZ R13, R13, R14 ;  /* 0x0000000e0d0d7220 */ /* 0x004fce0000410000 */
[----:B------:R-:W2:Y:S01]  /*3830*/  F2F.BF16.F32 R16, R16 ;  /* 0x0000001000107304 */ /* 0x000ea20000202000 */
[----:B-1----:R-:W-:Y:S01]  /*3840*/  IMAD.U32 R21, R19, 0x10000, RZ ;  /* 0x0001000013157824 */ /* 0x002fe200078e00ff */
[----:B------:R-:W-:-:S03]  /*3850*/  FMNMX.FTZ R13, R13, 448, PT ;  /* 0x43e000000d0d7809 */ /* 0x000fc60003810000 */
[----:B------:R-:W-:Y:S01]  /*3860*/  FMUL.FTZ R21, R21, R14 ;  /* 0x0000000e15157220 */ /* 0x000fe20000410000 */
[----:B0-----:R-:W-:-:S04]  /*3870*/  IMAD.U32 R15, R17, 0x10000, RZ ;  /* 0x00010000110f7824 */ /* 0x001fc800078e00ff */
[----:B------:R-:W-:Y:S02]  /*3880*/  FMNMX.FTZ R12, R21, 448, PT ;  /* 0x43e00000150c7809 */ /* 0x000fe40003810000 */
[----:B------:R-:W-:Y:S01]  /*3890*/  FMNMX.FTZ R21, R13, -448, !PT ;  /* 0xc3e000000d157809 */ /* 0x000fe20007810000 */
[----:B--2---:R-:W-:-:S03]  /*38a0*/  IMAD.U32 R23, R16, 0x10000, RZ ;  /* 0x0001000010177824 */ /* 0x004fc600078e00ff */
[----:B------:R-:W-:Y:S01]  /*38b0*/  LOP3.LUT R22, R21, 0x7fffffff, RZ, 0xc0, !PT ;  /* 0x7fffffff15167812 */ /* 0x000fe200078ec0ff */
[-C--:B------:R-:W-:Y:S01]  /*38c0*/  FMUL.FTZ R15, R15, R14.reuse ;  /* 0x0000000e0f0f7220 */ /* 0x080fe20000410000 */
[----:B------:R-:W-:Y:S02]  /*38d0*/  FMUL.FTZ R23, R23, R14 ;  /* 0x0000000e17177220 */ /* 0x000fe40000410000 */
[----:B------:R-:W-:Y:S02]  /*38e0*/  ISETP.GT.U32.AND P2, PT, R22, 0x43efffff, PT ;  /* 0x43efffff1600780c */ /* 0x000fe40003f44070 */
[----:B------:R-:W-:Y:S02]  /*38f0*/  FMNMX.FTZ R15, R15, 448, PT ;  /* 0x43e000000f0f7809 */ /* 0x000fe40003810000 */
[----:B------:R-:W-:Y:S02]  /*3900*/  FMNMX.FTZ R23, R23, 448, PT ;  /* 0x43e0000017177809 */ /* 0x000fe40003810000 */
[----:B------:R-:W-:-:S02]  /*3910*/  FMNMX.FTZ R12, R12, -448, !PT ;  /* 0xc3e000000c0c7809 */ /* 0x000fc40007810000 */
[----:B------:R-:W-:Y:S02]  /*3920*/  FMNMX.FTZ R15, R15, -448, !PT ;  /* 0xc3e000000f0f7809 */ /* 0x000fe40007810000 */
[----:B------:R-:W-:Y:S02]  /*3930*/  FMNMX.FTZ R13, R23, -448, !PT ;  /* 0xc3e00000170d7809 */ /* 0x000fe40007810000 */
[----:B------:R-:W-:Y:S02]  /*3940*/  LOP3.LUT R19, R12, 0x7fffffff, RZ, 0xc0, !PT ;  /* 0x7fffffff0c137812 */ /* 0x000fe400078ec0ff */
[----:B------:R-:W-:Y:S02]  /*3950*/  LOP3.LUT R20, R15, 0x7fffffff, RZ, 0xc0, !PT ;  /* 0x7fffffff0f147812 */ /* 0x000fe400078ec0ff */
[----:B------:R-:W-:Y:S01]  /*3960*/  LOP3.LUT R18, R13, 0x7fffffff, RZ, 0xc0, !PT ;  /* 0x7fffffff0d127812 */ /* 0x000fe200078ec0ff */
[----:B------:R-:W-:Y:S01]  /*3970*/  IMAD.MOV.U32 R14, RZ, RZ, 0x7f ;  /* 0x0000007fff0e7424 */ /* 0x000fe200078e00ff */
[----:B------:R-:W-:-:S02]  /*3980*/  ISETP.GT.U32.AND P0, PT, R19, 0x43efffff, PT ;  /* 0x43efffff1300780c */ /* 0x000fc40003f04070 */
        /* <DEDUP_REMOVED lines=10> */
.L_x_651:
[----:B------:R-:W-:Y:S05]  /*3a30*/  BSYNC.RECONVERGENT B0 ;  /* 0x0000000000007941 */ /* 0x000fea0003800200 */
.L_x_650:
        /* <DEDUP_REMOVED lines=11> */
.L_x_653:
[----:B------:R-:W-:Y:S05]  /*3af0*/  BSYNC.RECONVERGENT B0 ;  /* 0x0000000000007941 */ /* 0x000fea0003800200 */
.L_x_652:
        /* <DEDUP_REMOVED lines=11> */
.L_x_655:
[----:B------:R-:W-:Y:S05]  /*3bb0*/  BSYNC.RECONVERGENT B0 ;  /* 0x0000000000007941 */ /* 0x000fea0003800200 */
.L_x_654:
        /* <DEDUP_REMOVED lines=11> */
.L_x_657:
[----:B------:R-:W-:Y:S05]  /*3c70*/  BSYNC.RECONVERGENT B0 ;  /* 0x0000000000007941 */ /* 0x000fea0003800200 */
.L_x_656:
[----:B------:R-:W-:Y:S02]  /*3c80*/  IADD3 R13, PT, PT, R0, R3, RZ ;  /* 0x00000003000d7210 */ /* 0x000fe40007ffe0ff */
        /* <DEDUP_REMOVED lines=8> */
[----:B------:R-:W-:-:S04]  /*3d10*/  IMAD.MOV.U32 R16, RZ, RZ, 0x8 ;  /* 0x00000008ff107424 */ /* 0x000fc800078e00ff */
        /* <DEDUP_REMOVED lines=11> */
[----:B------:R-:W-:Y:S01]  /*3dd0*/  BSSY.RECONVERGENT B0, `(.L_x_658) ;  /* 0x0000043000007945 */ /* 0x000fe20003800200 */
[----:B--2---:R-:W-:-:S04]  /*3de0*/  IMAD.U32 R12, R16, 0x10000, RZ ;  /* 0x00010000100c7824 */ /* 0x004fc800078e00ff */
[----:B------:R-:W-:Y:S01]  /*3df0*/  FMUL.FTZ R20, R12, UR11 ;  /* 0x0000000b0c147c20 */ /* 0x000fe20008410000 */
[C---:B------:R-:W-:Y:S01]  /*3e00*/  IMAD.U32 R21, R17.reuse, 0x10000, RZ ;  /* 0x0001000011157824 */ /* 0x040fe200078e00ff */
[----:B------:R-:W-:Y:S02]  /*3e10*/  PRMT R16, R16, 0x7632, R16 ;  /* 0x0000763210107816 */ /* 0x000fe40000000010 */
[----:B------:R-:W-:Y:S02]  /*3e20*/  PRMT R17, R17, 0x7632, R17 ;  /* 0x0000763211117816 */ /* 0x000fe40000000011 */
[----:B------:R-:W1:Y:S01]  /*3e30*/  F2F.BF16.F32 R20, R20 ;  /* 0x0000001400147304 */ /* 0x000e620000202000 */
[----:B------:R-:W-:Y:S02]  /*3e40*/  IMAD.U32 R16, R16, 0x10000, RZ ;  /* 0x0001000010107824 */ /* 0x000fe400078e00ff */
[----:B------:R-:W-:Y:S02]  /*3e50*/  IMAD.U32 R12, R17, 0x10000, RZ ;  /* 0x00010000110c7824 */ /* 0x000fe400078e00ff */
[----:B------:R-:W-:Y:S01]  /*3e60*/  FMUL.FTZ R21, R21, UR11 ;  /* 0x0000000b15157c20 */ /* 0x000fe20008410000 */
[----:B------:R-:W-:Y:S01]  /*3e70*/  FMUL.FTZ R16, R16, UR11 ;  /* 0x0000000b10107c20 */ /* 0x000fe20008410000 */
[----:B------:R-:W-:-:S04]  /*3e80*/  FMUL.FTZ R12, R12, UR11 ;  /* 0x0000000b0c0c7c20 */ /* 0x000fc80008410000 */
[----:B------:R-:W2:Y:S01]  /*3e90*/  F2F.BF16.F32 R21, R21 ;  /* 0x0000001500157304 */ /* 0x000ea20000202000 */
[----:B---3--:R-:W-:Y:S02]  /*3ea0*/  IMAD.U32 R17, R14, 0x10000, RZ ;  /* 0x000100000e117824 */ /* 0x008fe400078e00ff */
[----:B0-----:R-:W-:Y:S01]  /*3eb0*/  IMAD.U32 R18, R15, 0x10000, RZ ;  /* 0x000100000f127824 */ /* 0x001fe200078e00ff */
[----:B-1----:R-:W-:-:S04]  /*3ec0*/  SHF.L.U32 R20, R20, 0x10, RZ ;  /* 0x0000001014147819 */ /* 0x002fc800000006ff */
[----:B------:R-:W0:Y:S01]  /*3ed0*/  F2F.BF16.F32 R16, R16 ;  /* 0x0000001000107304 */ /* 0x000e220000202000 */
[----:B------:R-:W-:Y:S01]  /*3ee0*/  PRMT R15, R14, 0x7632, R15 ;  /* 0x000076320e0f7816 */ /* 0x000fe2000000000f */
[----:B------:R-:W-:-:S06]  /*3ef0*/  FMUL.FTZ R17, R20, R17 ;  /* 0x0000001114117220 */ /* 0x000fcc0000410000 */
[----:B------:R-:W1:Y:S01]  /*3f00*/  F2F.BF16.F32 R12, R12 ;  /* 0x0000000c000c7304 */ /* 0x000e620000202000 */
[C---:B------:R-:W-:Y:S01]  /*3f10*/  IMAD.U32 R19, R15.reuse, 0x10000, RZ ;  /* 0x000100000f137824 */ /* 0x040fe200078e00ff */
[----:B------:R-:W-:Y:S01]  /*3f20*/  PRMT R15, R15, 0x7632, R15 ;  /* 0x000076320f0f7816 */ /* 0x000fe2000000000f */
[----:B--2---:R-:W-:-:S05]  /*3f30*/  IMAD.U32 R21, R21, 0x10000, RZ ;  /* 0x0001000015157824 */ /* 0x004fca00078e00ff */
[----:B------:R-:W2:Y:S01]  /*3f40*/  F2F.BF16.F32 R14, R17 ;  /* 0x00000011000e7304 */ /* 0x000ea20000202000 */
[----:B0-----:R-:W-:Y:S02]  /*3f50*/  IMAD.U32 R16, R16, 0x10000, RZ ;  /* 0x0001000010107824 */ /* 0x001fe400078e00ff */
[----:B------:R-:W-:-:S05]  /*3f60*/  IMAD.U32 R15, R15, 0x10000, RZ ;  /* 0x000100000f0f7824 */ /* 0x000fca00078e00ff */
[----:B----4-:R-:W0:Y:S01]  /*3f70*/  MUFU.RCP R3, R3 ;  /* 0x0000000300037308 */ /* 0x010e220000001000 */
[----:B-1----:R-:W-:Y:S02]  /*3f80*/  IMAD.U32 R12, R12, 0x10000, RZ ;  /* 0x000100000c0c7824 */ /* 0x002fe400078e00ff */
[----:B------:R-:W-:Y:S01]  /*3f90*/  FMUL.FTZ R18, R21, R18 ;  /* 0x0000001215127220 */ /* 0x000fe20000410000 */
[----:B------:R-:W-:Y:S01]  /*3fa0*/  FMUL.FTZ R16, R16, R19 ;  /* 0x0000001310107220 */ /* 0x000fe20000410000 */
[----:B------:R-:W-:Y:S01]  /*3fb0*/  FMUL.FTZ R15, R12, R15 ;  /* 0x0000000f0c0f7220 */ /* 0x000fe20000410000 */
[----:B--2---:R-:W-:-:S03]  /*3fc0*/  IMAD.U32 R14, R14, 0x10000, RZ ;  /* 0x000100000e0e7824 */ /* 0x004fc600078e00ff */
[----:B------:R-:W1:Y:S08]  /*3fd0*/  F2F.BF16.F32 R18, R18 ;  /* 0x0000001200127304 */ /* 0x000e700000202000 */
[----:B------:R-:W2:Y:S01]  /*3fe0*/  F2F.BF16.F32 R16, R16 ;  /* 0x0000001000107304 */ /* 0x000ea20000202000 */
[----:B0-----:R-:W-:-:S07]  /*3ff0*/  FMUL.FTZ R14, R14, R3 ;  /* 0x000000030e0e7220 */ /* 0x001fce0000410000 */
[----:B------:R-:W0:Y:S01]  /*4000*/  F2F.BF16.F32 R15, R15 ;  /* 0x0000000f000f7304 */ /* 0x000e220000202000 */
[----:B------:R-:W-:Y:S02]  /*4010*/  FMNMX.FTZ R14, R14, 448, PT ;  /* 0x43e000000e0e7809 */ /* 0x000fe40003810000 */
[----:B-1----:R-:W-:Y:S02]  /*4020*/  SHF.L.U32 R20, R18, 0x10, RZ ;  /* 0x0000001012147819 */ /* 0x002fe400000006ff */
[----:B------:R-:W-:Y:S01]  /*4030*/  FMNMX.FTZ R21, R14, -448, !PT ;  /* 0xc3e000000e157809 */ /* 0x000fe20007810000 */
[----:B--2---:R-:W-:-:S03]  /*4040*/  IMAD.U32 R12, R16, 0x10000, RZ ;  /* 0x00010000100c7824 */ /* 0x004fc600078e00ff */
[----:B------:R-:W-:Y:S01]  /*4050*/  LOP3.LUT R16, R21, 0x7fffffff, RZ, 0xc0, !PT ;  /* 0x7fffffff15107812 */ /* 0x000fe200078ec0ff */
[-C--:B------:R-:W-:Y:S01]  /*4060*/  FMUL.FTZ R20, R20, R3.reuse ;  /* 0x0000000314147220 */ /* 0x080fe20000410000 */
[----:B------:R-:W-:Y:S01]  /*4070*/  FMUL.FTZ R12, R12, R3 ;  /* 0x000000030c0c7220 */ /* 0x000fe20000410000 */
[----:B0-----:R-:W-:Y:S01]  /*4080*/  IMAD.U32 R22, R15, 0x10000, RZ ;  /* 0x000100000f167824 */ /* 0x001fe200078e00ff */
[----:B------:R-:W-:-:S03]  /*4090*/  ISETP.GT.U32.AND P2, PT, R16, 0x43efffff, PT ;  /* 0x43efffff1000780c */ /* 0x000fc60003f44070 */
[----:B------:R-:W-:Y:S01]  /*40a0*/  FMUL.FTZ R22, R22, R3 ;  /* 0x0000000316167220 */ /* 0x000fe20000410000 */
[----:B------:R-:W-:Y:S02]  /*40b0*/  FMNMX.FTZ R12, R12, 448, PT ;  /* 0x43e000000c0c7809 */ /* 0x000fe40003810000 */
[----:B------:R-:W-:Y:S02]  /*40c0*/  FMNMX.FTZ R3, R20, 448, PT ;  /* 0x43e0000014037809 */ /* 0x000fe40003810000 */
[----:B------:R-:W-:Y:S02]  /*40d0*/  FMNMX.FTZ R22, R22, 448, PT ;  /* 0x43e0000016167809 */ /* 0x000fe40003810000 */
[----:B------:R-:W-:Y:S02]  /*40e0*/  FMNMX.FTZ R15, R12, -448, !PT ;  /* 0xc3e000000c0f7809 */ /* 0x000fe40007810000 */
[----:B------:R-:W-:Y:S02]  /*40f0*/  FMNMX.FTZ R3, R3, -448, !PT ;  /* 0xc3e0000003037809 */ /* 0x000fe40007810000 */
[----:B------:R-:W-:-:S02]  /*4100*/  FMNMX.FTZ R12, R22, -448, !PT ;  /* 0xc3e00000160c7809 */ /* 0x000fc40007810000 */
[----:B------:R-:W-:Y:S02]  /*4110*/  LOP3.LUT R19, R3, 0x7fffffff, RZ, 0xc0, !PT ;  /* 0x7fffffff03137812 */ /* 0x000fe400078ec0ff */
[----:B------:R-:W-:Y:S02]  /*4120*/  LOP3.LUT R20, R15, 0x7fffffff, RZ, 0xc0, !PT ;  /* 0x7fffffff0f147812 */ /* 0x000fe400078ec0ff */
[----:B------:R-:W-:Y:S01]  /*4130*/  LOP3.LUT R18, R12, 0x7fffffff, RZ, 0xc0, !PT ;  /* 0x7fffffff0c127812 */ /* 0x000fe200078ec0ff */
[----:B------:R-:W-:Y:S01]  /*4140*/  IMAD.MOV.U32 R14, RZ, RZ, 0x7f ;  /* 0x0000007fff0e7424 */ /* 0x000fe200078e00ff */
[----:B------:R-:W-:Y:S02]  /*4150*/  ISETP.GT.U32.AND P0, PT, R19, 0x43efffff, PT ;  /* 0x43efffff1300780c */ /* 0x000fe40003f04070 */
[----:B------:R-:W-:Y:S02]  /*4160*/  ISETP.GT.U32.AND P3, PT, R20, 0x43efffff, PT ;  /* 0x43efffff1400780c */ /* 0x000fe40003f64070 */
[----:B------:R-:W-:-:S02]  /*4170*/  ISETP.GT.U32.AND P1, PT, R18, 0x43efffff, PT ;  /* 0x43efffff1200780c */ /* 0x000fc40003f24070 */
        /* <DEDUP_REMOVED lines=8> */
.L_x_659:
[----:B------:R-:W-:Y:S05]  /*4200*/  BSYNC.RECONVERGENT B0 ;  /* 0x0000000000007941 */ /* 0x000fea0003800200 */
.L_x_658:
        /* <DEDUP_REMOVED lines=11> */
.L_x_661:
[----:B------:R-:W-:Y:S05]  /*42c0*/  BSYNC.RECONVERGENT B0 ;  /* 0x0000000000007941 */ /* 0x000fea0003800200 */
.L_x_660:
        /* <DEDUP_REMOVED lines=11> */
.L_x_663:
[----:B------:R-:W-:Y:S05]  /*4380*/  BSYNC.RECONVERGENT B0 ;  /* 0x0000000000007941 */ /* 0x000fea0003800200 */
.L_x_662:
        /* <DEDUP_REMOVED lines=11> */
.L_x_665:
[----:B------:R-:W-:Y:S05]  /*4440*/  BSYNC.RECONVERGENT B0 ;  /* 0x0000000000007941 */ /* 0x000fea0003800200 */
.L_x_664:
[----:B------:R-:W-:Y:S02]  /*4450*/  LOP3.LUT R3, R3, 0x80, R16, 0xf8, !PT ;  /* 0x0000008003037812 */ /* 0x000fe400078ef810 */
[----:B------:R-:W-:Y:S02]  /*4460*/  PRMT R14, R14, 0x3340, R17 ;  /* 0x000033400e0e7816 */ /* 0x000fe40000000011 */
[----:B------:R-:W-:Y:S01]  /*4470*/  PRMT R15, R20, 0x3340, R3 ;  /* 0x00003340140f7816 */ /* 0x000fe20000000003 */
[C---:B------:R-:W-:Y:S02]  /*4480*/  IMAD.IADD R3, R13.reuse, 0x1, R0 ;  /* 0x000000010d037824 */ /* 0x040fe400078e0200 */
[----:B------:R-:W-:Y:S01]  /*4490*/  IMAD.WIDE.U32 R12, R13, 0x4, R4 ;  /* 0x000000040d0c7825 */ /* 0x000fe200078e0004 */
[----:B------:R-:W-:Y:S02]  /*44a0*/  PRMT R15, R14, 0x5410, R15 ;  /* 0x000054100e0f7816 */ /* 0x000fe4000000000f */
[----:B------:R-:W-:-:S03]  /*44b0*/  ISETP.GE.U32.AND P0, PT, R3, UR10, PT ;  /* 0x0000000a03007c0c */ /* 0x000fc6000bf06070 */
[----:B------:R0:W-:Y:S10]  /*44c0*/  STG.E desc[UR12][R12.64], R15 ;  /* 0x0000000f0c007986 */ /* 0x0001f4000c10190c */
[----:B------:R-:W-:Y:S05]  /*44d0*/  @P0 EXIT ;  /* 0x000000000000094d */ /* 0x000fea0003800000 */
[----:B------:R-:W-:-:S05]  /*44e0*/  HFMA2 R14, -RZ, RZ, 0, 4.76837158203125e-07 ;  /* 0x00000008ff0e7431 */ /* 0x000fca00000001ff */
        /* <DEDUP_REMOVED lines=11> */
[----:B------:R-:W-:Y:S01]  /*45a0*/  BSSY.RECONVERGENT B0, `(.L_x_666) ;  /* 0x0000043000007945 */ /* 0x000fe20003800200 */
[----:B--2---:R-:W-:Y:S02]  /*45b0*/  IMAD.U32 R18, R14, 0x10000, RZ ;  /* 0x000100000e127824 */ /* 0x004fe400078e00ff */
[----:B------:R-:W-:Y:S02]  /*45c0*/  IMAD.U32 R20, R15, 0x10000, RZ ;  /* 0x000100000f147824 */ /* 0x000fe400078e00ff */
[----:B------:R-:W-:Y:S02]  /*45d0*/  FMUL.FTZ R18, R18, UR11 ;  /* 0x0000000b12127c20 */ /* 0x000fe40008410000 */
[----:B------:R-:W-:Y:S01]  /*45e0*/  FMUL.FTZ R20, R20, UR11 ;  /* 0x0000000b14147c20 */ /* 0x000fe20008410000 */
[----:B------:R-:W-:-:S03]  /*45f0*/  PRMT R14, R14, 0x7632, R14 ;  /* 0x000076320e0e7816 */ /* 0x000fc6000000000e */
[----:B------:R-:W1:Y:S01]  /*4600*/  F2F.BF16.F32 R18, R18 ;  /* 0x0000001200127304 */ /* 0x000e620000202000 */
[----:B------:R-:W-:Y:S01]  /*4610*/  PRMT R15, R15, 0x7632, R15 ;  /* 0x000076320f0f7816 */ /* 0x000fe2000000000f */
[----:B------:R-:W-:-:S04]  /*4620*/  IMAD.U32 R14, R14, 0x10000, RZ ;  /* 0x000100000e0e7824 */ /* 0x000fc800078e00ff */
[----:B------:R-:W-:Y:S02]  /*4630*/  IMAD.U32 R15, R15, 0x10000, RZ ;  /* 0x000100000f0f7824 */ /* 0x000fe400078e00ff */
[----:B------:R-:W2:Y:S01]  /*4640*/  F2F.BF16.F32 R20, R20 ;  /* 0x0000001400147304 */ /* 0x000ea20000202000 */
[----:B0-----:R-:W-:Y:S01]  /*4650*/  FMUL.FTZ R17, R14, UR11 ;  /* 0x0000000b0e117c20 */ /* 0x001fe20008410000 */
[----:B------:R-:W-:Y:S01]  /*4660*/  FMUL.FTZ R15, R15, UR11 ;  /* 0x0000000b0f0f7c20 */ /* 0x000fe20008410000 */
[----:B---3--:R-:W-:Y:S02]  /*4670*/  IMAD.U32 R19, R12, 0x10000, RZ ;  /* 0x000100000c137824 */ /* 0x008fe400078e00ff */
[----:B-1----:R-:W-:-:S03]  /*4680*/  IMAD.U32 R18, R18, 0x10000, RZ ;  /* 0x0001000012127824 */ /* 0x002fc600078e00ff */
[----:B------:R-:W0:Y:S01]  /*4690*/  F2F.BF16.F32 R17, R17 ;  /* 0x0000001100117304 */ /* 0x000e220000202000 */
[----:B------:R-:W-:Y:S01]  /*46a0*/  FMUL.FTZ R18, R18, R19 ;  /* 0x0000001312127220 */ /* 0x000fe20000410000 */
[----:B------:R-:W-:-:S06]  /*46b0*/  SHF.L.U32 R19, R13, 0x10, RZ ;  /* 0x000000100d137819 */ /* 0x000fcc00000006ff */
[----:B------:R-:W1:Y:S01]  /*46c0*/  F2F.BF16.F32 R15, R15 ;  /* 0x0000000f000f7304 */ /* 0x000e620000202000 */
[----:B--2---:R-:W-:Y:S01]  /*46d0*/  IMAD.U32 R20, R20, 0x10000, RZ ;  /* 0x0001000014147824 */ /* 0x004fe200078e00ff */
[----:B------:R-:W-:-:S03]  /*46e0*/  PRMT R13, R12, 0x7632, R13 ;  /* 0x000076320c0d7816 */ /* 0x000fc6000000000d */
[----:B------:R-:W-:Y:S02]  /*46f0*/  FMUL.FTZ R19, R20, R19 ;  /* 0x0000001314137220 */ /* 0x000fe40000410000 */
[C---:B------:R-:W-:Y:S01]  /*4700*/  IMAD.U32 R20, R13.reuse, 0x10000, RZ ;  /* 0x000100000d147824 */ /* 0x040fe200078e00ff */
[----:B------:R-:W2:Y:S01]  /*4710*/  F2F.BF16.F32 R12, R18 ;  /* 0x00000012000c7304 */ /* 0x000ea20000202000 */
[----:B------:R-:W-:Y:S01]  /*4720*/  PRMT R13, R13, 0x7632, R13 ;  /* 0x000076320d0d7816 */ /* 0x000fe2000000000d */
[----:B0-----:R-:W-:-:S06]  /*4730*/  IMAD.U32 R17, R17, 0x10000, RZ ;  /* 0x0001000011117824 */ /* 0x001fcc00078e00ff */
[----:B----4-:R0:W3:Y:S01]  /*4740*/  MUFU.RCP R14, R16 ;  /* 0x00000010000e7308 */ /* 0x0100e20000001000 */
[----:B-1----:R-:W-:Y:S02]  /*4750*/  IMAD.U32 R15, R15, 0x10000, RZ ;  /* 0x000100000f0f7824 */ /* 0x002fe400078e00ff */
[----:B------:R-:W-:-:S05]  /*4760*/  FMUL.FTZ R17, R17, R20 ;  /* 0x0000001411117220 */ /* 0x000fca0000410000 */
[----:B------:R-:W1:Y:S01]  /*4770*/  F2F.BF16.F32 R19, R19 ;  /* 0x0000001300137304 */ /* 0x000e620000202000 */
[----:B0-----:R-:W-:-:S04]  /*4780*/  IMAD.U32 R16, R13, 0x10000, RZ ;  /* 0x000100000d107824 */ /* 0x001fc800078e00ff */
[----:B------:R-:W-:Y:S01]  /*4790*/  FMUL.FTZ R16, R15, R16 ;  /* 0x000000100f107220 */ /* 0x000fe20000410000 */
[----:B--2---:R-:W-:Y:S02]  /*47a0*/  IMAD.U32 R13, R12, 0x10000, RZ ;  /* 0x000100000c0d7824 */ /* 0x004fe400078e00ff */
[----:B------:R-:W0:Y:S02]  /*47b0*/  F2F.BF16.F32 R17, R17 ;  /* 0x0000001100117304 */ /* 0x000e240000202000 */
[----:B---3--:R-:W-:-:S06]  /*47c0*/  FMUL.FTZ R13, R13, R14 ;  /* 0x0000000e0d0d7220 */ /* 0x008fcc0000410000 */
[----:B------:R-:W2:Y:S01]  /*47d0*/  F2F.BF16.F32 R16, R16 ;  /* 0x0000001000107304 */ /* 0x000ea20000202000 */
[----:B-1----:R-:W-:Y:S01]  /*47e0*/  IMAD.U32 R21, R19, 0x10000, RZ ;  /* 0x0001000013157824 */ /* 0x002fe200078e00ff */
[----:B------:R-:W-:-:S03]  /*47f0*/  FMNMX.FTZ R13, R13, 448, PT ;  /* 0x43e000000d0d7809 */ /* 0x000fc60003810000 */
[----:B------:R-:W-:Y:S01]  /*4800*/  FMUL.FTZ R21, R21, R14 ;  /* 0x0000000e15157220 */ /* 0x000fe20000410000 */
[----:B0-----:R-:W-:-:S04]  /*4810*/  SHF.L.U32 R15, R17, 0x10, RZ ;  /* 0x00000010110f7819 */ /* 0x001fc800000006ff */
        /* <DEDUP_REMOVED lines=27> */
.L_x_667:
[----:B------:R-:W-:Y:S05]  /*49d0*/  BSYNC.RECONVERGENT B0 ;  /* 0x0000000000007941 */ /* 0x000fea0003800200 */
.L_x_666:
        /* <DEDUP_REMOVED lines=11> */
.L_x_669:
[----:B------:R-:W-:Y:S05]  /*4a90*/  BSYNC.RECONVERGENT B0 ;  /* 0x0000000000007941 */ /* 0x000fea0003800200 */
.L_x_668:
        /* <DEDUP_REMOVED lines=11> */
.L_x_671:
[----:B------:R-:W-:Y:S05]  /*4b50*/  BSYNC.RECONVERGENT B0 ;  /* 0x0000000000007941 */ /* 0x000fea0003800200 */
.L_x_670:
        /* <DEDUP_REMOVED lines=11> */
.L_x_673:
[----:B------:R-:W-:Y:S05]  /*4c10*/  BSYNC.RECONVERGENT B0 ;  /* 0x0000000000007941 */ /* 0x000fea0003800200 */
.L_x_672:
        /* <DEDUP_REMOVED lines=16> */
[----:B------:R-:W-:-:S04]  /*4d20*/  IADD3 R3, P0, PT, R3, R8, RZ ;  /* 0x0000000803037210 */ /* 0x000fc80007f1e0ff */
[----:B------:R-:W-:Y:S02]  /*4d30*/  IADD3.X R12, PT, PT, RZ, R2, RZ, P0, !PT ;  /* 0x00000002ff0c7210 */ /* 0x000fe400007fe4ff */
[----:B------:R-:W-:-:S04]  /*4d40*/  LEA R18, P0, R3, R10, 0x2 ;  /* 0x0000000a03127211 */ /* 0x000fc800078010ff */
[----:B------:R-:W-:-:S05]  /*4d50*/  LEA.HI.X R19, R3, R11, R12, 0x2, P0 ;  /* 0x0000000b03137211 */ /* 0x000fca00000f140c */
[----:B------:R0:W4:Y:S01]  /*4d60*/  LDG.E R3, desc[UR12][R18.64] ;  /* 0x0000000c12037981 */ /* 0x000122000c1e1900 */
[----:B------:R-:W-:Y:S01]  /*4d70*/  BSSY.RECONVERGENT B0, `(.L_x_674) ;  /* 0x0000043000007945 */ /* 0x000fe20003800200 */
[C---:B--2---:R-:W-:Y:S01]  /*4d80*/  IMAD.U32 R12, R16.reuse, 0x10000, RZ ;  /* 0x00010000100c7824 */ /* 0x044fe200078e00ff */
[----:B------:R-:W-:Y:S01]  /*4d90*/  PRMT R16, R16, 0x7632, R16 ;  /* 0x0000763210107816 */ /* 0x000fe20000000010 */
[C---:B------:R-:W-:Y:S02]  /*4da0*/  IMAD.U32 R21, R17.reuse, 0x10000, RZ ;  /* 0x0001000011157824 */ /* 0x040fe400078e00ff */
[----:B------:R-:W-:Y:S01]  /*4db0*/  FMUL.FTZ R20, R12, UR11 ;  /* 0x0000000b0c147c20 */ /* 0x000fe20008410000 */
[----:B------:R-:W-:Y:S01]  /*4dc0*/  PRMT R17, R17, 0x7632, R17 ;  /* 0x0000763211117816 */ /* 0x000fe20000000011 */
[----:B------:R-:W-:-:S04]  /*4dd0*/  IMAD.U32 R16, R16, 0x10000, RZ ;  /* 0x0001000010107824 */ /* 0x000fc800078e00ff */
[----:B------:R-:W1:Y:S01]  /*4de0*/  F2F.BF16.F32 R20, R20 ;  /* 0x0000001400147304 */ /* 0x000e620000202000 */
[----:B------:R-:W-:Y:S02]  /*4df0*/  IMAD.U32 R12, R17, 0x10000, RZ ;  /* 0x00010000110c7824 */ /* 0x000fe400078e00ff */
[----:B------:R-:W-:Y:S01]  /*4e00*/  FMUL.FTZ R21, R21, UR11 ;  /* 0x0000000b15157c20 */ /* 0x000fe20008410000 */
[----:B------:R-:W-:Y:S01]  /*4e10*/  FMUL.FTZ R16, R16, UR11 ;  /* 0x0000000b10107c20 */ /* 0x000fe20008410000 */
[----:B------:R-:W-:-:S04]  /*4e20*/  FMUL.FTZ R12, R12, UR11 ;  /* 0x0000000b0c0c7c20 */ /* 0x000fc80008410000 */
[----:B------:R-:W2:Y:S01]  /*4e30*/  F2F.BF16.F32 R21, R21 ;  /* 0x0000001500157304 */ /* 0x000ea20000202000 */
[C---:B---3--:R-:W-:Y:S02]  /*4e40*/  IMAD.U32 R17, R14.reuse, 0x10000, RZ ;  /* 0x000100000e117824 */ /* 0x048fe400078e00ff */
[----:B0-----:R-:W-:Y:S01]  /*4e50*/  IMAD.U32 R18, R15, 0x10000, RZ ;  /* 0x000100000f127824 */ /* 0x001fe200078e00ff */
[----:B------:R-:W-:-:S04]  /*4e60*/  PRMT R15, R14, 0x7632, R15 ;  /* 0x000076320e0f7816 */ /* 0x000fc8000000000f */
[----:B------:R-:W0:Y:S01]  /*4e70*/  F2F.BF16.F32 R16, R16 ;  /* 0x0000001000107304 */ /* 0x000e220000202000 */
[----:B-1----:R-:W-:-:S07]  /*4e80*/  IMAD.U32 R20, R20, 0x10000, RZ ;  /* 0x0001000014147824 */ /* 0x002fce00078e00ff */
[----:B------:R-:W1:Y:S01]  /*4e90*/  F2F.BF16.F32 R12, R12 ;  /* 0x0000000c000c7304 */ /* 0x000e620000202000 */
[----:B------:R-:W-:Y:S01]  /*4ea0*/  FMUL.FTZ R17, R20, R17 ;  /* 0x0000001114117220 */ /* 0x000fe20000410000 */
[C---:B------:R-:W-:Y:S01]  /*4eb0*/  IMAD.U32 R19, R15.reuse, 0x10000, RZ ;  /* 0x000100000f137824 */ /* 0x040fe200078e00ff */
[----:B------:R-:W-:-:S05]  /*4ec0*/  PRMT R15, R15, 0x7632, R15 ;  /* 0x000076320f0f7816 */ /* 0x000fca000000000f */
[----:B------:R-:W3:Y:S01]  /*4ed0*/  F2F.BF16.F32 R14, R17 ;  /* 0x00000011000e7304 */ /* 0x000ee20000202000 */
[----:B--2---:R-:W-:Y:S01]  /*4ee0*/  SHF.L.U32 R21, R21, 0x10, RZ ;  /* 0x0000001015157819 */ /* 0x004fe200000006ff */
[----:B0-----:R-:W-:Y:S02]  /*4ef0*/  IMAD.U32 R16, R16, 0x10000, RZ ;  /* 0x0001000010107824 */ /* 0x001fe400078e00ff */
[----:B------:R-:W-:-:S04]  /*4f00*/  IMAD.U32 R15, R15, 0x10000, RZ ;  /* 0x000100000f0f7824 */ /* 0x000fc800078e00ff */
[----:B----4-:R-:W0:Y:S01]  /*4f10*/  MUFU.RCP R3, R3 ;  /* 0x0000000300037308 */ /* 0x010e220000001000 */
[----:B-1----:R-:W-:Y:S02]  /*4f20*/  IMAD.U32 R12, R12, 0x10000, RZ ;  /* 0x000100000c0c7824 */ /* 0x002fe400078e00ff */
[----:B------:R-:W-:Y:S01]  /*4f30*/  FMUL.FTZ R16, R16, R19 ;  /* 0x0000001310107220 */ /* 0x000fe20000410000 */
[----:B------:R-:W-:Y:S01]  /*4f40*/  FMUL.FTZ R18, R21, R18 ;  /* 0x0000001215127220 */ /* 0x000fe20000410000 */
[----:B------:R-:W-:Y:S01]  /*4f50*/  FMUL.FTZ R15, R12, R15 ;  /* 0x0000000f0c0f7220 */ /* 0x000fe20000410000 */
[----:B---3--:R-:W-:-:S03]  /*4f60*/  IMAD.U32 R14, R14, 0x10000, RZ ;  /* 0x000100000e0e7824 */ /* 0x008fc600078e00ff */
[----:B------:R-:W1:Y:S08]  /*4f70*/  F2F.BF16.F32 R16, R16 ;  /* 0x0000001000107304 */ /* 0x000e700000202000 */
[----:B------:R-:W2:Y:S01]  /*4f80*/  F2F.BF16.F32 R15, R15 ;  /* 0x0000000f000f7304 */ /* 0x000ea20000202000 */
[----:B0-----:R-:W-:-:S07]  /*4f90*/  FMUL.FTZ R14, R14, R3 ;  /* 0x000000030e0e7220 */ /* 0x001fce0000410000 */
[----:B------:R-:W0:Y:S01]  /*4fa0*/  F2F.BF16.F32 R18, R18 ;  /* 0x0000001200127304 */ /* 0x000e220000202000 */
[----:B------:R-:W-:Y:S01]  /*4fb0*/  FMNMX.FTZ R14, R14, 448, PT ;  /* 0x43e000000e0e7809 */ /* 0x000fe20003810000 */
[----:B-1----:R-:W-:-:S03]  /*4fc0*/  IMAD.U32 R12, R16, 0x10000, RZ ;  /* 0x00010000100c7824 */ /* 0x002fc600078e00ff */
[----:B------:R-:W-:Y:S02]  /*4fd0*/  FMNMX.FTZ R21, R14, -448, !PT ;  /* 0xc3e000000e157809 */ /* 0x000fe40007810000 */
[----:B--2---:R-:W-:Y:S01]  /*4fe0*/  SHF.L.U32 R22, R15, 0x10, RZ ;  /* 0x000000100f167819 */ /* 0x004fe200000006ff */
[-C--:B------:R-:W-:Y:S01]  /*4ff0*/  FMUL.FTZ R12, R12, R3.reuse ;  /* 0x000000030c0c7220 */ /* 0x080fe20000410000 */
[----:B------:R-:W-:Y:S01]  /*5000*/  LOP3.LUT R16, R21, 0x7fffffff, RZ, 0xc0, !PT ;  /* 0x7fffffff15107812 */ /* 0x000fe200078ec0ff */
[----:B0-----:R-:W-:Y:S02]  /*5010*/  IMAD.U32 R20, R18, 0x10000, RZ ;  /* 0x0001000012147824 */ /* 0x001fe400078e00ff */
[-C--:B------:R-:W-:Y:S01]  /*5020*/  FMUL.FTZ R22, R22, R3.reuse ;  /* 0x0000000316167220 */ /* 0x080fe20000410000 */
[----:B------:R-:W-:Y:S01]  /*5030*/  ISETP.GT.U32.AND P2, PT, R16, 0x43efffff, PT ;  /* 0x43efffff1000780c */ /* 0x000fe20003f44070 */
[----:B------:R-:W-:Y:S01]  /*5040*/  FMUL.FTZ R20, R20, R3 ;  /* 0x0000000314147220 */ /* 0x000fe20000410000 */
[----:B------:R-:W-:-:S02]  /*5050*/  FMNMX.FTZ R12, R12, 448, PT ;  /* 0x43e000000c0c7809 */ /* 0x000fc40003810000 */
[----:B------:R-:W-:Y:S02]  /*5060*/  FMNMX.FTZ R22, R22, 448, PT ;  /* 0x43e0000016167809 */ /* 0x000fe40003810000 */
[----:B------:R-:W-:Y:S02]  /*5070*/  FMNMX.FTZ R3, R20, 448, PT ;  /* 0x43e0000014037809 */ /* 0x000fe40003810000 */
[----:B------:R-:W-:Y:S02]  /*5080*/  FMNMX.FTZ R15, R12, -448, !PT ;  /* 0xc3e000000c0f7809 */ /* 0x000fe40007810000 */
[----:B------:R-:W-:Y:S02]  /*5090*/  FMNMX.FTZ R3, R3, -448, !PT ;  /* 0xc3e0000003037809 */ /* 0x000fe40007810000 */
[----:B------:R-:W-:Y:S02]  /*50a0*/  FMNMX.FTZ R12, R22, -448, !PT ;  /* 0xc3e00000160c7809 */ /* 0x000fe40007810000 */
[----:B------:R-:W-:-:S02]  /*50b0*/  LOP3.LUT R19, R3, 0x7fffffff, RZ, 0xc0, !PT ;  /* 0x7fffffff03137812 */ /* 0x000fc400078ec0ff */
[----:B------:R-:W-:Y:S02]  /*50c0*/  LOP3.LUT R20, R15, 0x7fffffff, RZ, 0xc0, !PT ;  /* 0x7fffffff0f147812 */ /* 0x000fe400078ec0ff */
[----:B------:R-:W-:Y:S01]  /*50d0*/  LOP3.LUT R18, R12, 0x7fffffff, RZ, 0xc0, !PT ;  /* 0x7fffffff0c127812 */ /* 0x000fe200078ec0ff */
[----:B------:R-:W-:Y:S01]  /*50e0*/  IMAD.MOV.U32 R14, RZ, RZ, 0x7f ;  /* 0x0000007fff0e7424 */ /* 0x000fe200078e00ff */
        /* <DEDUP_REMOVED lines=11> */
.L_x_675:
[----:B------:R-:W-:Y:S05]  /*51a0*/  BSYNC.RECONVERGENT B0 ;  /* 0x0000000000007941 */ /* 0x000fea0003800200 */
.L_x_674:
        /* <DEDUP_REMOVED lines=11> */
.L_x_677:
[----:B------:R-:W-:Y:S05]  /*5260*/  BSYNC.RECONVERGENT B0 ;  /* 0x0000000000007941 */ /* 0x000fea0003800200 */
.L_x_676:
        /* <DEDUP_REMOVED lines=11> */
.L_x_679:
[----:B------:R-:W-:Y:S05]  /*5320*/  BSYNC.RECONVERGENT B0 ;  /* 0x0000000000007941 */ /* 0x000fea0003800200 */
.L_x_678:
        /* <DEDUP_REMOVED lines=10> */
.L_x_681:
[----:B------:R-:W-:Y:S05]  /*53d0*/  BSYNC.RECONVERGENT B0 ;  /* 0x0000000000007941 */ /* 0x000fea0003800200 */
.L_x_680:
[----:B------:R-:W-:-:S04]  /*53e0*/  SHF.R.U32.HI R12, RZ, 0x18, R12 ;  /* 0x00000018ff0c7819 */ /* 0x000fc8000001160c */
[----:B------:R-:W-:Y:S02]  /*53f0*/  LOP3.LUT R3, R3, 0x80, R12, 0xf8, !PT ;  /* 0x0000008003037812 */ /* 0x000fe400078ef80c */
[----:B------:R-:W-:Y:S01]  /*5400*/  PRMT R12, R14, 0x3340, R17 ;  /* 0x000033400e0c7816 */ /* 0x000fe20000000011 */
[----:B------:R-:W-:Y:S01]  /*5410*/  IMAD.WIDE.U32 R14, R13, 0x4, R4 ;  /* 0x000000040d0e7825 */ /* 0x000fe200078e0004 */
[----:B------:R-:W-:-:S04]  /*5420*/  PRMT R3, R20, 0x3340, R3 ;  /* 0x0000334014037816 */ /* 0x000fc80000000003 */
[----:B------:R-:W-:Y:S01]  /*5430*/  PRMT R17, R12, 0x5410, R3 ;  /* 0x000054100c117816 */ /* 0x000fe20000000003 */
[----:B------:R-:W-:-:S04]  /*5440*/  IMAD.IADD R3, R13, 0x1, R0 ;  /* 0x000000010d037824 */ /* 0x000fc800078e0200 */
[----:B------:R3:W-:Y:S01]  /*5450*/  STG.E desc[UR12][R14.64], R17 ;  /* 0x000000110e007986 */ /* 0x0007e2000c10190c */
[----:B------:R-:W-:-:S13]  /*5460*/  ISETP.GE.U32.AND P0, PT, R3, UR10, PT ;  /* 0x0000000a03007c0c */ /* 0x000fda000bf06070 */
[----:B---3--:R-:W-:Y:S05]  /*5470*/  @!P0 BRA `(.L_x_682) ;  /* 0xffffffe000308947 */ /* 0x008fea000383ffff */
[----:B------:R-:W-:Y:S05]  /*5480*/  EXIT ;  /* 0x000000000000794d */ /* 0x000fea0003800000 */
        .weak           $__internal_2_$__cuda_sm20_div_s64
        .type           $__internal_2_$__cuda_sm20_div_s64,@function
        .size           $__internal_2_$__cuda_sm20_div_s64,($__internal_3_$__cuda_sm20_div_u64 - $__internal_2_$__cuda_sm20_div_s64)
$__internal_2_$__cuda_sm20_div_s64:
[----:B------:R-:W-:Y:S02]  /*5490*/  IADD3 R5, P0, PT, RZ, -R6, RZ ;  /* 0x80000006ff057210 */ /* 0x000fe40007f1e0ff */
[----:B------:R-:W-:-:S03]  /*54a0*/  ISETP.GE.AND P1, PT, R16, RZ, PT ;  /* 0x000000ff1000720c */ /* 0x000fc60003f26270 */
[----:B------:R-:W-:Y:S01]  /*54b0*/  IMAD.X R7, RZ, RZ, ~R16, P0 ;  /* 0x000000ffff077224 */ /* 0x000fe200000e0e10 */
[----:B------:R-:W-:-:S04]  /*54c0*/  SEL R4, R5, R6, !P1 ;  /* 0x0000000605047207 */ /* 0x000fc80004800000 */
        /* <DEDUP_REMOVED lines=19> */
[----:B------:R-:W-:-:S03]  /*5600*/  IADD3 R11, P3, PT, R17, R10, RZ ;  /* 0x0000000a110b7210 */ /* 0x000fc60007f7e0ff */
[----:B------:R-:W-:Y:S02]  /*5610*/  IMAD.X R7, R7, 0x1, R9, P0 ;  /* 0x0000000107077824 */ /* 0x000fe400000e0609 */
        /* <DEDUP_REMOVED lines=12> */
[----:B------:R-:W-:Y:S02]  /*56e0*/  IMAD.X R7, R12, 0x1, R7, P0 ;  /* 0x000000010c077824 */ /* 0x000fe400000e0607 */
[----:B------:R-:W-:-:S03]  /*56f0*/  IMAD.HI.U32 R8, R10, R3, RZ ;  /* 0x000000030a087227 */ /* 0x000fc600078e00ff */
[----:B------:R-:W-:Y:S01]  /*5700*/  IADD3.X R7, PT, PT, RZ, RZ, R7, P3, P2 ;  /* 0x000000ffff077210 */ /* 0x000fe20001fe4407 */
[----:B------:R-:W-:Y:S02]  /*5710*/  IMAD.MOV.U32 R9, RZ, RZ, RZ ;  /* 0x000000ffff097224 */ /* 0x000fe400078e00ff */
[----:B------:R-:W-:-:S04]  /*5720*/  IMAD.WIDE.U32 R8, RZ, R10, R8 ;  /* 0x0000000aff087225 */ /* 0x000fc800078e0008 */
[----:B------:R-:W-:-:S05]  /*5730*/  IMAD.HI.U32 R7, P0, R7, R3, R8 ;  /* 0x0000000307077227 */ /* 0x000fca0007800008 */
[----:B------:R-:W-:Y:S01]  /*5740*/  IADD3 R11, P2, PT, RZ, R7, RZ ;  /* 0x00000007ff0b7210 */ /* 0x000fe20007f5e0ff */
[----:B------:R-:W-:-:S04]  /*5750*/  IMAD.X R7, RZ, RZ, RZ, P0 ;  /* 0x000000ffff077224 */ /* 0x000fc800000e06ff */
[----:B------:R-:W-:-:S04]  /*5760*/  IMAD.WIDE.U32 R8, R11, R4, RZ ;  /* 0x000000040b087225 */ /* 0x000fc800078e00ff */
[----:B------:R-:W-:Y:S01]  /*5770*/  IMAD.X R7, RZ, RZ, R7, P2 ;  /* 0x000000ffff077224 */ /* 0x000fe200010e0607 */
[----:B------:R-:W-:Y:S01]  /*5780*/  IADD3 R15, P2, PT, -R8, R3, RZ ;  /* 0x00000003080f7210 */ /* 0x000fe20007f5e1ff */
[C---:B------:R-:W-:Y:S01]  /*5790*/  IMAD R9, R11.reuse, R5, R9 ;  /* 0x000000050b097224 */ /* 0x040fe200078e0209 */
[----:B------:R-:W-:Y:S02]  /*57a0*/  IADD3 R8, P3, PT, R11, 0x1, RZ ;  /* 0x000000010b087810 */ /* 0x000fe40007f7e0ff */
[-C--:B------:R-:W-:Y:S01]  /*57b0*/  ISETP.GE.U32.AND P0, PT, R15, R4.reuse, PT ;  /* 0x000000040f00720c */ /* 0x080fe20003f06070 */
[----:B------:R-:W-:Y:S02]  /*57c0*/  IMAD R9, R7, R4, R9 ;  /* 0x0000000407097224 */ /* 0x000fe400078e0209 */
[----:B------:R-:W-:-:S03]  /*57d0*/  IMAD.X R10, RZ, RZ, R7, P3 ;  /* 0x000000ffff0a7224 */ /* 0x000fc600018e0607 */
        /* <DEDUP_REMOVED lines=16> */
[----:B------:R-:W-:Y:S01]  /*58e0*/  SEL R22, R5, R22, !P1 ;  /* 0x0000001605167207 */ /* 0x000fe20004800000 */
[----:B------:R-:W-:Y:S01]  /*58f0*/  IMAD.X R4, RZ, RZ, ~R23, P2 ;  /* 0x000000ffff047224 */ /* 0x000fe200010e0e17 */
[----:B------:R-:W-:Y:S01]  /*5900*/  ISETP.NE.AND.EX P0, PT, R16, RZ, PT, P0 ;  /* 0x000000ff1000720c */ /* 0x000fe20003f05300 */
[----:B------:R-:W-:-:S03]  /*5910*/  IMAD.MOV.U32 R5, RZ, RZ, 0x0 ;  /* 0x00000000ff057424 */ /* 0x000fc600078e00ff */
[----:B------:R-:W-:Y:S01]  /*5920*/  SEL R23, R4, R23, !P1 ;  /* 0x0000001704177207 */ /* 0x000fe20004800000 */
[----:B------:R-:W-:Y:S01]  /*5930*/  IMAD.MOV.U32 R4, RZ, RZ, R2 ;  /* 0x000000ffff047224 */ /* 0x000fe200078e0002 */
[----:B------:R-:W-:Y:S02]  /*5940*/  SEL R22, R22, 0xffffffff, P0 ;  /* 0xffffffff16167807 */ /* 0x000fe40000000000 */
[----:B------:R-:W-:Y:S01]  /*5950*/  SEL R23, R23, 0xffffffff, P0 ;  /* 0xffffffff17177807 */ /* 0x000fe20000000000 */
[----:B------:R-:W-:Y:S06]  /*5960*/  RET.REL.NODEC R4 `(_ZN4vllm31rms_norm_per_block_quant_kernelIN3c108BFloat16ENS1_13Float8_e4m3fnELb0ELb0ELi64EEEvPT0_PfPKT_S9_PKffiiPS7_l) ;  /* 0xffffffa404a47950 */ /* 0x000fec0003c3ffff */
        .weak           $__internal_3_$__cuda_sm20_div_u64
        .type           $__internal_3_$__cuda_sm20_div_u64,@function
        .size           $__internal_3_$__cuda_sm20_div_u64,(.L_x_2854 - $__internal_3_$__cuda_sm20_div_u64)
$__internal_3_$__cuda_sm20_div_u64:
        /* <DEDUP_REMOVED lines=13> */
[----:B------:R-:W-:-:S04]  /*5a40*/  IMAD.HI.U32 R14, R12, R27, RZ ;  /* 0x0000001b0c0e7227 */ /* 0x000fc800078e00ff */
[----:B------:R-:W-:Y:S02]  /*5a50*/  IMAD.X R29, RZ, RZ, ~R15, P0 ;  /* 0x000000ffff1d7224 */ /* 0x000fe400000e0e0f */
[----:B------:R-:W-:Y:S02]  /*5a60*/  IMAD.MOV.U32 R15, RZ, RZ, R12 ;  /* 0x000000ffff0f7224 */ /* 0x000fe400078e000c */
[----:B------:R-:W-:-:S04]  /*5a70*/  IMAD.HI.U32 R25, R13, R29, RZ ;  /* 0x0000001d0d197227 */ /* 0x000fc800078e00ff */
[----:B------:R-:W-:-:S04]  /*5a80*/  IMAD.WIDE.U32 R14, P0, R12, R29, R14 ;  /* 0x0000001d0c0e7225 */ /* 0x000fc8000780000e */
[----:B------:R-:W-:Y:S02]  /*5a90*/  IMAD.X R25, R25, 0x1, R13, P0 ;  /* 0x0000000119197824 */ /* 0x000fe400000e060d */
[----:B------:R-:W-:-:S04]  /*5aa0*/  IMAD.HI.U32 R14, P1, R13, R27, R14 ;  /* 0x0000001b0d0e7227 */ /* 0x000fc8000782000e */
        /* <DEDUP_REMOVED lines=29> */
[----:B------:R-:W-:-:S04]  /*5c80*/  IMAD R12, R15, R6, R13 ;  /* 0x000000060f0c7224 */ /* 0x000fc800078e020d */
[----:B------:R-:W-:Y:S01]  /*5c90*/  IMAD.X R21, R21, 0x1, ~R12, P1 ;  /* 0x0000000115157824 */ /* 0x000fe200008e0e0c */
[----:B------:R-:W-:Y:S02]  /*5ca0*/  IADD3 R12, P2, PT, R25, 0x1, RZ ;  /* 0x00000001190c7810 */ /* 0x000fe40007f5e0ff */
[----:B------:R-:W-:Y:S02]  /*5cb0*/  IADD3 R13, P1, PT, -R6, R27, RZ ;  /* 0x0000001b060d7210 */ /* 0x000fe40007f3e1ff */
[C---:B------:R-:W-:Y:S01]  /*5cc0*/  ISETP.GE.U32.AND.EX P0, PT, R21.reuse, R16, PT, P0 ;  /* 0x000000101500720c */ /* 0x040fe20003f06100 */
[----:B------:R-:W-:Y:S02]  /*5cd0*/  IMAD.X R14, RZ, RZ, R15, P2 ;  /* 0x000000ffff0e7224 */ /* 0x000fe400010e060f */
[----:B------:R-:W-:Y:S01]  /*5ce0*/  IMAD.X R19, R21, 0x1, ~R16, P1 ;  /* 0x0000000115137824 */ /* 0x000fe200008e0e10 */
[----:B------:R-:W-:Y:S02]  /*5cf0*/  SEL R25, R12, R25, P0 ;  /* 0x000000190c197207 */ /* 0x000fe40000000000 */
[----:B------:R-:W-:-:S02]  /*5d00*/  SEL R13, R13, R27, P0 ;  /* 0x0000001b0d0d7207 */ /* 0x000fc40000000000 */
[----:B------:R-:W-:Y:S02]  /*5d10*/  SEL R14, R14, R15, P0 ;  /* 0x0000000f0e0e7207 */ /* 0x000fe40000000000 */
[----:B------:R-:W-:Y:S02]  /*5d20*/  IADD3 R12, P2, PT, R25, 0x1, RZ ;  /* 0x00000001190c7810 */ /* 0x000fe40007f5e0ff */
[----:B------:R-:W-:Y:S02]  /*5d30*/  SEL R19, R19, R21, P0 ;  /* 0x0000001513137207 */ /* 0x000fe40000000000 */
[----:B------:R-:W-:Y:S01]  /*5d40*/  ISETP.GE.U32.AND P0, PT, R13, R6, PT ;  /* 0x000000060d00720c */ /* 0x000fe20003f06070 */
[----:B------:R-:W-:Y:S01]  /*5d50*/  IMAD.X R13, RZ, RZ, R14, P2 ;  /* 0x000000ffff0d7224 */ /* 0x000fe200010e060e */
[----:B------:R-:W-:Y:S02]  /*5d60*/  ISETP.NE.U32.AND P1, PT, R6, RZ, PT ;  /* 0x000000ff0600720c */ /* 0x000fe40003f25070 */
[----:B------:R-:W-:Y:S01]  /*5d70*/  ISETP.GE.U32.AND.EX P0, PT, R19, R16, PT, P0 ;  /* 0x000000101300720c */ /* 0x000fe20003f06100 */
[----:B------:R-:W-:Y:S01]  /*5d80*/  IMAD.MOV.U32 R19, RZ, RZ, 0x0 ;  /* 0x00000000ff137424 */ /* 0x000fe200078e00ff */
[----:B------:R-:W-:-:S02]  /*5d90*/  ISETP.NE.AND.EX P1, PT, R16, RZ, PT, P1 ;  /* 0x000000ff1000720c */ /* 0x000fc40003f25310 */
[----:B------:R-:W-:Y:S02]  /*5da0*/  SEL R12, R12, R25, P0 ;  /* 0x000000190c0c7207 */ /* 0x000fe40000000000 */
[----:B------:R-:W-:Y:S02]  /*5db0*/  SEL R13, R13, R14, P0 ;  /* 0x0000000e0d0d7207 */ /* 0x000fe40000000000 */
[----:B------:R-:W-:Y:S02]  /*5dc0*/  SEL R12, R12, 0xffffffff, P1 ;  /* 0xffffffff0c0c7807 */ /* 0x000fe40000800000 */
[----:B------:R-:W-:Y:S01]  /*5dd0*/  SEL R13, R13, 0xffffffff, P1 ;  /* 0xffffffff0d0d7807 */ /* 0x000fe20000800000 */
[----:B------:R-:W-:Y:S06]  /*5de0*/  RET.REL.NODEC R18 `(_ZN4vllm31rms_norm_per_block_quant_kernelIN3c108BFloat16ENS1_13Float8_e4m3fnELb0ELb0ELi64EEEvPT0_PfPKT_S9_PKffiiPS7_l) ;  /* 0xffffffa012847950 */ /* 0x000fec0003c3ffff */
.L_x_683:
        /* <DEDUP_REMOVED lines=9> */
.L_x_2854:


//--------------------- .text._ZN4vllm31rms_norm_per_block_quant_kernelIN3c108BFloat16EaLb0ELb1ELi64EEEvPT0_PfPKT_S8_PKffiiPS6_l --------------------------
	.section	.text._ZN4vllm31rms_norm_per_block_quant_kernelIN3c108BFloat16EaLb0ELb1ELi64EEEvPT0_PfPKT_S8_PKffiiPS6_l,"ax",@progbits
	.align	128
        .global         _ZN4vllm31rms_norm_per_block_quant_kernelIN3c108BFloat16EaLb0ELb1ELi64EEEvPT0_PfPKT_S8_PKffiiPS6_l
        .type           _ZN4vllm31rms_norm_per_block_quant_kernelIN3c108BFloat16EaLb0ELb1ELi64EEEvPT0_PfPKT_S8_PKffiiPS6_l,@function
        .size           _ZN4vllm31rms_norm_per_block_quant_kernelIN3c108BFloat16EaLb0ELb1ELi64EEEvPT0_PfPKT_S8_PKffiiPS6_l,(.L_x_2857 - _ZN4vllm31rms_norm_per_block_quant_kernelIN3c108BFloat16EaLb0ELb1ELi64EEEvPT0_PfPKT_S8_PKffiiPS6_l)
        .other          _ZN4vllm31rms_norm_per_block_quant_kernelIN3c108BFloat16EaLb0ELb1ELi64EEEvPT0_PfPKT_S8_PKffiiPS6_l,@"STO_CUDA_ENTRY STV_DEFAULT"
_ZN4vllm31rms_norm_per_block_quant_kernelIN3c108BFloat16EaLb0ELb1ELi64EEEvPT0_PfPKT_S8_PKffiiPS6_l:
.text._ZN4vllm31rms_norm_per_block_quant_kernelIN3c108BFloat16EaLb0ELb1ELi64EEEvPT0_PfPKT_S8_PKffiiPS6_l:
        /* <DEDUP_REMOVED lines=21> */
.L_x_686:
[----:B------:R-:W-:-:S04]  /*0150*/  IMAD.MOV.U32 R6, RZ, RZ, 0x8 ;  /* 0x00000008ff067424 */ /* 0x000fc800078e00ff */
[----:B------:R-:W-:-:S06]  /*0160*/  IMAD.WIDE.U32 R6, R3, R6, UR6 ;  /* 0x0000000603067e25 */ /* 0x000fcc000f8e0006 */
[----:B------:R-:W2:Y:S02]  /*0170*/  LDG.E.64.CONSTANT R6, desc[UR12][R6.64] ;  /* 0x0000000c06067981 */ /* 0x000ea4000c1e9b00 */
[C---:B--2---:R-:W-:Y:S01]  /*0180*/  IMAD.U32 R9, R6.reuse, 0x10000, RZ ;  /* 0x0001000006097824 */ /* 0x044fe200078e00ff */
[----:B------:R-:W-:-:S03]  /*0190*/  PRMT R5, R6, 0x7632, R5 ;  /* 0x0000763206057816 */ /* 0x000fc60000000005 */
[----:B------:R-:W-:Y:S01]  /*01a0*/  FFMA.FTZ R8, R9, R9, R4 ;  /* 0x0000000909087223 */ /* 0x000fe20000010004 */
[--C-:B0-----:R-:W-:Y:S01]  /*01b0*/  IMAD.IADD R9, R2, 0x1, R3.reuse ;  /* 0x0000000102097824 */ /* 0x101fe200078e0203 */
[----:B------:R-:W-:Y:S01]  /*01c0*/  SHF.L.U32 R5, R5, 0x10, RZ ;  /* 0x0000001005057819 */ /* 0x000fe200000006ff */
[C---:B------:R-:W-:Y:S01]  /*01d0*/  IMAD.U32 R4, R7.reuse, 0x10000, RZ ;  /* 0x0001000007047824 */ /* 0x040fe200078e00ff */
[----:B------:R-:W-:Y:S02]  /*01e0*/  PRMT R3, R7, 0x7632, R3 ;  /* 0x0000763207037816 */ /* 0x000fe40000000003 */
[----:B------:R-:W-:Y:S01]  /*01f0*/  ISETP.GE.U32.AND P0, PT, R9, UR8, PT ;  /* 0x0000000809007c0c */ /* 0x000fe2000bf06070 */
[----:B------:R-:W-:Y:S01]  /*0200*/  FFMA.FTZ R5, R5, R5, R8 ;  /* 0x0000000505057223 */ /* 0x000fe20000010008 */
[----:B------:R-:W-:-:S03]  /*0210*/  SHF.L.U32 R3, R3, 0x10, RZ ;  /* 0x0000001003037819 */ /* 0x000fc600000006ff */
[----:B------:R-:W-:-:S04]  /*0220*/  FFMA.FTZ R4, R4, R4, R5 ;  /* 0x0000000404047223 */ /* 0x000fc80000010005 */
[----:B------:R-:W-:-:S04]  /*0230*/  FFMA.FTZ R4, R3, R3, R4 ;  /* 0x0000000303047223 */ /* 0x000fc80000010004 */
[----:B------:R-:W-:Y:S05]  /*0240*/  @P0 BRA `(.L_x_685) ;  /* 0x0000000000c00947 */ /* 0x000fea0003800000 */
        /* <DEDUP_REMOVED lines=8> */
[----:B------:R-:W-:Y:S01]  /*02d0*/  FFMA.FTZ R5, R5, R5, R4 ;  /* 0x0000000505057223 */ /* 0x000fe20000010004 */
        /* <DEDUP_REMOVED lines=26> */
[C---:B--2---:R-:W-:Y:S01]  /*0480*/  PRMT R3, R6.reuse, 0x7632, R3 ;  /* 0x0000763206037816 */ /* 0x044fe20000000003 */
[----:B------:R-:W-:-:S03]  /*0490*/  IMAD.U32 R5, R6, 0x10000, RZ ;  /* 0x0001000006057824 */ /* 0x000fc600078e00ff */
[----:B------:R-:W-:Y:S01]  /*04a0*/  SHF.L.U32 R8, R3, 0x10, RZ ;  /* 0x0000001003087819 */ /* 0x000fe200000006ff */
[----:B------:R-:W-:Y:S02]  /*04b0*/  IMAD.IADD R3, R11, 0x1, R2 ;  /* 0x000000010b037824 */ /* 0x000fe400078e0202 */
[--C-:B------:R-:W-:Y:S01]  /*04c0*/  FFMA.FTZ R9, R5, R5, R4.reuse ;  /* 0x0000000505097223 */ /* 0x100fe20000010004 */
[C---:B------:R-:W-:Y:S01]  /*04d0*/  PRMT R4, R7.reuse, 0x7632, R4 ;  /* 0x0000763207047816 */ /* 0x040fe20000000004 */
[----:B------:R-:W-:Y:S01]  /*04e0*/  IMAD.U32 R5, R7, 0x10000, RZ ;  /* 0x0001000007057824 */ /* 0x000fe200078e00ff */
[----:B------:R-:W-:Y:S01]  /*04f0*/  ISETP.GE.U32.AND P0, PT, R3, UR8, PT ;  /* 0x0000000803007c0c */ /* 0x000fe2000bf06070 */
[----:B------:R-:W-:Y:S01]  /*0500*/  FFMA.FTZ R8, R8, R8, R9 ;  /* 0x0000000808087223 */ /* 0x000fe20000010009 */
[----:B------:R-:W-:-:S03]  /*0510*/  SHF.L.U32 R4, R4, 0x10, RZ ;  /* 0x0000001004047819 */ /* 0x000fc600000006ff */
[----:B------:R-:W-:-:S04]  /*0520*/  FFMA.FTZ R5, R5, R5, R8 ;  /* 0x0000000505057223 */ /* 0x000fc80000010008 */
[----:B------:R-:W-:-:S04]  /*0530*/  FFMA.FTZ R4, R4, R4, R5 ;  /* 0x0000000404047223 */ /* 0x000fc80000010005 */
[----:B------:R-:W-:Y:S05]  /*0540*/  @!P0 BRA `(.L_x_686) ;  /* 0xfffffffc00008947 */ /* 0x000fea000383ffff */
.L_x_685:
[----:B------:R-:W-:Y:S05]  /*0550*/  BSYNC.RECONVERGENT B0 ;  /* 0x0000000000007941 */ /* 0x000fea0003800200 */
.L_x_684:
        /* <DEDUP_REMOVED lines=31> */
[----:B------:R-:W0:Y:S04]  /*0750*/  LDS.128 R12, [R2+0x1020] ;  /* 0x00102000020c7984 */ /* 0x000e280000000c00 */
[----:B------:R-:W2:Y:S04]  /*0760*/  LDS.128 R16, [R2+0x1030] ;  /* 0x0010300002107984 */ /* 0x000ea80000000c00 */
[----:B------:R-:W3:Y:S01]  /*0770*/  LDS.128 R8, [R2+0x1040] ;  /* 0x0010400002087984 */ /* 0x000ee20000000c00 */
[----:B0-----:R-:W-:-:S03]  /*0780*/  FADD.FTZ R13, R4, R13 ;  /* 0x0000000d040d7221 */ /* 0x001fc60000010000 */
[----:B-1----:R-:W0:Y:S01]  /*0790*/  LDS.128 R4, [R2+0x1050] ;  /* 0x0010500002047984 */ /* 0x002e220000000c00 */
        /* <DEDUP_REMOVED lines=35> */
.L_x_688:
        /* <DEDUP_REMOVED lines=11> */
[----:B------:R-:W-:Y:S01]  /*0a80*/  @!P1 MOV R4, 0x400 ;  /* 0x0000040000049802 */ /* 0x000fe20000000f00 */
[----:B------:R-:W1:Y:S03]  /*0a90*/  SHFL.DOWN P0, R6, R2, 0x2, R5 ;  /* 0x0840000002067989 */ /* 0x000e660000000005 */
[----:B------:R-:W-:Y:S01]  /*0aa0*/  @!P1 IADD3 R4, PT, PT, R4, 0x1000, RZ ;  /* 0x0000100004049810 */ /* 0x000fe20007ffe0ff */
[----:B-1----:R-:W-:Y:S01]  /*0ab0*/  @P0 FADD R6, R2, R6 ;  /* 0x0000000602060221 */ /* 0x002fe20000000000 */
[----:B------:R-:W-:Y:S02]  /*0ac0*/  @!P1 SHF.R.U32.HI R2, RZ, 0x3, R0 ;  /* 0x00000003ff029819 */ /* 0x000fe40000011600 */
[----:B0-----:R-:W-:Y:S02]  /*0ad0*/  @!P1 LEA R9, R9, R4, 0x18 ;  /* 0x0000000409099211 */ /* 0x001fe400078ec0ff */
[----:B------:R-:W0:Y:S01]  /*0ae0*/  SHFL.DOWN P0, R7, R6, 0x4, R5 ;  /* 0x0880000006077989 */ /* 0x000e220000000005 */
[----:B------:R-:W-:-:S05]  /*0af0*/  @!P1 LOP3.LUT R2, R2, 0x7c, RZ, 0xc0, !PT ;  /* 0x0000007c02029812 */ /* 0x000fca00078ec0ff */
        /* <DEDUP_REMOVED lines=19> */
[----:B0-----:R-:W0:Y:S04]  /*0c30*/  LDS.128 R8, [R2+0x1020] ;  /* 0x0010200002087984 */ /* 0x001e280000000c00 */
        /* <DEDUP_REMOVED lines=16> */
[----:B------:R-:W-:Y:S02]  /*0d40*/  @P4 FADD.FTZ R20, R20, R15 ;  /* 0x0000000f14144221 */ /* 0x000fe40000010000 */
[----:B------:R-:W1:Y:S02]  /*0d50*/  LDS.128 R12, [R2+0x1070] ;  /* 0x00107000020c7984 */ /* 0x000e640000000c00 */
        /* <DEDUP_REMOVED lines=46> */
.L_x_690:
[----:B------:R-:W0:Y:S02]  /*1040*/  LDCU.64 UR4, c[0x0][0x3a8] ;  /* 0x00007500ff0477ac */ /* 0x000e240008000a00 */
[----:B0-----:R-:W-:-:S04]  /*1050*/  I2FP.F32.S32 R4, UR5 ;  /* 0x0000000500047c45 */ /* 0x001fc80008201400 */
[----:B------:R-:W0:Y:S02]  /*1060*/  MUFU.RCP R5, R4 ;  /* 0x0000000400057308 */ /* 0x000e240000001000 */
[----:B0-----:R-:W-:-:S06]  /*1070*/  FFMA.FTZ R20, R5, R20, UR4 ;  /* 0x0000000405147e23 */ /* 0x001fcc0008010014 */
[----:B------:R-:W0:Y:S02]  /*1080*/  MUFU.RSQ R5, R20 ;  /* 0x0000001400057308 */ /* 0x000e240000001400 */
[----:B0-----:R2:W-:Y:S02]  /*1090*/  STS [R2+0x10a4], R5 ;  /* 0x0010a40502007388 */ /* 0x0015e40000000800 */
.L_x_689:
[----:B------:R-:W-:Y:S05]  /*10a0*/  BSYNC.RECONVERGENT B0 ;  /* 0x0000000000007941 */ /* 0x000fea0003800200 */
.L_x_687:
[----:B-12---:R-:W1:Y:S01]  /*10b0*/  LDC R5, c[0x0][0x3ac] ;  /* 0x0000eb00ff057b82 */ /* 0x006e620000000800 */
[----:B------:R-:W-:Y:S01]  /*10c0*/  IABS R10, R3 ;  /* 0x00000003000a7213 */ /* 0x000fe20000000000 */
[----:B------:R-:W-:-:S06]  /*10d0*/  UMOV UR4, 0x400 ;  /* 0x0000040000047882 */ /* 0x000fcc0000000000 */
[----:B------:R-:W2:Y:S01]  /*10e0*/  S2UR UR5, SR_CgaCtaId ;  /* 0x00000000000579c3 */ /* 0x000ea20000008800 */
[----:B-1----:R-:W-:-:S04]  /*10f0*/  SHF.R.S32.HI R2, RZ, 0x1f, R5 ;  /* 0x0000001fff027819 */ /* 0x002fc80000011405 */
[----:B------:R-:W-:-:S04]  /*1100*/  LEA.HI R2, R2, R5, RZ, 0x6 ;  /* 0x0000000502027211 */ /* 0x000fc800078f30ff */
[----:B------:R-:W-:Y:S01]  /*1110*/  SHF.R.S32.HI R2, RZ, 0x6, R2 ;  /* 0x00000006ff027819 */ /* 0x000fe20000011402 */
[----:B--2---:R-:W-:-:S03]  /*1120*/  ULEA UR4, UR5, UR4, 0x18 ;  /* 0x0000000405047291 */ /* 0x004fc6000f8ec0ff */
[----:B------:R-:W-:-:S13]  /*1130*/  R2UR UR10, R2 ;  /* 0x00000000020a72ca */ /* 0x000fda00000e0000 */
[----:B------:R-:W-:Y:S01]  /*1140*/  MOV R6, UR10 ;  /* 0x0000000a00067c02 */ /* 0x000fe20008000f00 */
[----:B------:R-:W-:-:S03]  /*1150*/  UISETP.NE.AND UP0, UPT, UR10, URZ, UPT ;  /* 0x000000ff0a00728c */ /* 0x000fc6000bf05270 */
[----:B------:R-:W-:-:S04]  /*1160*/  IABS R7, R6 ;  /* 0x0000000600077213 */ /* 0x000fc80000000000 */
[----:B------:R-:W1:Y:S08]  /*1170*/  I2F.RP R2, R7 ;  /* 0x0000000700027306 */ /* 0x000e700000209400 */
[----:B-1----:R-:W1:Y:S02]  /*1180*/  MUFU.RCP R2, R2 ;  /* 0x0000000200027308 */ /* 0x002e640000001000 */
[----:B-1----:R-:W-:-:S06]  /*1190*/  VIADD R4, R2, 0xffffffe ;  /* 0x0ffffffe02047836 */ /* 0x002fcc0000000000 */
[----:B------:R1:W2:Y:S02]  /*11a0*/  F2I.FTZ.U32.TRUNC.NTZ R5, R4 ;  /* 0x0000000400057305 */ /* 0x0002a4000021f000 */
[----:B-1----:R-:W-:Y:S02]  /*11b0*/  IMAD.MOV.U32 R4, RZ, RZ, RZ ;  /* 0x000000ffff047224 */ /* 0x002fe400078e00ff */
[----:B--2---:R-:W-:-:S04]  /*11c0*/  IMAD.MOV R8, RZ, RZ, -R5 ;  /* 0x000000ffff087224 */ /* 0x004fc800078e0a05 */
[----:B0-----:R-:W-:Y:S01]  /*11d0*/  IMAD R9, R8, R7, RZ ;  /* 0x0000000708097224 */ /* 0x001fe200078e02ff */
[----:B------:R-:W-:Y:S02]  /*11e0*/  IABS R8, R6 ;  /* 0x0000000600087213 */ /* 0x000fe40000000000 */
[----:B------:R-:W-:Y:S01]  /*11f0*/  MOV R6, R10 ;  /* 0x0000000a00067202 */ /* 0x000fe20000000f00 */
[----:B------:R-:W-:Y:S01]  /*1200*/  IMAD.HI.U32 R5, R5, R9, R4 ;  /* 0x0000000905057227 */ /* 0x000fe200078e0004 */
[----:B------:R-:W-:Y:S03]  /*1210*/  BAR.SYNC.DEFER_BLOCKING 0x0 ;  /* 0x0000000000007b1d */ /* 0x000fe60000010000 */
[----:B------:R-:W-:Y:S02]  /*1220*/  IMAD.MOV R2, RZ, RZ, -R8 ;  /* 0x000000ffff027224 */ /* 0x000fe400078e0a08 */
[----:B------:R-:W-:-:S04]  /*1230*/  IMAD.HI.U32 R5, R5, R6, RZ ;  /* 0x0000000605057227 */ /* 0x000fc800078e00ff */
[----:B------:R-:W-:-:S05]  /*1240*/  IMAD R2, R5, R2, R6 ;  /* 0x0000000205027224 */ /* 0x000fca00078e0206 */
[----:B------:R-:W-:Y:S01]  /*1250*/  ISETP.GT.U32.AND P1, PT, R7, R2, PT ;  /* 0x000000020700720c */ /* 0x000fe20003f24070 */
[----:B------:R-:W0:-:S12]  /*1260*/  LDS R4, [UR4+0x10a4] ;  /* 0x0010a404ff047984 */ /* 0x000e180008000800 */
[----:B------:R-:W-:Y:S01]  /*1270*/  @!P1 IADD3 R2, PT, PT, R2, -R7, RZ ;  /* 0x8000000702029210 */ /* 0x000fe20007ffe0ff */
[----:B------:R-:W-:-:S03]  /*1280*/  @!P1 VIADD R5, R5, 0x1 ;  /* 0x0000000105059836 */ /* 0x000fc60000000000 */
[----:B------:R-:W-:Y:S02]  /*1290*/  ISETP.GE.U32.AND P0, PT, R2, R7, PT ;  /* 0x000000070200720c */ /* 0x000fe40003f06070 */
[----:B------:R-:W-:-:S11]  /*12a0*/  LOP3.LUT R2, R3, UR10, RZ, 0x3c, !PT ;  /* 0x0000000a03027c12 */ /* 0x000fd6000f8e3cff */
[----:B------:R-:W-:Y:S01]  /*12b0*/  @P0 VIADD R5, R5, 0x1 ;  /* 0x0000000105050836 */ /* 0x000fe20000000000 */
[----:B------:R-:W-:-:S04]  /*12c0*/  ISETP.GE.AND P0, PT, R2, RZ, PT ;  /* 0x000000ff0200720c */ /* 0x000fc80003f06270 */
[----:B------:R-:W-:-:S13]  /*12d0*/  R2UR UR15, R5 ;  /* 0x00000000050f72ca */ /* 0x000fda00000e0000 */
[----:B------:R-:W-:Y:S02]  /*12e0*/  @!P0 IADD3 R2, PT, PT, RZ, -UR15, RZ ;  /* 0x8000000fff028c10 */ /* 0x000fe4000fffe0ff */
[----:B0-----:R-:W-:Y:S02]  /*12f0*/  R2UR UR14, R4 ;  /* 0x00000000040e72ca */ /* 0x001fe400000e0000 */
[----:B------:R-:W-:-:S09]  /*1300*/  @!P0 R2UR UR15, R2 ;  /* 0x00000000020f82ca */ /* 0x000fd200000e0000 */
[----:B------:R-:W-:-:S04]  /*1310*/  @!UP0 ULOP3.LUT UR15, URZ, UR10, URZ, 0x33, !UPT ;  /* 0x0000000aff0f8292 */ /* 0x000fc8000f8e33ff */
[----:B------:R-:W-:-:S04]  /*1320*/  USHF.R.S32.HI UR16, URZ, 0x1f, UR15 ;  /* 0x0000001fff107899 */ /* 0x000fc8000801140f */
[----:B------:R-:W-:-:S09]  /*1330*/  UISETP.NE.U32.AND UP0, UPT, UR16, URZ, UPT ;  /* 0x000000ff1000728c */ /* 0x000fd2000bf05070 */
[----:B------:R-:W-:Y:S05]  /*1340*/  BRA.U UP0, `(.L_x_691) ;  /* 0x00000001005c7547 */ /* 0x000fea000b800000 */
[----:B------:R-:W0:Y:S01]  /*1350*/  I2F.U32.RP R2, UR15 ;  /* 0x0000000f00027d06 */ /* 0x000e220008209000 */
[----:B------:R-:W-:Y:S01]  /*1360*/  IMAD R7, RZ, RZ, -UR15 ;  /* 0x8000000fff077e24 */ /* 0x000fe2000f8e02ff */
[----:B------:R-:W-:Y:S01]  /*1370*/  ISETP.NE.U32.AND P2, PT, RZ, UR15, PT ;  /* 0x0000000fff007c0c */ /* 0x000fe2000bf45070 */
[----:B------:R-:W-:-:S05]  /*1380*/  IMAD.MOV.U32 R13, RZ, RZ, RZ ;  /* 0x000000ffff0d7224 */ /* 0x000fca00078e00ff */
[----:B0-----:R-:W0:Y:S02]  /*1390*/  MUFU.RCP R2, R2 ;  /* 0x0000000200027308 */ /* 0x001e240000001000 */
[----:B0-----:R-:W-:Y:S01]  /*13a0*/  VIADD R4, R2, 0xffffffe ;  /* 0x0ffffffe02047836 */ /* 0x001fe20000000000 */
[----:B------:R-:W-:-:S05]  /*13b0*/  MOV R2, RZ ;  /* 0x000000ff00027202 */ /* 0x000fca0000000f00 */
[----:B------:R0:W1:Y:S02]  /*13c0*/  F2I.FTZ.U32.TRUNC.NTZ R5, R4 ;  /* 0x0000000400057305 */ /* 0x000064000021f000 */
[----:B0-----:R-:W-:Y:S02]  /*13d0*/  HFMA2 R4, -RZ, RZ, 0, 0 ;  /* 0x00000000ff047431 */ /* 0x001fe400000001ff */
[----:B-1----:R-:W-:-:S04]  /*13e0*/  IMAD R7, R7, R5, RZ ;  /* 0x0000000507077224 */ /* 0x002fc800078e02ff */
[----:B------:R-:W-:-:S06]  /*13f0*/  IMAD.HI.U32 R5, R5, R7, R4 ;  /* 0x0000000705057227 */ /* 0x000fcc00078e0004 */
[----:B------:R-:W-:-:S04]  /*1400*/  IMAD.HI.U32 R12, R5, R0, RZ ;  /* 0x00000000050c7227 */ /* 0x000fc800078e00ff */
[----:B------:R-:W-:-:S04]  /*1410*/  IMAD.MOV R5, RZ, RZ, -R12 ;  /* 0x000000ffff057224 */ /* 0x000fc800078e0a0c */
[----:B------:R-:W-:-:S05]  /*1420*/  IMAD R5, R5, UR15, R0 ;  /* 0x0000000f05057c24 */ /* 0x000fca000f8e0200 */
[----:B------:R-:W-:-:S13]  /*1430*/  ISETP.GE.U32.AND P0, PT, R5, UR15, PT ;  /* 0x0000000f05007c0c */ /* 0x000fda000bf06070 */
[----:B------:R-:W-:Y:S01]  /*1440*/  @P0 VIADD R5, R5, -UR15 ;  /* 0x8000000f05050c36 */ /* 0x000fe20008000000 */
[----:B------:R-:W-:-:S04]  /*1450*/  @P0 IADD3 R12, PT, PT, R12, 0x1, RZ ;  /* 0x000000010c0c0810 */ /* 0x000fc80007ffe0ff */
[----:B------:R-:W-:-:S13]  /*1460*/  ISETP.GE.U32.AND P1, PT, R5, UR15, PT ;  /* 0x0000000f05007c0c */ /* 0x000fda000bf26070 */
[----:B------:R-:W-:Y:S01]  /*1470*/  @P1 VIADD R12, R12, 0x1 ;  /* 0x000000010c0c1836 */ /* 0x000fe20000000000 */
[----:B------:R-:W-:-:S05]  /*1480*/  @!P2 LOP3.LUT R12, RZ, UR15, RZ, 0x33, !PT ;  /* 0x0000000fff0cac12 */ /* 0x000fca000f8e33ff */
[----:B------:R-:W-:-:S04]  /*1490*/  IMAD.MOV R5, RZ, RZ, -R12 ;  /* 0x000000ffff057224 */ /* 0x000fc800078e0a0c */
[----:B------:R-:W-:Y:S01]  /*14a0*/  IMAD R4, R5, UR15, R0 ;  /* 0x0000000f05047c24 */ /* 0x000fe2000f8e0200 */
[----:B------:R-:W-:Y:S06]  /*14b0*/  BRA `(.L_x_692) ;  /* 0x00000000002c7947 */ /* 0x000fec0003800000 */
.L_x_691:
[----:B------:R-:W-:Y:S01]  /*14c0*/  IMAD.U32 R2, RZ, RZ, UR15 ;  /* 0x0000000fff027e24 */ /* 0x000fe2000f8e00ff */
[----:B------:R-:W-:-:S07]  /*14d0*/  MOV R6, 0x14f0 ;  /* 0x000014f000067802 */ /* 0x000fce0000000f00 */
[----:B------:R-:W-:Y:S05]  /*14e0*/  CALL.REL.NOINC `($__internal_4_$__cuda_sm20_div_s64) ;  /* 0x00000034007c7944 */ /* 0x000fea0003c00000 */
[----:B------:R-:W-:Y:S01]  /*14f0*/  IADD3 R7, P0, PT, RZ, -R12, RZ ;  /* 0x8000000cff077210 */ /* 0x000fe20007f1e0ff */
[----:B------:R-:W-:Y:S02]  /*1500*/  IMAD.MOV.U32 R4, RZ, RZ, R0 ;  /* 0x000000ffff047224 */ /* 0x000fe400078e0000 */
[----:B------:R-:W-:Y:S01]  /*1510*/  IMAD.MOV.U32 R5, RZ, RZ, RZ ;  /* 0x000000ffff057224 */ /* 0x000fe200078e00ff */
[----:B------:R-:W-:Y:S01]  /*1520*/  IADD3.X R2, PT, PT, RZ, ~R13, RZ, P0, !PT ;  /* 0x8000000dff027210 */ /* 0x000fe200007fe4ff */
[----:B------:R-:W-:-:S04]  /*1530*/  IMAD.WIDE.U32 R4, R7, UR15, R4 ;  /* 0x0000000f07047c25 */ /* 0x000fc8000f8e0004 */
[----:B------:R-:W-:-:S04]  /*1540*/  IMAD R2, R2, UR15, RZ ;  /* 0x0000000f02027c24 */ /* 0x000fc8000f8e02ff */
[----:B------:R-:W-:-:S05]  /*1550*/  IMAD R7, R7, UR16, R2 ;  /* 0x0000001007077c24 */ /* 0x000fca000f8e0202 */
[----:B------:R-:W-:-:S07]  /*1560*/  IADD3 R2, PT, PT, R5, R7, RZ ;  /* 0x0000000705027210 */ /* 0x000fce0007ffe0ff */
.L_x_692:
[C---:B------:R-:W-:Y:S01]  /*1570*/  IMAD.SHL.U32 R7, R12.reuse, 0x10, RZ ;  /* 0x000000100c077824 */ /* 0x040fe200078e00ff */
[----:B------:R-:W-:Y:S01]  /*1580*/  SHF.L.U64.HI R35, R12, 0x4, R13 ;  /* 0x000000040c237819 */ /* 0x000fe2000001020d */
[----:B------:R-:W-:Y:S01]  /*1590*/  USHF.R.S32.HI UR4, URZ, 0x1f, UR8 ;  /* 0x0000001fff047899 */ /* 0x000fe20008011408 */
[----:B------:R-:W0:Y:S01]  /*15a0*/  LDC R8, c[0x0][0x3ac] ;  /* 0x0000eb00ff087b82 */ /* 0x000e220000000800 */
[----:B------:R-:W1:Y:S01]  /*15b0*/  LDCU.64 UR10, c[0x0][0x398] ;  /* 0x00007300ff0a77ac */ /* 0x000e620008000a00 */
[----:B------:R-:W-:Y:S01]  /*15c0*/  IADD3 R5, P1, PT, R7, 0x10, RZ ;  /* 0x0000001007057810 */ /* 0x000fe20007f3e0ff */
[----:B------:R-:W-:Y:S01]  /*15d0*/  BSSY.RECONVERGENT B0, `(.L_x_693) ;  /* 0x0000140000007945 */ /* 0x000fe20003800200 */
[----:B------:R-:W-:Y:S01]  /*15e0*/  IMAD.MOV.U32 R32, RZ, RZ, RZ ;  /* 0x000000ffff207224 */ /* 0x000fe200078e00ff */
[----:B------:R-:W2:Y:S01]  /*15f0*/  LDCU.64 UR18, c[0x0][0x398] ;  /* 0x00007300ff1277ac */ /* 0x000ea20008000a00 */
[----:B------:R-:W-:Y:S01]  /*1600*/  ISETP.LT.U32.AND P0, PT, R5, UR8, PT ;  /* 0x0000000805007c0c */ /* 0x000fe2000bf01070 */
[----:B------:R-:W-:Y:S01]  /*1610*/  IMAD.X R6, RZ, RZ, R35, P1 ;  /* 0x000000ffff067224 */ /* 0x000fe200008e0623 */
[----:B------:R-:W-:-:S04]  /*1620*/  IADD3 R14, P1, PT, R4, R7, RZ ;  /* 0x00000007040e7210 */ /* 0x000fc80007f3e0ff */
[----:B------:R-:W-:Y:S02]  /*1630*/  ISETP.LT.AND.EX P0, PT, R6, UR4, PT, P0 ;  /* 0x0000000406007c0c */ /* 0x000fe4000bf01300 */
[----:B------:R-:W-:Y:S02]  /*1640*/  IADD3.X R35, PT, PT, R2, R35, RZ, P1, !PT ;  /* 0x0000002302237210 */ /* 0x000fe40000ffe4ff */
[----:B------:R-:W-:Y:S02]  /*1650*/  SEL R5, R5, UR8, P0 ;  /* 0x0000000805057c07 */ /* 0x000fe40008000000 */
[----:B------:R-:W-:Y:S02]  /*1660*/  SEL R6, R6, UR4, P0 ;  /* 0x0000000406067c07 */ /* 0x000fe40008000000 */
[----:B------:R-:W-:-:S04]  /*1670*/  ISETP.GE.U32.AND P0, PT, R14, R5, PT ;  /* 0x000000050e00720c */ /* 0x000fc80003f06070 */
[----:B------:R-:W-:Y:S02]  /*1680*/  ISETP.GE.AND.EX P0, PT, R35, R6, PT, P0 ;  /* 0x000000062300720c */ /* 0x000fe40003f06300 */
[----:B0-----:R-:W-:-:S04]  /*1690*/  SHF.R.S32.HI R7, RZ, 0x1f, R8 ;  /* 0x0000001fff077819 */ /* 0x001fc80000011408 */
[----:B------:R-:W-:-:S04]  /*16a0*/  LEA.HI R8, R7, R8, RZ, 0x6 ;  /* 0x0000000807087211 */ /* 0x000fc800078f30ff */
[----:B------:R-:W-:-:S03]  /*16b0*/  SHF.R.S32.HI R8, RZ, 0x6, R8 ;  /* 0x00000006ff087819 */ /* 0x000fc60000011408 */
[----:B-12---:R-:W-:Y:S05]  /*16c0*/  @P0 BRA `(.L_x_694) ;  /* 0x0000001000c00947 */ /* 0x006fea0003800000 */
[----:B------:R-:W-:Y:S01]  /*16d0*/  IADD3 R16, P1, PT, R14, UR15, RZ ;  /* 0x0000000f0e107c10 */ /* 0x000fe2000ff3e0ff */
[----:B------:R-:W-:Y:S03]  /*16e0*/  BSSY.RECONVERGENT B1, `(.L_x_695) ;  /* 0x0000025000017945 */ /* 0x000fe60003800200 */
[----:B------:R-:W-:Y:S02]  /*16f0*/  IADD3.X R11, PT, PT, R35, UR16, RZ, P1, !PT ;  /* 0x00000010230b7c10 */ /* 0x000fe40008ffe4ff */
[CC--:B------:R-:W-:Y:S02]  /*1700*/  ISETP.GE.U32.AND P0, PT, R16.reuse, R5.reuse, PT ;  /* 0x000000051000720c */ /* 0x0c0fe40003f06070 */
[----:B------:R-:W-:Y:S02]  /*1710*/  ISETP.GT.U32.AND P1, PT, R16, R5, PT ;  /* 0x000000051000720c */ /* 0x000fe40003f24070 */
[----:B------:R-:W-:-:S02]  /*1720*/  ISETP.GE.AND.EX P0, PT, R11, R6, PT, P0 ;  /* 0x000000060b00720c */ /* 0x000fc40003f06300 */
[CC--:B------:R-:W-:Y:S02]  /*1730*/  ISETP.GT.AND.EX P1, PT, R11.reuse, R6.reuse, PT, P1 ;  /* 0x000000060b00720c */ /* 0x0c0fe40003f24310 */
[----:B------:R-:W-:Y:S02]  /*1740*/  SEL R7, RZ, 0x1, P0 ;  /* 0x00000001ff077807 */ /* 0x000fe40000000000 */
[----:B------:R-:W-:Y:S02]  /*1750*/  SEL R10, R16, R5, P1 ;  /* 0x00000005100a7207 */ /* 0x000fe40000800000 */
[----:B------:R-:W-:Y:S02]  /*1760*/  SEL R9, R11, R6, P1 ;  /* 0x000000060b097207 */ /* 0x000fe40000800000 */
[----:B------:R-:W-:-:S04]  /*1770*/  IADD3 R15, P0, P1, R10, -R16, -R7 ;  /* 0x800000100a0f7210 */ /* 0x000fc8000791e807 */
[----:B------:R-:W-:-:S04]  /*1780*/  IADD3.X R9, PT, PT, R9, -0x1, ~R11, P0, P1 ;  /* 0xffffffff09097810 */ /* 0x000fc800007e2c0b */
[----:B------:R-:W-:-:S04]  /*1790*/  LOP3.LUT R10, R9, UR16, RZ, 0xfc, !PT ;  /* 0x00000010090a7c12 */ /* 0x000fc8000f8efcff */
[----:B------:R-:W-:-:S13]  /*17a0*/  ISETP.NE.U32.AND P0, PT, R10, RZ, PT ;  /* 0x000000ff0a00720c */ /* 0x000fda0003f05070 */
[----:B------:R-:W-:Y:S05]  /*17b0*/  @P0 BRA `(.L_x_696) ;  /* 0x0000000000500947 */ /* 0x000fea0003800000 */
[----:B------:R-:W0:Y:S01]  /*17c0*/  I2F.U32.RP R9, UR15 ;  /* 0x0000000f00097d06 */ /* 0x000e220008209000 */
[----:B------:R-:W-:Y:S01]  /*17d0*/  IADD3 R17, PT, PT, RZ, -UR15, RZ ;  /* 0x8000000fff117c10 */ /* 0x000fe2000fffe0ff */
[----:B------:R-:W-:Y:S01]  /*17e0*/  IMAD.MOV.U32 R10, RZ, RZ, RZ ;  /* 0x000000ffff0a7224 */ /* 0x000fe200078e00ff */
[----:B------:R-:W-:-:S05]  /*17f0*/  ISETP.NE.U32.AND P2, PT, RZ, UR15, PT ;  /* 0x0000000fff007c0c */ /* 0x000fca000bf45070 */
[----:B0-----:R-:W0:Y:S02]  /*1800*/  MUFU.RCP R9, R9 ;  /* 0x0000000900097308 */ /* 0x001e240000001000 */
[----:B0-----:R-:W-:-:S06]  /*1810*/  VIADD R11, R9, 0xffffffe ;  /* 0x0ffffffe090b7836 */ /* 0x001fcc0000000000 */
[----:B------:R-:W0:Y:S02]  /*1820*/  F2I.FTZ.U32.TRUNC.NTZ R11, R11 ;  /* 0x0000000b000b7305 */ /* 0x000e24000021f000 */
[----:B0-----:R-:W-:-:S04]  /*1830*/  IMAD R17, R17, R11, RZ ;  /* 0x0000000b11117224 */ /* 0x001fc800078e02ff */
[----:B------:R-:W-:-:S04]  /*1840*/  IMAD.HI.U32 R10, R11, R17, R10 ;  /* 0x000000110b0a7227 */ /* 0x000fc800078e000a */
[----:B------:R-:W-:Y:S02]  /*1850*/  HFMA2 R11, -RZ, RZ, 0, 0 ;  /* 0x00000000ff0b7431 */ /* 0x000fe400000001ff */
[----:B------:R-:W-:-:S04]  /*1860*/  IMAD.HI.U32 R10, R10, R15, RZ ;  /* 0x0000000f0a0a7227 */ /* 0x000fc800078e00ff */
[----:B------:R-:W-:-:S04]  /*1870*/  IMAD.MOV R16, RZ, RZ, -R10 ;  /* 0x000000ffff107224 */ /* 0x000fc800078e0a0a */
[----:B------:R-:W-:-:S05]  /*1880*/  IMAD R15, R16, UR15, R15 ;  /* 0x0000000f100f7c24 */ /* 0x000fca000f8e020f */
[----:B------:R-:W-:-:S13]  /*1890*/  ISETP.GE.U32.AND P0, PT, R15, UR15, PT ;  /* 0x0000000f0f007c0c */ /* 0x000fda000bf06070 */
[----:B------:R-:W-:Y:S01]  /*18a0*/  @P0 IADD3 R15, PT, PT, R15, -UR15, RZ ;  /* 0x8000000f0f0f0c10 */ /* 0x000fe2000fffe0ff */
[----:B------:R-:W-:-:S03]  /*18b0*/  @P0 VIADD R10, R10, 0x1 ;  /* 0x000000010a0a0836 */ /* 0x000fc60000000000 */
[----:B------:R-:W-:-:S13]  /*18c0*/  ISETP.GE.U32.AND P1, PT, R15, UR15, PT ;  /* 0x0000000f0f007c0c */ /* 0x000fda000bf26070 */
[----:B------:R-:W-:Y:S01]  /*18d0*/  @P1 VIADD R10, R10, 0x1 ;  /* 0x000000010a0a1836 */ /* 0x000fe20000000000 */
[----:B------:R-:W-:Y:S01]  /*18e0*/  @!P2 LOP3.LUT R10, RZ, UR15, RZ, 0x33, !PT ;  /* 0x0000000fff0aac12 */ /* 0x000fe2000f8e33ff */
[----:B------:R-:W-:Y:S06]  /*18f0*/  BRA `(.L_x_697) ;  /* 0x00000000000c7947 */ /* 0x000fec0003800000 */
.L_x_696:
[----:B------:R-:W-:Y:S01]  /*1900*/  IMAD.U32 R17, RZ, RZ, UR15 ;  /* 0x0000000fff117e24 */ /* 0x000fe2000f8e00ff */
[----:B------:R-:W-:-:S07]  /*1910*/  MOV R16, 0x1930 ;  /* 0x0000193000107802 */ /* 0x000fce0000000f00 */
[----:B------:R-:W-:Y:S05]  /*1920*/  CALL.REL.NOINC `($__internal_5_$__cuda_sm20_div_u64) ;  /* 0x0000003400a07944 */ /* 0x000fea0003c00000 */
.L_x_697:
[----:B------:R-:W-:Y:S05]  /*1930*/  BSYNC.RECONVERGENT B1 ;  /* 0x0000000000017941 */ /* 0x000fea0003800200 */
.L_x_695:
[----:B------:R-:W-:Y:S01]  /*1940*/  IADD3 R7, P0, PT, R10, R7, RZ ;  /* 0x000000070a077210 */ /* 0x000fe20007f1e0ff */
[----:B------:R-:W-:Y:S01]  /*1950*/  BSSY.RECONVERGENT B1, `(.L_x_698) ;  /* 0x0000045000017945 */ /* 0x000fe20003800200 */
[----:B------:R-:W-:Y:S02]  /*1960*/  MOV R32, RZ ;  /* 0x000000ff00207202 */ /* 0x000fe40000000f00 */
[C---:B------:R-:W-:Y:S01]  /*1970*/  LOP3.LUT R9, R7.reuse, 0x3, RZ, 0xc0, !PT ;  /* 0x0000000307097812 */ /* 0x040fe200078ec0ff */
[----:B------:R-:W-:Y:S01]  /*1980*/  IMAD.X R10, RZ, RZ, R11, P0 ;  /* 0x000000ffff0a7224 */ /* 0x000fe200000e060b */
[----:B------:R-:W-:Y:S02]  /*1990*/  ISETP.GE.U32.AND P0, PT, R7, 0x3, PT ;  /* 0x000000030700780c */ /* 0x000fe40003f06070 */
[----:B------:R-:W-:Y:S02]  /*19a0*/  ISETP.NE.U32.AND P1, PT, R9, 0x3, PT ;  /* 0x000000030900780c */ /* 0x000fe40003f25070 */
[----:B------:R-:W-:Y:S01]  /*19b0*/  ISETP.GE.U32.AND.EX P0, PT, R10, RZ, PT, P0 ;  /* 0x000000ff0a00720c */ /* 0x000fe20003f06100 */
[----:B------:R-:W-:Y:S01]  /*19c0*/  IMAD.MOV.U32 R10, RZ, RZ, R14 ;  /* 0x000000ffff0a7224 */ /* 0x000fe200078e000e */
[----:B------:R-:W-:-:S13]  /*19d0*/  ISETP.NE.AND.EX P1, PT, RZ, RZ, PT, P1 ;  /* 0x000000ffff00720c */ /* 0x000fda0003f25310 */
[----:B------:R-:W-:Y:S05]  /*19e0*/  @!P1 BRA `(.L_x_699) ;  /* 0x0000000000ec9947 */ /* 0x000fea0003800000 */
[----:B------:R-:W-:Y:S01]  /*19f0*/  IADD3 R9, PT, PT, R7, 0x1, RZ ;  /* 0x0000000107097810 */ /* 0x000fe20007ffe0ff */
[----:B------:R-:W-:Y:S02]  /*1a00*/  HFMA2 R32, -RZ, RZ, 0, 0 ;  /* 0x00000000ff207431 */ /* 0x000fe400000001ff */
[----:B------:R-:W-:Y:S02]  /*1a10*/  IMAD.MOV.U32 R10, RZ, RZ, R14 ;  /* 0x000000ffff0a7224 */ /* 0x000fe400078e000e */
[----:B------:R-:W-:Y:S01]  /*1a20*/  IMAD.MOV.U32 R18, RZ, RZ, RZ ;  /* 0x000000ffff127224 */ /* 0x000fe200078e00ff */
[----:B------:R-:W-:Y:S01]  /*1a30*/  LOP3.LUT R9, R9, 0x3, RZ, 0xc0, !PT ;  /* 0x0000000309097812 */ /* 0x000fe200078ec0ff */
[----:B------:R-:W-:-:S07]  /*1a40*/  IMAD.MOV.U32 R7, RZ, RZ, RZ ;  /* 0x000000ffff077224 */ /* 0x000fce00078e00ff */
.L_x_700:
        /* <DEDUP_REMOVED lines=9> */
[----:B------:R-:W-:-:S03]  /*1ae0*/  IADD3 R10, P2, PT, R10, UR15, RZ ;  /* 0x0000000f0a0a7c10 */ /* 0x000fc6000ff5e0ff */
[----:B------:R-:W-:Y:S01]  /*1af0*/  IMAD.X R7, RZ, RZ, R7, P1 ;  /* 0x000000ffff077224 */ /* 0x000fe200008e0607 */
[----:B------:R-:W-:Y:S02]  /*1b00*/  ISETP.NE.U32.AND P1, PT, R18, R9, PT ;  /* 0x000000091200720c */ /* 0x000fe40003f25070 */
[----:B------:R-:W-:Y:S02]  /*1b10*/  IADD3.X R35, PT, PT, R35, UR16, RZ, P2, !PT ;  /* 0x0000001023237c10 */ /* 0x000fe400097fe4ff */
[----:B------:R-:W-:Y:S01]  /*1b20*/  ISETP.NE.AND.EX P1, PT, R7, RZ, PT, P1 ;  /* 0x000000ff0700720c */ /* 0x000fe20003f25310 */
[C---:B--2---:R-:W-:Y:S01]  /*1b30*/  IMAD.U32 R11, R16.reuse, 0x10000, RZ ;  /* 0x00010000100b7824 */ /* 0x044fe200078e00ff */
[C---:B------:R-:W-:Y:S02]  /*1b40*/  SHF.L.U32 R19, R17.reuse, 0x10, RZ ;  /* 0x0000001011137819 */ /* 0x040fe400000006ff */
[----:B------:R-:W-:Y:S01]  /*1b50*/  PRMT R17, R17, 0x7632, R17 ;  /* 0x0000763211117816 */ /* 0x000fe20000000011 */
[----:B------:R-:W-:Y:S01]  /*1b60*/  FMUL.FTZ R20, R11, UR14 ;  /* 0x0000000e0b147c20 */ /* 0x000fe20008410000 */
[----:B------:R-:W-:Y:S01]  /*1b70*/  PRMT R11, R16, 0x7632, R11 ;  /* 0x00007632100b7816 */ /* 0x000fe2000000000b */
[----:B------:R-:W-:-:S02]  /*1b80*/  FMUL.FTZ R19, R19, UR14 ;  /* 0x0000000e13137c20 */ /* 0x000fc40008410000 */
[----:B------:R-:W-:Y:S02]  /*1b90*/  IMAD.U32 R17, R17, 0x10000, RZ ;  /* 0x0001000011117824 */ /* 0x000fe400078e00ff */
[----:B------:R-:W-:Y:S01]  /*1ba0*/  IMAD.U32 R11, R11, 0x10000, RZ ;  /* 0x000100000b0b7824 */ /* 0x000fe200078e00ff */
[----:B------:R-:W0:Y:S01]  /*1bb0*/  F2F.BF16.F32 R20, R20 ;  /* 0x0000001400147304 */ /* 0x000e220000202000 */
[----:B------:R-:W-:Y:S02]  /*1bc0*/  FMUL.FTZ R21, R17, UR14 ;  /* 0x0000000e11157c20 */ /* 0x000fe40008410000 */
[----:B------:R-:W-:Y:S01]  /*1bd0*/  FMUL.FTZ R16, R11, UR14 ;  /* 0x0000000e0b107c20 */ /* 0x000fe20008410000 */
[C---:B---3--:R-:W-:Y:S02]  /*1be0*/  SHF.L.U32 R11, R14.reuse, 0x10, RZ ;  /* 0x000000100e0b7819 */ /* 0x048fe400000006ff */
[----:B------:R-:W-:Y:S02]  /*1bf0*/  PRMT R14, R14, 0x7632, R14 ;  /* 0x000076320e0e7816 */ /* 0x000fe4000000000e */
[----:B------:R-:W1:Y:S03]  /*1c00*/  F2F.BF16.F32 R19, R19 ;  /* 0x0000001300137304 */ /* 0x000e660000202000 */
[----:B------:R-:W-:-:S02]  /*1c10*/  IMAD.U32 R17, R14, 0x10000, RZ ;  /* 0x000100000e117824 */ /* 0x000fc400078e00ff */
[----:B0-----:R-:W-:-:S03]  /*1c20*/  IMAD.U32 R20, R20, 0x10000, RZ ;  /* 0x0001000014147824 */ /* 0x001fc600078e00ff */
[----:B------:R-:W0:Y:S01]  /*1c30*/  F2F.BF16.F32 R16, R16 ;  /* 0x0000001000107304 */ /* 0x000e220000202000 */
[----:B------:R-:W-:Y:S01]  /*1c40*/  FMUL.FTZ R11, R20, R11 ;  /* 0x0000000b140b7220 */ /* 0x000fe20000410000 */
[C---:B------:R-:W-:Y:S01]  /*1c50*/  IMAD.U32 R20, R15.reuse, 0x10000, RZ ;  /* 0x000100000f147824 */ /* 0x040fe200078e00ff */
[----:B------:R-:W-:Y:S02]  /*1c60*/  PRMT R15, R15, 0x7632, R15 ;  /* 0x000076320f0f7816 */ /* 0x000fe4000000000f */
[----:B-1----:R-:W-:-:S03]  /*1c70*/  SHF.L.U32 R19, R19, 0x10, RZ ;  /* 0x0000001013137819 */ /* 0x002fc600000006ff */
[----:B------:R-:W1:Y:S01]  /*1c80*/  F2F.BF16.F32 R21, R21 ;  /* 0x0000001500157304 */ /* 0x000e620000202000 */
[----:B------:R-:W-:Y:S01]  /*1c90*/  SHF.L.U32 R14, R15, 0x10, RZ ;  /* 0x000000100f0e7819 */ /* 0x000fe200000006ff */
[----:B------:R-:W-:Y:S01]  /*1ca0*/  FMUL.FTZ R19, R19, R20 ;  /* 0x0000001413137220 */ /* 0x000fe20000410000 */
[----:B0-----:R-:W-:-:S05]  /*1cb0*/  IMAD.U32 R16, R16, 0x10000, RZ ;  /* 0x0001000010107824 */ /* 0x001fca00078e00ff */
[----:B------:R-:W0:Y:S01]  /*1cc0*/  F2F.BF16.F32 R11, R11 ;  /* 0x0000000b000b7304 */ /* 0x000e220000202000 */
[----:B------:R-:W-:Y:S01]  /*1cd0*/  FMUL.FTZ R16, R16, R17 ;  /* 0x0000001110107220 */ /* 0x000fe20000410000 */
[----:B-1----:R-:W-:-:S06]  /*1ce0*/  IMAD.U32 R21, R21, 0x10000, RZ ;  /* 0x0001000015157824 */ /* 0x002fcc00078e00ff */
[----:B------:R-:W-:Y:S01]  /*1cf0*/  F2F.BF16.F32 R19, R19 ;  /* 0x0000001300137304 */ /* 0x000fe20000202000 */
[----:B------:R-:W-:Y:S01]  /*1d00*/  FMUL.FTZ R21, R21, R14 ;  /* 0x0000000e15157220 */ /* 0x000fe20000410000 */
[----:B0-----:R-:W-:-:S06]  /*1d10*/  IMAD.U32 R11, R11, 0x10000, RZ ;  /* 0x000100000b0b7824 */ /* 0x001fcc00078e00ff */
[----:B------:R-:W0:Y:S08]  /*1d20*/  F2F.BF16.F32 R16, R16 ;  /* 0x0000001000107304 */ /* 0x000e300000202000 */
[----:B------:R-:W1:Y:S01]  /*1d30*/  F2F.BF16.F32 R21, R21 ;  /* 0x0000001500157304 */ /* 0x000e620000202000 */
[----:B0-----:R-:W-:-:S04]  /*1d40*/  SHF.L.U32 R14, R16, 0x10, RZ ;  /* 0x00000010100e7819 */ /* 0x001fc800000006ff */
[----:B------:R-:W-:Y:S01]  /*1d50*/  FMNMX3.FTZ R11, R32, |R11|, |R14|, !PT ;  /* 0x4000000b200b7276 */ /* 0x000fe2000781040e */
[----:B------:R-:W-:Y:S01]  /*1d60*/  IMAD.U32 R32, R19, 0x10000, RZ ;  /* 0x0001000013207824 */ /* 0x000fe200078e00ff */
[----:B-1----:R-:W-:-:S04]  /*1d70*/  SHF.L.U32 R14, R21, 0x10, RZ ;  /* 0x00000010150e7819 */ /* 0x002fc800000006ff */
[----:B------:R-:W-:Y:S01]  /*1d80*/  FMNMX3.FTZ R32, R11, |R32|, |R14|, !PT ;  /* 0x400000200b207276 */ /* 0x000fe2000781040e */
[----:B------:R-:W-:Y:S06]  /*1d90*/  @P1 BRA `(.L_x_700) ;  /* 0xfffffffc002c1947 */ /* 0x000fec000383ffff */
.L_x_699:
[----:B------:R-:W-:Y:S05]  /*1da0*/  BSYNC.RECONVERGENT B1 ;  /* 0x0000000000017941 */ /* 0x000fea0003800200 */
.L_x_698:
[----:B------:R-:W-:Y:S05]  /*1db0*/  @!P0 BRA `(.L_x_694) ;  /* 0x0000000c00048947 */ /* 0x000fea0003800000 */
[----:B------:R-:W-:Y:S01]  /*1dc0*/  IMAD.U32 R9, RZ, RZ, UR15 ;  /* 0x0000000fff097e24 */ /* 0x000fe2000f8e00ff */
[----:B------:R-:W-:Y:S01]  /*1dd0*/  MOV R7, UR15 ;  /* 0x0000000f00077c02 */ /* 0x000fe20008000f00 */
[----:B------:R-:W-:Y:S01]  /*1de0*/  IMAD.U32 R14, RZ, RZ, UR16 ;  /* 0x00000010ff0e7e24 */ /* 0x000fe2000f8e00ff */
[----:B------:R-:W-:Y:S01]  /*1df0*/  MOV R11, UR15 ;  /* 0x0000000f000b7c02 */ /* 0x000fe20008000f00 */
[----:B------:R-:W-:Y:S02]  /*1e00*/  IMAD.U32 R16, RZ, RZ, UR16 ;  /* 0x00000010ff107e24 */ /* 0x000fe4000f8e00ff */
[----:B------:R-:W-:Y:S01]  /*1e10*/  IMAD.U32 R33, RZ, RZ, UR15 ;  /* 0x0000000fff217e24 */ /* 0x000fe2000f8e00ff */
[----:B------:R-:W-:Y:S01]  /*1e20*/  SHF.L.U64.HI R9, R9, 0x3, R14 ;  /* 0x0000000309097819 */ /* 0x000fe2000001020e */
[----:B------:R-:W-:Y:S01]  /*1e30*/  IMAD.SHL.U32 R7, R7, 0x4, RZ ;  /* 0x0000000407077824 */ /* 0x000fe200078e00ff */
[----:B------:R-:W-:Y:S01]  /*1e40*/  SHF.L.U64.HI R11, R11, 0x2, R16 ;  /* 0x000000020b0b7819 */ /* 0x000fe20000010210 */
[----:B------:R-:W-:-:S07]  /*1e50*/  IMAD.SHL.U32 R33, R33, 0x8, RZ ;  /* 0x0000000821217824 */ /* 0x000fce00078e00ff */
.L_x_701:
[C---:B------:R-:W-:Y:S02]  /*1e60*/  SHF.L.U32 R18, R10.reuse, 0x3, RZ ;  /* 0x000000030a127819 */ /* 0x040fe400000006ff */
[----:B------:R-:W-:Y:S02]  /*1e70*/  SHF.L.U64.HI R14, R10, 0x3, R35 ;  /* 0x000000030a0e7819 */ /* 0x000fe40000010223 */
[----:B------:R-:W-:-:S04]  /*1e80*/  IADD3 R16, P0, PT, R18, UR6, RZ ;  /* 0x0000000612107c10 */ /* 0x000fc8000ff1e0ff */
[----:B------:R-:W-:-:S05]  /*1e90*/  IADD3.X R17, PT, PT, R14, UR7, RZ, P0, !PT ;  /* 0x000000070e117c10 */ /* 0x000fca00087fe4ff */
[----:B------:R-:W2:Y:S01]  /*1ea0*/  LDG.E.64.CONSTANT R20, desc[UR12][R16.64] ;  /* 0x0000000c10147981 */ /* 0x000ea2000c1e9b00 */
[----:B------:R-:W-:-:S04]  /*1eb0*/  IADD3 R18, P0, PT, R18, UR18, RZ ;  /* 0x0000001212127c10 */ /* 0x000fc8000ff1e0ff */
[----:B------:R-:W-:-:S05]  /*1ec0*/  IADD3.X R19, PT, PT, R14, UR19, RZ, P0, !PT ;  /* 0x000000130e137c10 */ /* 0x000fca00087fe4ff */
[----:B------:R-:W3:Y:S01]  /*1ed0*/  LDG.E.64.CONSTANT R26, desc[UR12][R18.64] ;  /* 0x0000000c121a7981 */ /* 0x000ee2000c1e9b00 */
[----:B------:R-:W-:-:S05]  /*1ee0*/  IADD3 R28, P0, PT, R33, R16, RZ ;  /* 0x00000010211c7210 */ /* 0x000fca0007f1e0ff */
[----:B------:R-:W-:Y:S01]  /*1ef0*/  IMAD.X R29, R9, 0x1, R17, P0 ;  /* 0x00000001091d7824 */ /* 0x000fe200000e0611 */
[----:B------:R-:W-:-:S04]  /*1f00*/  IADD3 R30, P0, PT, R28, R33, RZ ;  /* 0x000000211c1e7210 */ /* 0x000fc80007f1e0ff */
[----:B------:R0:W4:Y:S01]  /*1f10*/  LDG.E.64.CONSTANT R14, desc[UR12][R28.64] ;  /* 0x0000000c1c0e7981 */ /* 0x000122000c1e9b00 */
[----:B------:R-:W-:-:S05]  /*1f20*/  IMAD.X R31, R29, 0x1, R9, P0 ;  /* 0x000000011d1f7824 */ /* 0x000fca00000e0609 */
[----:B------:R1:W5:Y:S01]  /*1f30*/  LDG.E.64.CONSTANT R24, desc[UR12][R30.64] ;  /* 0x0000000c1e187981 */ /* 0x000362000c1e9b00 */
[----:B------:R-:W-:-:S04]  /*1f40*/  IADD3 R36, P0, PT, R33, R18, RZ ;  /* 0x0000001221247210 */ /* 0x000fc80007f1e0ff */
[----:B------:R-:W-:Y:S02]  /*1f50*/  IADD3.X R37, PT, PT, R9, R19, RZ, P0, !PT ;  /* 0x0000001309257210 */ /* 0x000fe400007fe4ff */
[----:B------:R-:W-:-:S03]  /*1f60*/  IADD3 R22, P0, PT, R30, R33, RZ ;  /* 0x000000211e167210 */ /* 0x000fc60007f1e0ff */
[----:B------:R2:W5:Y:S02]  /*1f70*/  LDG.E.64.CONSTANT R16, desc[UR12][R36.64] ;  /* 0x0000000c24107981 */ /* 0x000564000c1e9b00 */
[----:B------:R-:W-:-:S06]  /*1f80*/  IMAD.X R23, R31, 0x1, R9, P0 ;  /* 0x000000011f177824 */ /* 0x000fcc00000e0609 */
[----:B------:R-:W5:Y:S01]  /*1f90*/  LDG.E.64.CONSTANT R22, desc[UR12][R22.64] ;  /* 0x0000000c16167981 */ /* 0x000f62000c1e9b00 */
[----:B0-----:R-:W-:-:S05]  /*1fa0*/  IADD3 R28, P0, PT, R36, R33, RZ ;  /* 0x00000021241c7210 */ /* 0x001fca0007f1e0ff */
[----:B------:R-:W-:-:S05]  /*1fb0*/  IMAD.X R29, R37, 0x1, R9, P0 ;  /* 0x00000001251d7824 */ /* 0x000fca00000e0609 */
[----:B------:R3:W5:Y:S01]  /*1fc0*/  LDG.E.64.CONSTANT R18, desc[UR12][R28.64] ;  /* 0x0000000c1c127981 */ /* 0x000762000c1e9b00 */
[----:B-1----:R-:W-:-:S04]  /*1fd0*/  IADD3 R30, P0, PT, R28, R33, RZ ;  /* 0x000000211c1e7210 */ /* 0x002fc80007f1e0ff */
[----:B------:R-:W-:-:S06]  /*1fe0*/  IADD3.X R31, PT, PT, R29, R9, RZ, P0, !PT ;  /* 0x000000091d1f7210 */ /* 0x000fcc00007fe4ff */
[----:B------:R-:W5:Y:S01]  /*1ff0*/  LDG.E.64.CONSTANT R30, desc[UR12][R30.64] ;  /* 0x0000000c1e1e7981 */ /* 0x000f62000c1e9b00 */
[----:B------:R-:W-:-:S04]  /*2000*/  IADD3 R10, P0, PT, R10, R7, RZ ;  /* 0x000000070a0a7210 */ /* 0x000fc80007f1e0ff */
[----:B------:R-:W-:Y:S02]  /*2010*/  IADD3.X R35, PT, PT, R35, R11, RZ, P0, !PT ;  /* 0x0000000b23237210 */ /* 0x000fe400007fe4ff */
[----:B------:R-:W-:-:S04]  /*2020*/  ISETP.GE.U32.AND P0, PT, R10, R5, PT ;  /* 0x000000050a00720c */ /* 0x000fc80003f06070 */
[----:B------:R-:W-:Y:S01]  /*2030*/  ISETP.GE.AND.EX P0, PT, R35, R6, PT, P0 ;  /* 0x000000062300720c */ /* 0x000fe20003f06300 */
[C---:B--2---:R-:W-:Y:S01]  /*2040*/  IMAD.U32 R34, R20.reuse, 0x10000, RZ ;  /* 0x0001000014227824 */ /* 0x044fe200078e00ff */
[----:B------:R-:W-:-:S03]  /*2050*/  PRMT R20, R20, 0x7632, R20 ;  /* 0x0000763214147816 */ /* 0x000fc60000000014 */
[----:B------:R-:W-:Y:S02]  /*2060*/  FMUL.FTZ R34, R34, UR14 ;  /* 0x0000000e22227c20 */ /* 0x000fe40008410000 */
[----:B------:R-:W-:-:S04]  /*2070*/  IMAD.U32 R20, R20, 0x10000, RZ ;  /* 0x0001000014147824 */ /* 0x000fc800078e00ff */
[----:B------:R-:W-:Y:S01]  /*2080*/  FMUL.FTZ R36, R20, UR14 ;  /* 0x0000000e14247c20 */ /* 0x000fe20008410000 */
[----:B------:R-:W0:Y:S01]  /*2090*/  F2F.BF16.F32 R34, R34 ;  /* 0x0000002200227304 */ /* 0x000e220000202000 */
[C---:B---3--:R-:W-:Y:S01]  /*20a0*/  IMAD.U32 R29, R26.reuse, 0x10000, RZ ;  /* 0x000100001a1d7824 */ /* 0x048fe200078e00ff */
[----:B------:R-:W-:-:S05]  /*20b0*/  PRMT R26, R26, 0x7632, R26 ;  /* 0x000076321a1a7816 */ /* 0x000fca000000001a */
[----:B------:R-:W-:Y:S01]  /*20c0*/  IMAD.U32 R37, R26, 0x10000, RZ ;  /* 0x000100001a257824 */ /* 0x000fe200078e00ff */
[----:B------:R-:W1:Y:S01]  /*20d0*/  F2F.BF16.F32 R20, R36 ;  /* 0x0000002400147304 */ /* 0x000e620000202000 */
[----:B0-----:R-:W-:-:S05]  /*20e0*/  SHF.L.U32 R28, R34, 0x10, RZ ;  /* 0x00000010221c7819 */ /* 0x001fca00000006ff */
[----:B------:R-:W-:Y:S01]  /*20f0*/  FMUL.FTZ R29, R28, R29 ;  /* 0x0000001d1c1d7220 */ /* 0x000fe20000410000 */
[C---:B------:R-:W-:Y:S01]  /*2100*/  IMAD.U32 R28, R21.reuse, 0x10000, RZ ;  /* 0x00010000151c7824 */ /* 0x040fe200078e00ff */
[----:B------:R-:W-:Y:S02]  /*2110*/  PRMT R21, R21, 0x7632, R21 ;  /* 0x0000763215157816 */ /* 0x000fe40000000015 */
[----:B-1----:R-:W-:Y:S01]  /*2120*/  SHF.L.U32 R20, R20, 0x10, RZ ;  /* 0x0000001014147819 */ /* 0x002fe200000006ff */
[----:B------:R0:W1:Y:S01]  /*2130*/  F2F.BF16.F32 R26, R29 ;  /* 0x0000001d001a7304 */ /* 0x0000620000202000 */
[----:B------:R-:W-:Y:S01]  /*2140*/  FMUL.FTZ R28, R28, UR14 ;  /* 0x0000000e1c1c7c20 */ /* 0x000fe20008410000 */
[----:B------:R-:W-:Y:S02]  /*2150*/  IMAD.U32 R21, R21, 0x10000, RZ ;  /* 0x0001000015157824 */ /* 0x000fe400078e00ff */
[----:B------:R-:W-:Y:S02]  /*2160*/  FMUL.FTZ R20, R20, R37 ;  /* 0x0000002514147220 */ /* 0x000fe40000410000 */
[----:B------:R-:W-:-:S02]  /*2170*/  FMUL.FTZ R34, R21, UR14 ;  /* 0x0000000e15227c20 */ /* 0x000fc40008410000 */
[----:B------:R-:W-:Y:S01]  /*2180*/  F2F.BF16.F32 R28, R28 ;  /* 0x0000001c001c7304 */ /* 0x000fe20000202000 */
[C---:B0-----:R-:W-:Y:S02]  /*2190*/  SHF.L.U32 R29, R27.reuse, 0x10, RZ ;  /* 0x000000101b1d7819 */ /* 0x041fe400000006ff */
[----:B------:R-:W-:Y:S02]  /*21a0*/  PRMT R27, R27, 0x7632, R27 ;  /* 0x000076321b1b7816 */ /* 0x000fe4000000001b */
[----:B-1----:R-:W-:-:S03]  /*21b0*/  SHF.L.U32 R37, R26, 0x10, RZ ;  /* 0x000000101a257819 */ /* 0x002fc600000006ff */
[----:B------:R-:W0:Y:S01]  /*21c0*/  F2F.BF16.F32 R20, R20 ;  /* 0x0000001400147304 */ /* 0x000e220000202000 */
[----:B------:R-:W-:-:S07]  /*21d0*/  IMAD.U32 R27, R27, 0x10000, RZ ;  /* 0x000100001b1b7824 */ /* 0x000fce00078e00ff */
[----:B------:R-:W1:Y:S01]  /*21e0*/  F2F.BF16.F32 R21, R34 ;  /* 0x0000002200157304 */ /* 0x000e620000202000 */
[----:B0-----:R-:W-:-:S05]  /*21f0*/  IMAD.U32 R26, R20, 0x10000, RZ ;  /* 0x00010000141a7824 */ /* 0x001fca00078e00ff */
[----:B------:R-:W-:Y:S01]  /*2200*/  FMNMX3.FTZ R20, R32, |R37|, |R26|, !PT ;  /* 0x4000002520147276 */ /* 0x000fe2000781041a */
[----:B------:R-:W-:-:S04]  /*2210*/  IMAD.U32 R26, R28, 0x10000, RZ ;  /* 0x000100001c1a7824 */ /* 0x000fc800078e00ff */
[----:B------:R-:W-:Y:S01]  /*2220*/  FMUL.FTZ R29, R26, R29 ;  /* 0x0000001d1a1d7220 */ /* 0x000fe20000410000 */
[----:B-1----:R-:W-:-:S03]  /*2230*/  IMAD.U32 R26, R21, 0x10000, RZ ;  /* 0x00010000151a7824 */ /* 0x002fc600078e00ff */
[----:B------:R5:W0:Y:S01]  /*2240*/  F2F.BF16.F32 R21, R29 ;  /* 0x0000001d00157304 */ /* 0x000a220000202000 */
[----:B------:R-:W-:Y:S01]  /*2250*/  FMUL.FTZ R28, R26, R27 ;  /* 0x0000001b1a1c7220 */ /* 0x000fe20000410000 */
[C---:B----4-:R-:W-:Y:S01]  /*2260*/  IMAD.U32 R27, R15.reuse, 0x10000, RZ ;  /* 0x000100000f1b7824 */ /* 0x050fe200078e00ff */
[----:B------:R-:W-:Y:S02]  /*2270*/  PRMT R15, R15, 0x7632, R15 ;  /* 0x000076320f0f7816 */ /* 0x000fe4000000000f */
[C---:B------:R-:W-:Y:S01]  /*2280*/  SHF.L.U32 R26, R14.reuse, 0x10, RZ ;  /* 0x000000100e1a7819 */ /* 0x040fe200000006ff */
[----:B------:R-:W-:Y:S01]  /*2290*/  FMUL.FTZ R27, R27, UR14 ;  /* 0x0000000e1b1b7c20 */ /* 0x000fe20008410000 */
[----:B------:R-:W-:Y:S01]  /*22a0*/  PRMT R14, R14, 0x7632, R14 ;  /* 0x000076320e0e7816 */ /* 0x000fe2000000000e */
[----:B------:R-:W1:Y:S01]  /*22b0*/  F2F.BF16.F32 R28, R28 ;  /* 0x0000001c001c7304 */ /* 0x000e620000202000 */
[----:B------:R-:W-:Y:S02]  /*22c0*/  IMAD.U32 R15, R15, 0x10000, RZ ;  /* 0x000100000f0f7824 */ /* 0x000fe400078e00ff */
[----:B------:R-:W-:Y:S01]  /*22d0*/  FMUL.FTZ R26, R26, UR14 ;  /* 0x0000000e1a1a7c20 */ /* 0x000fe20008410000 */
[----:B-----5:R-:W-:-:S02]  /*22e0*/  IMAD.U32 R29, R16, 0x10000, RZ ;  /* 0x00010000101d7824 */ /* 0x020fc400078e00ff */
[----:B------:R-:W-:Y:S01]  /*22f0*/  IMAD.U32 R14, R14, 0x10000, RZ ;  /* 0x000100000e0e7824 */ /* 0x000fe200078e00ff */
[----:B0-----:R-:W-:Y:S02]  /*2300*/  SHF.L.U32 R21, R21, 0x10, RZ ;  /* 0x0000001015157819 */ /* 0x001fe400000006ff */
[----:B------:R-:W0:Y:S01]  /*2310*/  F2F.BF16.F32 R26, R26 ;  /* 0x0000001a001a7304 */ /* 0x000e220000202000 */
[----:B------:R-:W-:Y:S01]  /*2320*/  FMUL.FTZ R14, R14, UR14 ;  /* 0x0000000e0e0e7c20 */ /* 0x000fe20008410000 */
[----:B-1----:R-:W-:-:S06]  /*2330*/  IMAD.U32 R28, R28, 0x10000, RZ ;  /* 0x000100001c1c7824 */ /* 0x002fcc00078e00ff */
[----:B------:R-:W-:Y:S01]  /*2340*/  F2F.BF16.F32 R14, R14 ;  /* 0x0000000e000e7304 */ /* 0x000fe20000202000 */
[----:B------:R-:W-:Y:S01]  /*2350*/  FMNMX3.FTZ R20, R20, |R21|, |R28|, !PT ;  /* 0x4000001514147276 */ /* 0x000fe2000781041c */
[----:B------:R-:W-:Y:S01]  /*2360*/  FMUL.FTZ R21, R15, UR14 ;  /* 0x0000000e0f157c20 */ /* 0x000fe20008410000 */
[----:B------:R-:W-:Y:S01]  /*2370*/  SHF.L.U32 R28, R24, 0x10, RZ ;  /* 0x00000010181c7819 */ /* 0x000fe200000006ff */
[----:B0-----:R-:W-:Y:S01]  /*2380*/  IMAD.U32 R26, R26, 0x10000, RZ ;  /* 0x000100001a1a7824 */ /* 0x001fe200078e00ff */
[----:B------:R-:W-:-:S03]  /*2390*/  PRMT R24, R24, 0x7632, R24 ;  /* 0x0000763218187816 */ /* 0x000fc60000000018 */
[----:B------:R-:W0:Y:S01]  /*23a0*/  F2F.BF16.F32 R27, R27 ;  /* 0x0000001b001b7304 */ /* 0x000e220000202000 */
[----:B------:R-:W-:Y:S01]  /*23b0*/  FMUL.FTZ R15, R28, UR14 ;  /* 0x0000000e1c0f7c20 */ /* 0x000fe20008410000 */
[C---:B------:R-:W-:Y:S01]  /*23c0*/  IMAD.U32 R28, R25.reuse, 0x10000, RZ ;  /* 0x00010000191c7824 */ /* 0x040fe200078e00ff */
[----:B------:R-:W-:Y:S01]  /*23d0*/  PRMT R25, R25, 0x7632, R25 ;  /* 0x0000763219197816 */ /* 0x000fe20000000019 */
[----:B------:R-:W-:Y:S02]  /*23e0*/  FMUL.FTZ R29, R26, R29 ;  /* 0x0000001d1a1d7220 */ /* 0x000fe40000410000 */
[----:B------:R-:W-:Y:S01]  /*23f0*/  FMUL.FTZ R32, R28, UR14 ;  /* 0x0000000e1c207c20 */ /* 0x000fe20008410000 */
[----:B------:R-:W-:Y:S01]  /*2400*/  IMAD.U32 R28, R24, 0x10000, RZ ;  /* 0x00010000181c7824 */ /* 0x000fe200078e00ff */
[----:B------:R-:W1:Y:S03]  /*2410*/  F2F.BF16.F32 R21, R21 ;  /* 0x0000001500157304 */ /* 0x000e660000202000 */
[----:B------:R-:W-:Y:S01]  /*2420*/  FMUL.FTZ R34, R28, UR14 ;  /* 0x0000000e1c227c20 */ /* 0x000fe20008410000 */
[----:B------:R-:W-:Y:S01]  /*2430*/  SHF.L.U32 R28, R25, 0x10, RZ ;  /* 0x00000010191c7819 */ /* 0x000fe200000006ff */
[----:B0-----:R-:W-:-:S03]  /*2440*/  IMAD.U32 R27, R27, 0x10000, RZ ;  /* 0x000100001b1b7824 */ /* 0x001fc600078e00ff */
[----:B------:R0:W2:Y:S01]  /*2450*/  F2F.BF16.F32 R24, R32 ;  /* 0x0000002000187304 */ /* 0x0000a20000202000 */
[----:B------:R-:W-:Y:S01]  /*2460*/  FMUL.FTZ R36, R28, UR14 ;  /* 0x0000000e1c247c20 */ /* 0x000fe20008410000 */
[C---:B------:R-:W-:Y:S02]  /*2470*/  SHF.L.U32 R28, R22.reuse, 0x10, RZ ;  /* 0x00000010161c7819 */ /* 0x040fe400000006ff */
[----:B------:R-:W-:-:S03]  /*2480*/  PRMT R22, R22, 0x7632, R22 ;  /* 0x0000763216167816 */ /* 0x000fc60000000016 */
[----:B------:R-:W-:Y:S01]  /*2490*/  FMUL.FTZ R37, R28, UR14 ;  /* 0x0000000e1c257c20 */ /* 0x000fe20008410000 */
[----:B------:R-:W-:Y:S01]  /*24a0*/  SHF.L.U32 R28, R23, 0x10, RZ ;  /* 0x00000010171c7819 */ /* 0x000fe200000006ff */
[----:B------:R3:W4:Y:S01]  /*24b0*/  F2F.BF16.F32 R25, R34 ;  /* 0x0000002200197304 */ /* 0x0007220000202000 */
[----:B------:R-:W-:Y:S01]  /*24c0*/  PRMT R23, R16, 0x7632, R23 ;  /* 0x0000763210177816 */ /* 0x000fe20000000017 */
[----:B0-----:R-:W-:Y:S01]  /*24d0*/  IMAD.U32 R32, R17, 0x10000, RZ ;  /* 0x0001000011207824 */ /* 0x001fe200078e00ff */
[----:B-1----:R-:W-:Y:S01]  /*24e0*/  SHF.L.U32 R21, R21, 0x10, RZ ;  /* 0x0000001015157819 */ /* 0x002fe200000006ff */
[----:B------:R-:W-:Y:S01]  /*24f0*/  IMAD.U32 R22, R22, 0x10000, RZ ;  /* 0x0001000016167824 */ /* 0x000fe200078e00ff */
[C---:B------:R-:W-:Y:S01]  /*2500*/  PRMT R17, R23.reuse, 0x7632, R17 ;  /* 0x0000763217117816 */ /* 0x040fe20000000011 */
[----:B------:R-:W-:Y:S02]  /*2510*/  IMAD.U32 R23, R23, 0x10000, RZ ;  /* 0x0001000017177824 */ /* 0x000fe400078e00ff */
[----:B------:R-:W-:Y:S01]  /*2520*/  FMUL.FTZ R32, R27, R32 ;  /* 0x000000201b207220 */ /* 0x000fe20000410000 */
[----:B------:R0:W1:Y:S01]  /*2530*/  F2F.BF16.F32 R26, R36 ;  /* 0x00000024001a7304 */ /* 0x0000620000202000 */
[----:B---3--:R-:W-:Y:S01]  /*2540*/  SHF.L.U32 R34, R14, 0x10, RZ ;  /* 0x000000100e227819 */ /* 0x008fe200000006ff */
[----:B------:R-:W-:Y:S01]  /*2550*/  FMUL.FTZ R14, R22, UR14 ;  /* 0x0000000e160e7c20 */ /* 0x000fe20008410000 */
[----:B--2---:R-:W-:Y:S01]  /*2560*/  SHF.L.U32 R24, R24, 0x10, RZ ;  /* 0x0000001018187819 */ /* 0x004fe200000006ff */
[----:B------:R-:W-:-:S02]  /*2570*/  FMUL.FTZ R28, R28, UR14 ;  /* 0x0000000e1c1c7c20 */ /* 0x000fc40008410000 */
[----:B------:R-:W-:Y:S01]  /*2580*/  FMUL.FTZ R22, R34, R23 ;  /* 0x0000001722167220 */ /* 0x000fe20000410000 */
[----:B------:R-:W-:Y:S01]  /*2590*/  PRMT R23, R17, 0x7632, R23 ;  /* 0x0000763211177816 */ /* 0x000fe20000000017 */
[----:B------:R2:W3:Y:S01]  /*25a0*/  F2F.BF16.F32 R27, R37 ;  /* 0x00000025001b7304 */ /* 0x0004e20000202000 */
[----:B----4-:R-:W-:Y:S01]  /*25b0*/  SHF.L.U32 R25, R25, 0x10, RZ ;  /* 0x0000001019197819 */ /* 0x010fe200000006ff */
[----:B0-----:R-:W-:Y:S02]  /*25c0*/  IMAD.U32 R36, R17, 0x10000, RZ ;  /* 0x0001000011247824 */ /* 0x001fe400078e00ff */
[----:B------:R-:W-:Y:S02]  /*25d0*/  IMAD.U32 R34, R18, 0x10000, RZ ;  /* 0x0001000012227824 */ /* 0x000fe400078e00ff */
[----:B------:R-:W-:Y:S01]  /*25e0*/  FMUL.FTZ R36, R36, UR14 ;  /* 0x0000000e24247c20 */ /* 0x000fe20008410000 */
[----:B-1----:R-:W-:Y:S01]  /*25f0*/  IMAD.U32 R26, R26, 0x10000, RZ ;  /* 0x000100001a1a7824 */ /* 0x002fe200078e00ff */
[----:B------:R0:W-:Y:S01]  /*2600*/  F2F.BF16.F32 R16, R32 ;  /* 0x0000002000107304 */ /* 0x0001e20000202000 */
[----:B--2---:R-:W-:Y:S01]  /*2610*/  IMAD.U32 R37, R19, 0x10000, RZ ;  /* 0x0001000013257824 */ /* 0x004fe200078e00ff */
[----:B------:R-:W-:-:S03]  /*2620*/  PRMT R19, R18, 0x7632, R19 ;  /* 0x0000763212137816 */ /* 0x000fc60000000013 */
[----:B------:R-:W-:Y:S02]  /*2630*/  FMUL.FTZ R37, R24, R37 ;  /* 0x0000002518257220 */ /* 0x000fe40000410000 */
[----:B------:R-:W-:Y:S01]  /*2640*/  IMAD.U32 R24, R19, 0x10000, RZ ;  /* 0x0001000013187824 */ /* 0x000fe200078e00ff */
[----:B------:R-:W1:Y:S01]  /*2650*/  F2F.BF16.F32 R15, R15 ;  /* 0x0000000f000f7304 */ /* 0x000e620000202000 */
[----:B0-----:R-:W-:Y:S02]  /*2660*/  IMAD.U32 R32, R23, 0x10000, RZ ;  /* 0x0001000017207824 */ /* 0x001fe400078e00ff */
[----:B------:R-:W-:Y:S01]  /*2670*/  FMUL.FTZ R25, R25, R24 ;  /* 0x0000001819197220 */ /* 0x000fe20000410000 */
[----:B---3--:R-:W-:Y:S02]  /*2680*/  IMAD.U32 R27, R27, 0x10000, RZ ;  /* 0x000100001b1b7824 */ /* 0x008fe400078e00ff */
[----:B------:R-:W-:Y:S02]  /*2690*/  FMUL.FTZ R32, R21, R32 ;  /* 0x0000002015207220 */ /* 0x000fe40000410000 */
[----:B------:R0:W-:Y:S01]  /*26a0*/  F2F.BF16.F32 R21, R22 ;  /* 0x0000001600157304 */ /* 0x0001e20000202000 */
[----:B-1----:R-:W-:-:S07]  /*26b0*/  IMAD.U32 R23, R15, 0x10000, RZ ;  /* 0x000100000f177824 */ /* 0x002fce00078e00ff */
[----:B------:R-:W1:Y:S01]  /*26c0*/  F2F.BF16.F32 R29, R29 ;  /* 0x0000001d001d7304 */ /* 0x000e620000202000 */
[----:B0-----:R-:W-:Y:S01]  /*26d0*/  PRMT R22, R19, 0x7632, R22 ;  /* 0x0000763213167816 */ /* 0x001fe20000000016 */
[----:B------:R-:W-:-:S04]  /*26e0*/  FMUL.FTZ R23, R23, R34 ;  /* 0x0000002217177220 */ /* 0x000fc80000410000 */
[----:B------:R-:W-:Y:S02]  /*26f0*/  IMAD.U32 R24, R22, 0x10000, RZ ;  /* 0x0001000016187824 */ /* 0x000fe400078e00ff */
[----:B------:R-:W-:Y:S02]  /*2700*/  F2F.BF16.F32 R14, R14 ;  /* 0x0000000e000e7304 */ /* 0x000fe40000202000 */
[----:B------:R-:W-:Y:S01]  /*2710*/  FMUL.FTZ R26, R26, R24 ;  /* 0x000000181a1a7220 */ /* 0x000fe20000410000 */
[C---:B------:R-:W-:Y:S02]  /*2720*/  SHF.L.U32 R24, R30.reuse, 0x10, RZ ;  /* 0x000000101e187819 */ /* 0x040fe400000006ff */
[----:B------:R-:W-:Y:S01]  /*2730*/  PRMT R30, R30, 0x7632, R30 ;  /* 0x000076321e1e7816 */ /* 0x000fe2000000001e */
[----:B-1----:R-:W-:Y:S02]  /*2740*/  IMAD.U32 R29, R29, 0x10000, RZ ;  /* 0x000100001d1d7824 */ /* 0x002fe400078e00ff */
[----:B------:R0:W1:Y:S01]  /*2750*/  F2F.BF16.F32 R15, R32 ;  /* 0x00000020000f7304 */ /* 0x0000620000202000 */
[----:B------:R-:W-:Y:S01]  /*2760*/  FMUL.FTZ R27, R27, R24 ;  /* 0x000000181b1b7220 */ /* 0x000fe20000410000 */
[----:B------:R-:W-:-:S05]  /*2770*/  IMAD.U32 R24, R21, 0x10000, RZ ;  /* 0x0001000015187824 */ /* 0x000fca00078e00ff */
[----:B------:R-:W-:Y:S01]  /*2780*/  FMNMX3.FTZ R20, R20, |R29|, |R24|, !PT ;  /* 0x4000001d14147276 */ /* 0x000fe20007810418 */
[----:B------:R-:W2:Y:S01]  /*2790*/  F2F.BF16.F32 R17, R36 ;  /* 0x0000002400117304 */ /* 0x000ea20000202000 */
[C---:B0-----:R-:W-:Y:S01]  /*27a0*/  IMAD.U32 R32, R31.reuse, 0x10000, RZ ;  /* 0x000100001f207824 */ /* 0x041fe200078e00ff */
[----:B------:R-:W-:Y:S02]  /*27b0*/  SHF.L.U32 R29, R30, 0x10, RZ ;  /* 0x000000101e1d7819 */ /* 0x000fe400000006ff */
[----:B------:R-:W-:Y:S02]  /*27c0*/  PRMT R31, R31, 0x7632, R31 ;  /* 0x000076321f1f7816 */ /* 0x000fe4000000001f */
[----:B-1----:R-:W-:Y:S02]  /*27d0*/  SHF.L.U32 R15, R15, 0x10, RZ ;  /* 0x000000100f0f7819 */ /* 0x002fe400000006ff */
[----:B------:R-:W0:Y:S01]  /*27e0*/  F2F.BF16.F32 R28, R28 ;  /* 0x0000001c001c7304 */ /* 0x000e220000202000 */
[----:B--2---:R-:W-:-:S07]  /*27f0*/  IMAD.U32 R17, R17, 0x10000, RZ ;  /* 0x0001000011117824 */ /* 0x004fce00078e00ff */
[----:B------:R1:W2:Y:S01]  /*2800*/  F2F.BF16.F32 R22, R25 ;  /* 0x0000001900167304 */ /* 0x0002a20000202000 */
[----:B0-----:R-:W-:-:S07]  /*2810*/  SHF.L.U32 R28, R28, 0x10, RZ ;  /* 0x000000101c1c7819 */ /* 0x001fce00000006ff */
[----:B------:R-:W0:Y:S01]  /*2820*/  F2F.BF16.F32 R18, R23 ;  /* 0x0000001700127304 */ /* 0x000e220000202000 */
[----:B-1----:R-:W-:Y:S02]  /*2830*/  IMAD.U32 R25, R16, 0x10000, RZ ;  /* 0x0001000010197824 */ /* 0x002fe400078e00ff */
[----:B------:R-:W-:Y:S02]  /*2840*/  IMAD.U32 R16, R14, 0x10000, RZ ;  /* 0x000100000e107824 */ /* 0x000fe400078e00ff */
[----:B------:R-:W-:Y:S01]  /*2850*/  FMUL.FTZ R28, R28, R32 ;  /* 0x000000201c1c7220 */ /* 0x000fe20000410000 */
[----:B------:R-:W-:Y:S01]  /*2860*/  FMNMX3.FTZ R15, R20, |R25|, |R15|, !PT ;  /* 0x40000019140f7276 */ /* 0x000fe2000781040f */
[----:B------:R-:W-:Y:S01]  /*2870*/  FMUL.FTZ R29, R16, R29 ;  /* 0x0000001d101d7220 */ /* 0x000fe20000410000 */
[----:B------:R-:W1:Y:S01]  /*2880*/  F2F.BF16.F32 R19, R37 ;  /* 0x0000002500137304 */ /* 0x000e620000202000 */
[----:B------:R-:W-:Y:S02]  /*2890*/  IMAD.U32 R16, R31, 0x10000, RZ ;  /* 0x000100001f107824 */ /* 0x000fe400078e00ff */
[----:B--2---:R-:W-:-:S02]  /*28a0*/  IMAD.U32 R22, R22, 0x10000, RZ ;  /* 0x0001000016167824 */ /* 0x004fc400078e00ff */
[----:B------:R-:W-:Y:S01]  /*28b0*/  FMUL.FTZ R20, R17, R16 ;  /* 0x0000001011147220 */ /* 0x000fe20000410000 */
[----:B0-----:R-:W-:Y:S02]  /*28c0*/  SHF.L.U32 R18, R18, 0x10, RZ ;  /* 0x0000001012127819 */ /* 0x001fe400000006ff */
[----:B------:R-:W0:Y:S02]  /*28d0*/  F2F.BF16.F32 R23, R26 ;  /* 0x0000001a00177304 */ /* 0x000e240000202000 */
[----:B------:R-:W-:Y:S01]  /*28e0*/  FMNMX3.FTZ R15, R15, |R18|, |R22|, !PT ;  /* 0x400000120f0f7276 */ /* 0x000fe20007810416 */
[----:B-1----:R-:W-:-:S05]  /*28f0*/  IMAD.U32 R16, R19, 0x10000, RZ ;  /* 0x0001000013107824 */ /* 0x002fca00078e00ff */
[----:B------:R-:W1:Y:S01]  /*2900*/  F2F.BF16.F32 R21, R27 ;  /* 0x0000001b00157304 */ /* 0x000e620000202000 */
[----:B0-----:R-:W-:-:S07]  /*2910*/  SHF.L.U32 R23, R23, 0x10, RZ ;  /* 0x0000001017177819 */ /* 0x001fce00000006ff */
[----:B------:R-:W0:Y:S01]  /*2920*/  F2F.BF16.F32 R29, R29 ;  /* 0x0000001d001d7304 */ /* 0x000e220000202000 */
[----:B------:R-:W-:Y:S01]  /*2930*/  FMNMX3.FTZ R15, R15, |R16|, |R23|, !PT ;  /* 0x400000100f0f7276 */ /* 0x000fe20007810417 */
[----:B-1----:R-:W-:-:S06]  /*2940*/  IMAD.U32 R16, R21, 0x10000, RZ ;  /* 0x0001000015107824 */ /* 0x002fcc00078e00ff */
        /* <DEDUP_REMOVED lines=8> */
.L_x_694:
[----:B------:R-:W-:Y:S05]  /*29d0*/  BSYNC.RECONVERGENT B0 ;  /* 0x0000000000007941 */ /* 0x000fea0003800200 */
.L_x_693:
        /* <DEDUP_REMOVED lines=8> */
[----:B------:R-:W-:-:S04]  /*2a60*/  LOP3.LUT R14, R14, R15, RZ, 0x3c, !PT ;  /* 0x0000000f0e0e7212 */ /* 0x000fc800078e3cff */
[----:B------:R-:W-:Y:S01]  /*2a70*/  ISETP.GE.AND P2, PT, R14, RZ, PT ;  /* 0x000000ff0e00720c */ /* 0x000fe20003f46270 */
[----:B-1----:R-:W1:Y:S01]  /*2a80*/  MUFU.RCP R7, R7 ;  /* 0x0000000700077308 */ /* 0x002e620000001000 */
[----:B0-----:R-:W-:Y:S01]  /*2a90*/  ULEA UR4, UR5, UR4, 0x18 ;  /* 0x0000000405047291 */ /* 0x001fe2000f8ec0ff */
[----:B-1----:R-:W-:Y:S01]  /*2aa0*/  IADD3 R10, PT, PT, R7, 0xffffffe, RZ ;  /* 0x0ffffffe070a7810 */ /* 0x002fe20007ffe0ff */
[----:B------:R-:W-:-:S05]  /*2ab0*/  IMAD.MOV R7, RZ, RZ, -R17 ;  /* 0x000000ffff077224 */ /* 0x000fca00078e0a11 */
[----:B------:R0:W1:Y:S02]  /*2ac0*/  F2I.FTZ.U32.TRUNC.NTZ R11, R10 ;  /* 0x0000000a000b7305 */ /* 0x000064000021f000 */
[----:B0-----:R-:W-:Y:S01]  /*2ad0*/  MOV R10, RZ ;  /* 0x000000ff000a7202 */ /* 0x001fe20000000f00 */
[----:B-1----:R-:W-:-:S04]  /*2ae0*/  IMAD.MOV R9, RZ, RZ, -R11 ;  /* 0x000000ffff097224 */ /* 0x002fc800078e0a0b */
[----:B------:R-:W-:-:S04]  /*2af0*/  IMAD R9, R9, R16, RZ ;  /* 0x0000001009097224 */ /* 0x000fc800078e02ff */
[----:B------:R-:W-:-:S06]  /*2b00*/  IMAD.HI.U32 R11, R11, R9, R10 ;  /* 0x000000090b0b7227 */ /* 0x000fcc00078e000a */
[----:B------:R-:W-:-:S04]  /*2b10*/  IMAD.HI.U32 R9, R11, R18, RZ ;  /* 0x000000120b097227 */ /* 0x000fc800078e00ff */
[----:B------:R-:W-:-:S05]  /*2b20*/  IMAD R7, R9, R7, R18 ;  /* 0x0000000709077224 */ /* 0x000fca00078e0212 */
[----:B------:R-:W-:-:S13]  /*2b30*/  ISETP.GT.U32.AND P1, PT, R16, R7, PT ;  /* 0x000000071000720c */ /* 0x000fda0003f24070 */
[----:B------:R-:W-:Y:S02]  /*2b40*/  @!P1 IMAD.IADD R7, R7, 0x1, -R16 ;  /* 0x0000000107079824 */ /* 0x000fe400078e0a10 */
[----:B------:R-:W-:Y:S01]  /*2b50*/  @!P1 VIADD R9, R9, 0x1 ;  /* 0x0000000109099836 */ /* 0x000fe20000000000 */
[----:B------:R-:W-:Y:S02]  /*2b60*/  ISETP.NE.AND P1, PT, R15, RZ, PT ;  /* 0x000000ff0f00720c */ /* 0x000fe40003f25270 */
[----:B------:R-:W-:Y:S02]  /*2b70*/  ISETP.GE.U32.AND P0, PT, R7, R16, PT ;  /* 0x000000100700720c */ /* 0x000fe40003f06070 */
[----:B------:R-:W-:-:S05]  /*2b80*/  LEA R7, R0, UR4, 0x2 ;  /* 0x0000000400077c11 */ /* 0x000fca000f8e10ff */
[----:B------:R0:W-:Y:S06]  /*2b90*/  STS [R7], R32 ;  /* 0x0000002007007388 */ /* 0x0001ec0000000800 */
[----:B------:R-:W-:-:S05]  /*2ba0*/  @P0 IADD3 R9, PT, PT, R9, 0x1, RZ ;  /* 0x0000000109090810 */ /* 0x000fca0007ffe0ff */
[----:B------:R-:W-:Y:S01]  /*2bb0*/  @!P2 IMAD.MOV R9, RZ, RZ, -R9 ;  /* 0x000000ffff09a224 */ /* 0x000fe200078e0a09 */
[----:B------:R-:W-:Y:S01]  /*2bc0*/  @!P1 LOP3.LUT R9, RZ, R15, RZ, 0x33, !PT ;  /* 0x0000000fff099212 */ /* 0x000fe200078e33ff */
[----:B------:R-:W-:Y:S03]  /*2bd0*/  BAR.SYNC.DEFER_BLOCKING 0x0 ;  /* 0x0000000000007b1d */ /* 0x000fe60000010000 */
[----:B------:R-:W-:-:S13]  /*2be0*/  ISETP.GE.AND P0, PT, R9, 0x1, PT ;  /* 0x000000010900780c */ /* 0x000fda0003f06270 */
[----:B0-----:R-:W-:Y:S05]  /*2bf0*/  @!P0 BRA `(.L_x_702) ;  /* 0x0000000400b48947 */ /* 0x001fea0003800000 */
[----:B------:R-:W0:Y:S01]  /*2c00*/  LDCU UR8, c[0x0][0x3ac] ;  /* 0x00007580ff0877ac */ /* 0x000e220008000800 */
[----:B------:R-:W-:Y:S02]  /*2c10*/  LOP3.LUT R25, R0, 0x1f, RZ, 0xc0, !PT ;  /* 0x0000001f00197812 */ /* 0x000fe400078ec0ff */
[----:B------:R-:W-:Y:S01]  /*2c20*/  SHF.R.S32.HI R20, RZ, 0x1f, R9 ;  /* 0x0000001fff147819 */ /* 0x000fe20000011409 */
[----:B------:R-:W-:Y:S01]  /*2c30*/  UMOV UR4, URZ ;  /* 0x000000ff00047c82 */ /* 0x000fe20008000000 */
[C---:B------:R-:W-:Y:S01]  /*2c40*/  IADD3 R23, P0, PT, R25.reuse, 0x4, RZ ;  /* 0x0000000419177810 */ /* 0x040fe20007f1e0ff */
[----:B------:R-:W-:Y:S01]  /*2c50*/  UMOV UR5, URZ ;  /* 0x000000ff00057c82 */ /* 0x000fe20008000000 */
[C---:B------:R-:W-:Y:S02]  /*2c60*/  IADD3 R21, P2, PT, R25.reuse, 0x1, RZ ;  /* 0x0000000119157810 */ /* 0x040fe40007f5e0ff */
[----:B------:R-:W-:Y:S01]  /*2c70*/  IADD3 R22, P1, PT, R25, 0x2, RZ ;  /* 0x0000000219167810 */ /* 0x000fe20007f3e0ff */
[----:B------:R-:W-:Y:S01]  /*2c80*/  IMAD.X R18, RZ, RZ, RZ, P0 ;  /* 0x000000ffff127224 */ /* 0x000fe200000e06ff */
[----:B------:R-:W-:Y:S01]  /*2c90*/  SHF.R.U32.HI R19, RZ, 0x5, R0 ;  /* 0x00000005ff137819 */ /* 0x000fe20000011600 */
[----:B------:R-:W-:Y:S01]  /*2ca0*/  IMAD.X R16, RZ, RZ, RZ, P2 ;  /* 0x000000ffff107224 */ /* 0x000fe200010e06ff */
[----:B------:R-:W-:Y:S01]  /*2cb0*/  IADD3.X R17, PT, PT, RZ, RZ, RZ, P1, !PT ;  /* 0x000000ffff117210 */ /* 0x000fe20000ffe4ff */
[----:B0-----:R-:W-:-:S12]  /*2cc0*/  USHF.R.S32.HI UR8, URZ, 0x1f, UR8 ;  /* 0x0000001fff087899 */ /* 0x001fd80008011408 */
.L_x_708:
[----:B0-----:R-:W-:Y:S01]  /*2cd0*/  SHF.R.U32.HI R15, RZ, 0x5, R3 ;  /* 0x00000005ff0f7819 */ /* 0x001fe20000011603 */
[----:B------:R-:W-:Y:S02]  /*2ce0*/  HFMA2 R11, -RZ, RZ, 0, 0 ;  /* 0x00000000ff0b7431 */ /* 0x000fe400000001ff */
[----:B-1----:R-:W-:Y:S01]  /*2cf0*/  IMAD.MOV.U32 R10, RZ, RZ, R19 ;  /* 0x000000ffff0a7224 */ /* 0x002fe200078e0013 */
[----:B------:R-:W-:Y:S01]  /*2d00*/  SHF.R.S32.HI R14, RZ, 0x1f, R8 ;  /* 0x0000001fff0e7819 */ /* 0x000fe20000011408 */
[----:B------:R-:W-:Y:S02]  /*2d10*/  BSSY.RECONVERGENT B0, `(.L_x_703) ;  /* 0x000005a000007945 */ /* 0x000fe40003800200 */
[----:B------:R-:W-:Y:S01]  /*2d20*/  IMAD.WIDE.U32 R10, R15, UR4, R10 ;  /* 0x000000040f0a7c25 */ /* 0x000fe2000f8e000a */
[----:B------:R-:W-:-:S03]  /*2d30*/  UIADD3 UR4, UP0, UPT, UR4, 0x1, URZ ;  /* 0x0000000104047890 */ /* 0x000fc6000ff1e0ff */
[----:B------:R-:W-:Y:S01]  /*2d40*/  IMAD R15, R15, UR5, RZ ;  /* 0x000000050f0f7c24 */ /* 0x000fe2000f8e02ff */
[----:B------:R-:W-:Y:S01]  /*2d50*/  ISETP.GE.U32.AND P1, PT, R10, R8, PT ;  /* 0x000000080a00720c */ /* 0x000fe20003f26070 */
[----:B------:R-:W-:Y:S01]  /*2d60*/  UIADD3.X UR5, UPT, UPT, URZ, UR5, URZ, UP0, !UPT ;  /* 0x00000005ff057290 */ /* 0x000fe200087fe4ff */
[----:B------:R-:W-:Y:S01]  /*2d70*/  ISETP.LE.U32.AND P0, PT, R9, UR4, PT ;  /* 0x0000000409007c0c */ /* 0x000fe2000bf03070 */
[----:B------:R-:W-:-:S04]  /*2d80*/  IMAD.IADD R15, R11, 0x1, R15 ;  /* 0x000000010b0f7824 */ /* 0x000fc800078e020f */
[----:B------:R-:W-:Y:S01]  /*2d90*/  IMAD.U32 R27, RZ, RZ, UR5 ;  /* 0x00000005ff1b7e24 */ /* 0x000fe2000f8e00ff */
[----:B------:R-:W-:-:S04]  /*2da0*/  ISETP.GE.AND.EX P1, PT, R15, R14, PT, P1 ;  /* 0x0000000e0f00720c */ /* 0x000fc80003f26310 */
[----:B------:R-:W-:-:S09]  /*2db0*/  ISETP.GE.AND.EX P0, PT, R27, R20, PT, P0 ;  /* 0x000000141b00720c */ /* 0x000fd20003f06300 */
[----:B------:R-:W-:Y:S05]  /*2dc0*/  @P1 BRA `(.L_x_704) ;  /* 0x0000000400381947 */ /* 0x000fea0003800000 */
[----:B------:R-:W0:Y:S01]  /*2dd0*/  LDCU UR10, c[0x0][0x3ac] ;  /* 0x00007580ff0a77ac */ /* 0x000e220008000800 */
[----:B------:R-:W-:Y:S01]  /*2de0*/  IMAD R27, R15, UR15, RZ ;  /* 0x0000000f0f1b7c24 */ /* 0x000fe2000f8e02ff */
[----:B------:R-:W1:Y:S01]  /*2df0*/  S2R R24, SR_CgaCtaId ;  /* 0x0000000000187919 */ /* 0x000e620000008800 */
[C---:B------:R-:W-:Y:S01]  /*2e00*/  IMAD.WIDE.U32 R14, R10.reuse, UR15, RZ ;  /* 0x0000000f0a0e7c25 */ /* 0x040fe2000f8e00ff */
[----:B------:R-:W-:Y:S03]  /*2e10*/  BSSY.RECONVERGENT B1, `(.L_x_705) ;  /* 0x000002a000017945 */ /* 0x000fe60003800200 */
[----:B------:R-:W-:Y:S01]  /*2e20*/  IMAD R29, R10, UR16, R27 ;  /* 0x000000100a1d7c24 */ /* 0x000fe2000f8e021b */
[----:B------:R-:W-:-:S04]  /*2e30*/  IADD3 R27, P2, PT, R14, UR15, RZ ;  /* 0x0000000f0e1b7c10 */ /* 0x000fc8000ff5e0ff */
[----:B------:R-:W-:Y:S02]  /*2e40*/  IADD3 R33, PT, PT, R15, R29, RZ ;  /* 0x0000001d0f217210 */ /* 0x000fe40007ffe0ff */
[----:B------:R-:W-:Y:S02]  /*2e50*/  IADD3 R15, P4, PT, R25, 0x10, RZ ;  /* 0x00000010190f7810 */ /* 0x000fe40007f9e0ff */
[----:B------:R-:W-:Y:S02]  /*2e60*/  IADD3.X R26, PT, PT, R33, UR16, RZ, P2, !PT ;  /* 0x00000010211a7c10 */ /* 0x000fe400097fe4ff */
[----:B0-----:R-:W-:Y:S01]  /*2e70*/  ISETP.LT.U32.AND P1, PT, R27, UR10, PT ;  /* 0x0000000a1b007c0c */ /* 0x001fe2000bf21070 */
[----:B------:R-:W-:-:S03]  /*2e80*/  IMAD.X R30, RZ, RZ, RZ, P4 ;  /* 0x000000ffff1e7224 */ /* 0x000fc600020e06ff */
[----:B------:R-:W-:-:S04]  /*2e90*/  ISETP.LT.AND.EX P1, PT, R26, UR8, PT, P1 ;  /* 0x000000081a007c0c */ /* 0x000fc8000bf21310 */
[----:B------:R-:W-:Y:S02]  /*2ea0*/  SEL R27, R27, UR10, P1 ;  /* 0x0000000a1b1b7c07 */ /* 0x000fe40008800000 */
[----:B------:R-:W-:Y:S02]  /*2eb0*/  SEL R26, R26, UR8, P1 ;  /* 0x000000081a1a7c07 */ /* 0x000fe40008800000 */
[-C--:B------:R-:W-:Y:S02]  /*2ec0*/  IADD3 R29, P3, PT, R27, -R14.reuse, RZ ;  /* 0x8000000e1b1d7210 */ /* 0x080fe40007f7e0ff */
[----:B------:R-:W-:Y:S02]  /*2ed0*/  IADD3 R32, P1, PT, R25, R14, RZ ;  /* 0x0000000e19207210 */ /* 0x000fe40007f3e0ff */
[----:B------:R-:W-:Y:S01]  /*2ee0*/  ISETP.LT.U32.AND P2, PT, R29, 0x20, PT ;  /* 0x000000201d00780c */ /* 0x000fe20003f41070 */
[----:B------:R-:W-:Y:S01]  /*2ef0*/  IMAD.X R31, R26, 0x1, ~R33, P3 ;  /* 0x000000011a1f7824 */ /* 0x000fe200018e0e21 */
[----:B------:R-:W-:-:S04]  /*2f00*/  IADD3 R28, P3, PT, R32, 0x20, RZ ;  /* 0x00000020201c7810 */ /* 0x000fc80007f7e0ff */
[----:B------:R-:W-:-:S04]  /*2f10*/  ISETP.LT.AND.EX P2, PT, R31, RZ, PT, P2 ;  /* 0x000000ff1f00720c */ /* 0x000fc80003f41320 */
[----:B------:R-:W-:Y:S02]  /*2f20*/  SEL R14, R29, 0x20, P2 ;  /* 0x000000201d0e7807 */ /* 0x000fe40001000000 */
[----:B------:R-:W-:Y:S02]  /*2f30*/  IADD3.X R29, PT, PT, RZ, RZ, R33, P3, P1 ;  /* 0x000000ffff1d7210 */ /* 0x000fe40001fe2421 */
[----:B------:R-:W-:Y:S02]  /*2f40*/  ISETP.GE.U32.AND P3, PT, R28, R27, PT ;  /* 0x0000001b1c00720c */ /* 0x000fe40003f66070 */
[----:B------:R-:W-:Y:S02]  /*2f50*/  ISETP.GE.U32.AND P1, PT, R15, R14, PT ;  /* 0x0000000e0f00720c */ /* 0x000fe40003f26070 */
[----:B------:R-:W-:Y:S02]  /*2f60*/  SEL R15, R31, RZ, P2 ;  /* 0x000000ff1f0f7207 */ /* 0x000fe40001000000 */
[----:B------:R-:W-:-:S02]  /*2f70*/  ISETP.GE.AND.EX P2, PT, R29, R26, PT, P3 ;  /* 0x0000001a1d00720c */ /* 0x000fc40003f46330 */
[----:B------:R-:W-:Y:S02]  /*2f80*/  MOV R31, 0x400 ;  /* 0x00000400001f7802 */ /* 0x000fe40000000f00 */
[----:B------:R-:W-:Y:S02]  /*2f90*/  ISETP.GE.AND.EX P1, PT, R30, R15, PT, P1 ;  /* 0x0000000f1e00720c */ /* 0x000fe40003f26310 */
[----:B-1----:R-:W-:-:S04]  /*2fa0*/  LEA R31, R24, R31, 0x18 ;  /* 0x0000001f181f7211 */ /* 0x002fc800078ec0ff */
[----:B------:R-:W-:-:S03]  /*2fb0*/  LEA R24, R32, R31, 0x2 ;  /* 0x0000001f20187211 */ /* 0x000fc600078e10ff */
[----:B------:R-:W-:Y:S05]  /*2fc0*/  @P2 BRA `(.L_x_706) ;  /* 0x0000000000382947 */ /* 0x000fea0003800000 */
[----:B------:R0:W1:Y:S01]  /*2fd0*/  LDS R11, [R24] ;  /* 0x00000000180b7984 */ /* 0x0000620000000800 */
[----:B------:R-:W-:Y:S02]  /*2fe0*/  IMAD R10, R10, UR15, R25 ;  /* 0x0000000f0a0a7c24 */ /* 0x000fe4000f8e0219 */
[----:B------:R-:W-:Y:S02]  /*2ff0*/  IMAD.MOV.U32 R30, RZ, RZ, R28 ;  /* 0x000000ffff1e7224 */ /* 0x000fe400078e001c */
[----:B------:R-:W-:-:S05]  /*3000*/  IMAD R10, R10, 0x4, R31 ;  /* 0x000000040a0a7824 */ /* 0x000fca00078e021f */
[----:B0-----:R-:W-:-:S07]  /*3010*/  IADD3 R10, PT, PT, R10, 0x80, RZ ;  /* 0x000000800a0a7810 */ /* 0x001fce0007ffe0ff */
.L_x_707:
        /* <DEDUP_REMOVED lines=9> */
.L_x_706:
[----:B------:R-:W-:Y:S05]  /*30b0*/  BSYNC.RECONVERGENT B1 ;  /* 0x0000000000017941 */ /* 0x000fea0003800200 */
.L_x_705:
[----:B------:R-:W-:Y:S01]  /*30c0*/  @!P1 LDS R10, [R24] ;  /* 0x00000000180a9984 */ /* 0x000fe20000000800 */
[----:B------:R-:W-:-:S03]  /*30d0*/  IADD3 R27, P2, PT, R25, 0x8, RZ ;  /* 0x00000008191b7810 */ /* 0x000fc60007f5e0ff */
[----:B0-----:R-:W0:Y:S01]  /*30e0*/  @!P1 LDS R11, [R24+0x40] ;  /* 0x00004000180b9984 */ /* 0x001e220000000800 */
[----:B------:R-:W-:Y:S02]  /*30f0*/  IADD3.X R26, PT, PT, RZ, RZ, RZ, P2, !PT ;  /* 0x000000ffff1a7210 */ /* 0x000fe400017fe4ff */
[----:B------:R-:W-:-:S04]  /*3100*/  ISETP.GE.U32.AND P2, PT, R27, R14, PT ;  /* 0x0000000e1b00720c */ /* 0x000fc80003f46070 */
[----:B------:R-:W-:Y:S02]  /*3110*/  ISETP.GE.AND.EX P2, PT, R26, R15, PT, P2 ;  /* 0x0000000f1a00720c */ /* 0x000fe40003f46320 */
[----:B0-----:R-:W-:-:S05]  /*3120*/  @!P1 FMNMX.FTZ R11, R10, R11, !PT ;  /* 0x0000000b0a0b9209 */ /* 0x001fca0007810000 */
[----:B------:R-:W-:Y:S01]  /*3130*/  @!P1 STS [R24], R11 ;  /* 0x0000000b18009388 */ /* 0x000fe20000000800 */
[----:B------:R-:W-:-:S05]  /*3140*/  ISETP.GE.U32.AND P1, PT, R23, R14, PT ;  /* 0x0000000e1700720c */ /* 0x000fca0003f26070 */
[----:B------:R-:W-:Y:S01]  /*3150*/  @!P2 LDS R10, [R24] ;  /* 0x00000000180aa984 */ /* 0x000fe20000000800 */
[----:B------:R-:W-:-:S03]  /*3160*/  ISETP.GE.AND.EX P1, PT, R18, R15, PT, P1 ;  /* 0x0000000f1200720c */ /* 0x000fc60003f26310 */
[----:B------:R-:W0:Y:S02]  /*3170*/  @!P2 LDS R27, [R24+0x20] ;  /* 0x00002000181ba984 */ /* 0x000e240000000800 */
[----:B0-----:R-:W-:-:S05]  /*3180*/  @!P2 FMNMX.FTZ R27, R10, R27, !PT ;  /* 0x0000001b0a1ba209 */ /* 0x001fca0007810000 */
[----:B------:R-:W-:Y:S01]  /*3190*/  @!P2 STS [R24], R27 ;  /* 0x0000001b1800a388 */ /* 0x000fe20000000800 */
[----:B------:R-:W-:-:S03]  /*31a0*/  ISETP.GE.U32.AND P2, PT, R22, R14, PT ;  /* 0x0000000e1600720c */ /* 0x000fc60003f46070 */
        /* <DEDUP_REMOVED lines=10> */
[----:B------:R-:W-:Y:S04]  /*3250*/  @!P2 STS [R24], R11 ;  /* 0x0000000b1800a388 */ /* 0x000fe80000000800 */
[----:B------:R-:W-:Y:S04]  /*3260*/  @!P1 LDS R10, [R24] ;  /* 0x00000000180a9984 */ /* 0x000fe80000000800 */
[----:B------:R-:W0:Y:S02]  /*3270*/  @!P1 LDS R15, [R24+0x4] ;  /* 0x00000400180f9984 */ /* 0x000e240000000800 */
[----:B0-----:R-:W-:-:S05]  /*3280*/  @!P1 FMNMX.FTZ R15, R10, R15, !PT ;  /* 0x0000000f0a0f9209 */ /* 0x001fca0007810000 */
[----:B------:R0:W-:Y:S04]  /*3290*/  @!P1 STS [R24], R15 ;  /* 0x0000000f18009388 */ /* 0x0001e80000000800 */
[----:B------:R0:W1:Y:S02]  /*32a0*/  LDS R10, [R24] ;  /* 0x00000000180a7984 */ /* 0x0000640000000800 */
.L_x_704:
[----:B------:R-:W-:Y:S05]  /*32b0*/  BSYNC.RECONVERGENT B0 ;  /* 0x0000000000007941 */ /* 0x000fea0003800200 */
.L_x_703:
[----:B------:R-:W-:Y:S05]  /*32c0*/  @!P0 BRA `(.L_x_708) ;  /* 0xfffffff800808947 */ /* 0x000fea000383ffff */
.L_x_702:
[----:B------:R-:W-:Y:S01]  /*32d0*/  IMAD.SHL.U32 R9, R12, 0x10, RZ ;  /* 0x000000100c097824 */ /* 0x000fe200078e00ff */
[----:B------:R-:W-:Y:S04]  /*32e0*/  BAR.SYNC.DEFER_BLOCKING 0x0 ;  /* 0x0000000000007b1d */ /* 0x000fe80000010000 */
[----:B------:R-:W-:Y:S02]  /*32f0*/  IADD3 R8, P0, PT, R4, R9, RZ ;  /* 0x0000000904087210 */ /* 0x000fe40007f1e0ff */
[----:B------:R-:W-:Y:S01]  /*3300*/  SHF.L.U64.HI R9, R12, 0x4, R13 ;  /* 0x000000040c097819 */ /* 0x000fe2000001020d */
[----:B------:R-:W2:Y:S01]  /*3310*/  LDCU.64 UR16, c[0x0][0x3c0] ;  /* 0x00007800ff1077ac */ /* 0x000ea20008000a00 */
[----:B------:R-:W-:Y:S01]  /*3320*/  ISETP.GE.U32.AND P1, PT, R8, R5, PT ;  /* 0x000000050800720c */ /* 0x000fe20003f26070 */
[----:B------:R-:W-:Y:S02]  /*3330*/  BSSY.RECONVERGENT B0, `(.L_x_709) ;  /* 0x000003d000007945 */ /* 0x000fe40003800200 */
[----:B------:R-:W-:Y:S01]  /*3340*/  IMAD.X R9, R2, 0x1, R9, P0 ;  /* 0x0000000102097824 */ /* 0x000fe200000e0609 */
[----:B------:R-:W-:-:S04]  /*3350*/  ISETP.NE.U32.AND P0, PT, R4, RZ, PT ;  /* 0x000000ff0400720c */ /* 0x000fc80003f05070 */
[----:B------:R-:W-:-:S04]  /*3360*/  ISETP.GE.AND.EX P1, PT, R9, R6, PT, P1 ;  /* 0x000000060900720c */ /* 0x000fc80003f26310 */
[----:B------:R-:W-:-:S13]  /*3370*/  ISETP.NE.OR.EX P0, PT, R2, RZ, P1, P0 ;  /* 0x000000ff0200720c */ /* 0x000fda0000f05700 */
[----:B--2---:R-:W-:Y:S05]  /*3380*/  @P0 BRA `(.L_x_710) ;  /* 0x0000000000dc0947 */ /* 0x004fea0003800000 */
[----:B------:R-:W2:Y:S01]  /*3390*/  LDCU.64 UR4, c[0x0][0x3a0] ;  /* 0x00007400ff0477ac */ /* 0x000ea20008000a00 */
[----:B------:R-:W3:Y:S01]  /*33a0*/  LDC.64 R8, c[0x0][0x3c0] ;  /* 0x0000f000ff087b82 */ /* 0x000ee20000000a00 */
[----:B------:R-:W4:Y:S01]  /*33b0*/  LDS R2, [R7] ;  /* 0x0000000007027984 */ /* 0x000f220000000800 */
[----:B--2---:R-:W-:-:S04]  /*33c0*/  ISETP.NE.U32.AND P0, PT, RZ, UR4, PT ;  /* 0x00000004ff007c0c */ /* 0x004fc8000bf05070 */
[----:B------:R-:W-:-:S13]  /*33d0*/  ISETP.NE.AND.EX P0, PT, RZ, UR5, PT, P0 ;  /* 0x00000005ff007c0c */ /* 0x000fda000bf05300 */
[----:B-1----:R-:W1:Y:S02]  /*33e0*/  @P0 LDC.64 R10, c[0x0][0x3a0] ;  /* 0x0000e800ff0a0b82 */ /* 0x002e640000000a00 */
[----:B-1----:R-:W4:Y:S01]  /*33f0*/  @P0 LDG.E R11, desc[UR12][R10.64] ;  /* 0x0000000c0a0b0981 */ /* 0x002f22000c1e1900 */
[----:B------:R-:W3:Y:S02]  /*3400*/  LDCU UR4, c[0x0][0x370] ;  /* 0x00006e00ff0477ac */ /* 0x000ee40008000800 */
[----:B---3--:R-:W-:-:S04]  /*3410*/  IADD3 R5, P1, PT, R8, UR4, RZ ;  /* 0x0000000408057c10 */ /* 0x008fc8000ff3e0ff */
[----:B------:R-:W-:-:S04]  /*3420*/  IADD3 R5, P2, PT, R5, -0x1, RZ ;  /* 0xffffffff05057810 */ /* 0x000fc80007f5e0ff */
[----:B------:R-:W-:-:S04]  /*3430*/  IADD3.X R4, PT, PT, RZ, -0x1, R9, P2, P1 ;  /* 0xffffffffff047810 */ /* 0x000fc800017e2409 */
[----:B------:R-:W-:-:S04]  /*3440*/  LOP3.LUT R9, R4, R9, RZ, 0xfc, !PT ;  /* 0x0000000904097212 */ /* 0x000fc800078efcff */
[----:B------:R-:W-:Y:S02]  /*3450*/  ISETP.NE.U32.AND P1, PT, R9, RZ, PT ;  /* 0x000000ff0900720c */ /* 0x000fe40003f25070 */
[----:B----4-:R-:W-:-:S05]  /*3460*/  @P0 FMNMX.FTZ R2, R2, R11, PT ;  /* 0x0000000b02020209 */ /* 0x010fca0003810000 */
[----:B------:R-:W-:-:S06]  /*3470*/  FMUL.FTZ R2, R2, 0.0078740157186985015869 ;  /* 0x3c01020402027820 */ /* 0x000fcc0000410000 */
[----:B------:R-:W-:Y:S05]  /*3480*/  @P1 BRA `(.L_x_711) ;  /* 0x0000000000501947 */ /* 0x000fea0003800000 */
[----:B------:R-:W1:Y:S01]  /*3490*/  I2F.U32.RP R9, R8 ;  /* 0x0000000800097306 */ /* 0x000e620000209000 */
[----:B------:R-:W-:-:S07]  /*34a0*/  ISETP.NE.U32.AND P1, PT, R8, RZ, PT ;  /* 0x000000ff0800720c */ /* 0x000fce0003f25070 */
[----:B-1----:R-:W1:Y:S02]  /*34b0*/  MUFU.RCP R9, R9 ;  /* 0x0000000900097308 */ /* 0x002e640000001000 */
[----:B-1----:R-:W-:-:S06]  /*34c0*/  IADD3 R6, PT, PT, R9, 0xffffffe, RZ ;  /* 0x0ffffffe09067810 */ /* 0x002fcc0007ffe0ff */
[----:B------:R1:W2:Y:S02]  /*34d0*/  F2I.FTZ.U32.TRUNC.NTZ R7, R6 ;  /* 0x0000000600077305 */ /* 0x0002a4000021f000 */
[----:B-1----:R-:W-:Y:S02]  /*34e0*/  IMAD.MOV.U32 R6, RZ, RZ, RZ ;  /* 0x000000ffff067224 */ /* 0x002fe400078e00ff */
[----:B--2---:R-:W-:-:S04]  /*34f0*/  IMAD.MOV R11, RZ, RZ, -R7 ;  /* 0x000000ffff0b7224 */ /* 0x004fc800078e0a07 */
[----:B------:R-:W-:-:S04]  /*3500*/  IMAD R11, R11, R8, RZ ;  /* 0x000000080b0b7224 */ /* 0x000fc800078e02ff */
[----:B------:R-:W-:-:S04]  /*3510*/  IMAD.HI.U32 R10, R7, R11, R6 ;  /* 0x0000000b070a7227 */ /* 0x000fc800078e0006 */
[----:B------:R-:W-:Y:S02]  /*3520*/  IMAD.MOV.U32 R7, RZ, RZ, RZ ;  /* 0x000000ffff077224 */ /* 0x000fe400078e00ff */
[----:B------:R-:W-:-:S05]  /*3530*/  IMAD.HI.U32 R10, R10, R5, RZ ;  /* 0x000000050a0a7227 */ /* 0x000fca00078e00ff */
[----:B------:R-:W-:-:S05]  /*3540*/  IADD3 R10, PT, PT, -R10, RZ, RZ ;  /* 0x000000ff0a0a7210 */ /* 0x000fca0007ffe1ff */
[----:B------:R-:W-:-:S05]  /*3550*/  IMAD R11, R8, R10, R5 ;  /* 0x0000000a080b7224 */ /* 0x000fca00078e0205 */
[----:B------:R-:W-:-:S13]  /*3560*/  ISETP.GE.U32.AND P0, PT, R11, R8, PT ;  /* 0x000000080b00720c */ /* 0x000fda0003f06070 */
[----:B------:R-:W-:-:S05]  /*3570*/  @P0 IMAD.IADD R11, R11, 0x1, -R8 ;  /* 0x000000010b0b0824 */ /* 0x000fca00078e0a08 */
[----:B------:R-:W-:-:S13]  /*3580*/  ISETP.GE.U32.AND P0, PT, R11, R8, PT ;  /* 0x000000080b00720c */ /* 0x000fda0003f06070 */
[----:B------:R-:W-:Y:S01]  /*3590*/  @P0 IMAD.IADD R11, R11, 0x1, -R8 ;  /* 0x000000010b0b0824 */ /* 0x000fe200078e0a08 */
[----:B------:R-:W-:-:S04]  /*35a0*/  @!P1 LOP3.LUT R11, RZ, R8, RZ, 0x33, !PT ;  /* 0x00000008ff0b9212 */ /* 0x000fc800078e33ff */
[----:B------:R-:W-:Y:S01]  /*35b0*/  MOV R6, R11 ;  /* 0x0000000b00067202 */ /* 0x000fe20000000f00 */
[----:B------:R-:W-:Y:S06]  /*35c0*/  BRA `(.L_x_712) ;  /* 0x0000000000187947 */ /* 0x000fec0003800000 */
.L_x_711:
[----:B------:R-:W-:Y:S01]  /*35d0*/  IMAD.MOV.U32 R14, RZ, RZ, R5 ;  /* 0x000000ffff0e7224 */ /* 0x000fe200078e0005 */
[----:B------:R-:W-:Y:S02]  /*35e0*/  MOV R7, R4 ;  /* 0x0000000400077202 */ /* 0x000fe40000000f00 */
[----:B------:R-:W-:-:S07]  /*35f0*/  MOV R6, 0x3610 ;  /* 0x0000361000067802 */ /* 0x000fce0000000f00 */
[----:B0-----:R-:W-:Y:S05]  /*3600*/  CALL.REL.NOINC `($__internal_6_$__cuda_sm20_rem_s64) ;  /* 0x0000001c00887944 */ /* 0x001fea0003c00000 */
[----:B------:R-:W-:Y:S02]  /*3610*/  IMAD.MOV.U32 R6, RZ, RZ, R10 ;  /* 0x000000ffff067224 */ /* 0x000fe400078e000a */
[----:B------:R-:W-:-:S07]  /*3620*/  IMAD.MOV.U32 R7, RZ, RZ, R11 ;  /* 0x000000ffff077224 */ /* 0x000fce00078e000b */
.L_x_712:
[----:B------:R-:W1:Y:S01]  /*3630*/  LDCU.64 UR10, c[0x0][0x388] ;  /* 0x00007100ff0a77ac */ /* 0x000e620008000a00 */
[----:B------:R-:W-:Y:S01]  /*3640*/  IADD3 R9, P0, PT, -R6, R5, RZ ;  /* 0x0000000506097210 */ /* 0x000fe20007f1e1ff */
[----:B------:R-:W-:-:S03]  /*3650*/  UMOV UR4, UR9 ;  /* 0x0000000900047c82 */ /* 0x000fc60008000000 */
[----:B------:R-:W-:Y:S01]  /*3660*/  IADD3.X R7, PT, PT, ~R7, R4, RZ, P0, !PT ;  /* 0x0000000407077210 */ /* 0x000fe200007fe5ff */
[----:B------:R-:W-:Y:S02]  /*3670*/  UMOV UR5, URZ ;  /* 0x000000ff00057c82 */ /* 0x000fe40008000000 */
[----:B------:R-:W-:-:S04]  /*3680*/  IMAD.WIDE.U32 R4, R12, R9, UR4 ;  /* 0x000000040c047e25 */ /* 0x000fc8000f8e0009 */
[----:B------:R-:W-:-:S04]  /*3690*/  IMAD R7, R7, R12, RZ ;  /* 0x0000000c07077224 */ /* 0x000fc800078e02ff */
[----:B------:R-:W-:Y:S01]  /*36a0*/  IMAD R7, R13, R9, R7 ;  /* 0x000000090d077224 */ /* 0x000fe200078e0207 */
[----:B-1----:R-:W-:-:S03]  /*36b0*/  LEA R6, P0, R4, UR10, 0x2 ;  /* 0x0000000a04067c11 */ /* 0x002fc6000f8010ff */
[----:B------:R-:W-:-:S05]  /*36c0*/  IMAD.IADD R5, R5, 0x1, R7 ;  /* 0x0000000105057824 */ /* 0x000fca00078e0207 */
[----:B------:R-:W-:Y:S02]  /*36d0*/  LEA.HI.X R7, R4, UR11, R5, 0x2, P0 ;  /* 0x0000000b04077c11 */ /* 0x000fe400080f1405 */
[----:B------:R-:W-:-:S05]  /*36e0*/  FMNMX.FTZ R5, R2, 1.1920928955078125e-07, !PT ;  /* 0x3400000002057809 */ /* 0x000fca0007810000 */
[----:B------:R2:W-:Y:S02]  /*36f0*/  STG.E desc[UR12][R6.64], R5 ;  /* 0x0000000506007986 */ /* 0x0005e4000c10190c */
.L_x_710:
[----:B------:R-:W-:Y:S05]  /*3700*/  BSYNC.RECONVERGENT B0 ;  /* 0x0000000000007941 */ /* 0x000fea0003800200 */
.L_x_709:
        /* <DEDUP_REMOVED lines=10> */
[----:B------:R-:W-:Y:S01]  /*37b0*/  IMAD.U32 R8, RZ, RZ, UR4 ;  /* 0x00000004ff087e24 */ /* 0x000fe2000f8e00ff */
[----:B------:R-:W-:-:S04]  /*37c0*/  MOV R9, UR5 ;  /* 0x0000000500097c02 */ /* 0x000fc80008000f00 */
[----:B--2---:R-:W-:Y:S01]  /*37d0*/  IMAD.U32 R5, RZ, RZ, UR8 ;  /* 0x00000008ff057e24 */ /* 0x004fe2000f8e00ff */
[----:B------:R-:W-:Y:S06]  /*37e0*/  @P0 EXIT ;  /* 0x000000000000094d */ /* 0x000fec0003800000 */
[----:B------:R-:W2:Y:S01]  /*37f0*/  LDC.64 R6, c[0x0][0x3c0] ;  /* 0x0000f000ff067b82 */ /* 0x000ea20000000a00 */
[----:B------:R-:W2:Y:S01]  /*3800*/  LDCU UR4, c[0x0][0x370] ;  /* 0x00006e00ff0477ac */ /* 0x000ea20008000800 */
[----:B------:R-:W-:Y:S01]  /*3810*/  IMAD.MOV.U32 R4, RZ, RZ, R8 ;  /* 0x000000ffff047224 */ /* 0x000fe200078e0008 */
[----:B--2---:R-:W-:-:S04]  /*3820*/  IADD3 R13, P0, PT, R6, UR4, RZ ;  /* 0x00000004060d7c10 */ /* 0x004fc8000ff1e0ff */
[----:B------:R-:W-:-:S04]  /*3830*/  IADD3 R13, P1, PT, R13, -0x1, RZ ;  /* 0xffffffff0d0d7810 */ /* 0x000fc80007f3e0ff */
[----:B------:R-:W-:-:S04]  /*3840*/  IADD3.X R2, PT, PT, RZ, -0x1, R7, P1, P0 ;  /* 0xffffffffff027810 */ /* 0x000fc80000fe0407 */
[----:B------:R-:W-:-:S04]  /*3850*/  LOP3.LUT R7, R2, R7, RZ, 0xfc, !PT ;  /* 0x0000000702077212 */ /* 0x000fc800078efcff */
[----:B------:R-:W-:-:S13]  /*3860*/  ISETP.NE.U32.AND P0, PT, R7, RZ, PT ;  /* 0x000000ff0700720c */ /* 0x000fda0003f05070 */
[----:B------:R-:W-:Y:S05]  /*3870*/  @P0 BRA `(.L_x_713) ;  /* 0x00000000004c0947 */ /* 0x000fea0003800000 */
[----:B------:R-:W2:Y:S01]  /*3880*/  I2F.U32.RP R11, R6 ;  /* 0x00000006000b7306 */ /* 0x000ea20000209000 */
[----:B------:R-:W-:-:S07]  /*3890*/  ISETP.NE.U32.AND P1, PT, R6, RZ, PT ;  /* 0x000000ff0600720c */ /* 0x000fce0003f25070 */
[----:B--2---:R-:W2:Y:S02]  /*38a0*/  MUFU.RCP R11, R11 ;  /* 0x0000000b000b7308 */ /* 0x004ea40000001000 */
[----:B--2---:R-:W-:Y:S01]  /*38b0*/  IADD3 R8, PT, PT, R11, 0xffffffe, RZ ;  /* 0x0ffffffe0b087810 */ /* 0x004fe20007ffe0ff */
[----:B------:R-:W-:-:S05]  /*38c0*/  HFMA2 R11, -RZ, RZ, 0, 0 ;  /* 0x00000000ff0b7431 */ /* 0x000fca00000001ff */
[----:B------:R2:W3:Y:S02]  /*38d0*/  F2I.FTZ.U32.TRUNC.NTZ R9, R8 ;  /* 0x0000000800097305 */ /* 0x0004e4000021f000 */
[----:B--2---:R-:W-:Y:S02]  /*38e0*/  IMAD.MOV.U32 R8, RZ, RZ, RZ ;  /* 0x000000ffff087224 */ /* 0x004fe400078e00ff */
[----:B---3--:R-:W-:-:S04]  /*38f0*/  IMAD.MOV R7, RZ, RZ, -R9 ;  /* 0x000000ffff077224 */ /* 0x008fc800078e0a09 */
[----:B------:R-:W-:-:S04]  /*3900*/  IMAD R7, R7, R6, RZ ;  /* 0x0000000607077224 */ /* 0x000fc800078e02ff */
[----:B-1----:R-:W-:-:S06]  /*3910*/  IMAD.HI.U32 R10, R9, R7, R8 ;  /* 0x00000007090a7227 */ /* 0x002fcc00078e0008 */
[----:B------:R-:W-:-:S05]  /*3920*/  IMAD.HI.U32 R7, R10, R13, RZ ;  /* 0x0000000d0a077227 */ /* 0x000fca00078e00ff */
[----:B------:R-:W-:-:S05]  /*3930*/  IADD3 R7, PT, PT, -R7, RZ, RZ ;  /* 0x000000ff07077210 */ /* 0x000fca0007ffe1ff */
[----:B------:R-:W-:-:S05]  /*3940*/  IMAD R10, R6, R7, R13 ;  /* 0x00000007060a7224 */ /* 0x000fca00078e020d */
[----:B------:R-:W-:-:S13]  /*3950*/  ISETP.GE.U32.AND P0, PT, R10, R6, PT ;  /* 0x000000060a00720c */ /* 0x000fda0003f06070 */
[----:B------:R-:W-:-:S05]  /*3960*/  @P0 IMAD.IADD R10, R10, 0x1, -R6 ;  /* 0x000000010a0a0824 */ /* 0x000fca00078e0a06 */
[----:B------:R-:W-:-:S13]  /*3970*/  ISETP.GE.U32.AND P0, PT, R10, R6, PT ;  /* 0x000000060a00720c */ /* 0x000fda0003f06070 */
[----:B------:R-:W-:Y:S01]  /*3980*/  @P0 IMAD.IADD R10, R10, 0x1, -R6 ;  /* 0x000000010a0a0824 */ /* 0x000fe200078e0a06 */
[----:B------:R-:W-:Y:S01]  /*3990*/  @!P1 LOP3.LUT R10, RZ, R6, RZ, 0x33, !PT ;  /* 0x00000006ff0a9212 */ /* 0x000fe200078e33ff */
[----:B------:R-:W-:Y:S06]  /*39a0*/  BRA `(.L_x_714) ;  /* 0x0000000000107947 */ /* 0x000fec0003800000 */
.L_x_713:
[----:B------:R-:W-:Y:S01]  /*39b0*/  IMAD.MOV.U32 R14, RZ, RZ, R13 ;  /* 0x000000ffff0e7224 */ /* 0x000fe200078e000d */
[----:B------:R-:W-:Y:S01]  /*39c0*/  MOV R6, 0x39f0 ;  /* 0x000039f000067802 */ /* 0x000fe20000000f00 */
[----:B------:R-:W-:-:S07]  /*39d0*/  IMAD.MOV.U32 R7, RZ, RZ, R2 ;  /* 0x000000ffff077224 */ /* 0x000fce00078e0002 */
[----:B01----:R-:W-:Y:S05]  /*39e0*/  CALL.REL.NOINC `($__internal_6_$__cuda_sm20_rem_s64) ;  /* 0x0000001800907944 */ /* 0x003fea0003c00000 */
.L_x_714:
[----:B------:R-:W1:Y:S01]  /*39f0*/  LDC.64 R6, c[0x0][0x398] ;  /* 0x0000e600ff067b82 */ /* 0x000e620000000a00 */
[----:B------:R-:W-:-:S04]  /*3a00*/  IADD3 R13, P0, PT, -R10, R13, RZ ;  /* 0x0000000d0a0d7210 */ /* 0x000fc80007f1e1ff */
[----:B------:R-:W-:-:S03]  /*3a10*/  IADD3.X R2, PT, PT, ~R11, R2, RZ, P0, !PT ;  /* 0x000000020b027210 */ /* 0x000fc600007fe5ff */
[----:B------:R-:W2:Y:S06]  /*3a20*/  LDC.64 R8, c[0x0][0x388] ;  /* 0x0000e200ff087b82 */ /* 0x000eac0000000a00 */
.L_x_715:
[----:B------:R-:W-:-:S04]  /*3a30*/  IMAD.MOV.U32 R17, RZ, RZ, 0x8 ;  /* 0x00000008ff117424 */ /* 0x000fc800078e00ff */
[----:B------:R-:W-:-:S06]  /*3a40*/  IMAD.WIDE.U32 R16, R0, R17, UR6 ;  /* 0x0000000600107e25 */ /* 0x000fcc000f8e0011 */
[----:B------:R-:W3:Y:S01]  /*3a50*/  LDG.E.64.CONSTANT R16, desc[UR12][R16.64] ;  /* 0x0000000c10107981 */ /* 0x000ee2000c1e9b00 */
[----:B01----:R-:W-:Y:S01]  /*3a60*/  IMAD.WIDE.U32 R14, R0, 0x8, R6 ;  /* 0x00000008000e7825 */ /* 0x003fe200078e0006 */
[----:B------:R-:W-:-:S03]  /*3a70*/  SHF.R.U32.HI R11, RZ, 0x4, R0 ;  /* 0x00000004ff0b7819 */ /* 0x000fc60000011600 */
[----:B------:R-:W-:Y:S01]  /*3a80*/  IMAD.U32 R10, RZ, RZ, UR9 ;  /* 0x00000009ff0a7e24 */ /* 0x000fe2000f8e00ff */
[----:B------:R-:W-:Y:S01]  /*3a90*/  LOP3.LUT R19, R11, 0x3ffffff, RZ, 0xc0, !PT ;  /* 0x03ffffff0b137812 */ /* 0x000fe200078ec0ff */
[----:B------:R-:W4:Y:S01]  /*3aa0*/  LDG.E.64.CONSTANT R14, desc[UR12][R14.64] ;  /* 0x0000000c0e0e7981 */ /* 0x000f22000c1e9b00 */
[----:B------:R-:W-:-:S03]  /*3ab0*/  MOV R11, RZ ;  /* 0x000000ff000b7202 */ /* 0x000fc60000000f00 */
[----:B------:R-:W-:Y:S02]  /*3ac0*/  IMAD R21, R2, R19, RZ ;  /* 0x0000001302157224 */ /* 0x000fe400078e02ff */
[----:B------:R-:W-:-:S04]  /*3ad0*/  IMAD.WIDE.U32 R18, R19, R13, R10 ;  /* 0x0000000d13127225 */ /* 0x000fc800078e000a */
[----:B------:R-:W-:Y:S01]  /*3ae0*/  IMAD.IADD R12, R19, 0x1, R21 ;  /* 0x00000001130c7824 */ /* 0x000fe200078e0215 */
[----:B--2---:R-:W-:-:S04]  /*3af0*/  LEA R20, P0, R18, R8, 0x2 ;  /* 0x0000000812147211 */ /* 0x004fc800078010ff */
[----:B------:R-:W-:-:S05]  /*3b00*/  LEA.HI.X R21, R18, R9, R12, 0x2, P0 ;  /* 0x0000000912157211 */ /* 0x000fca00000f140c */
[----:B------:R0:W2:Y:S01]  /*3b10*/  LDG.E R20, desc[UR12][R20.64] ;  /* 0x0000000c14147981 */ /* 0x0000a2000c1e1900 */
[----:B---3--:R-:W-:-:S04]  /*3b20*/  IMAD.U32 R12, R16, 0x10000, RZ ;  /* 0x00010000100c7824 */ /* 0x008fc800078e00ff */
[----:B------:R-:W-:Y:S01]  /*3b30*/  FMUL.FTZ R18, R12, UR14 ;  /* 0x0000000e0c127c20 */ /* 0x000fe20008410000 */
[C---:B------:R-:W-:Y:S02]  /*3b40*/  SHF.L.U32 R12, R17.reuse, 0x10, RZ ;  /* 0x00000010110c7819 */ /* 0x040fe400000006ff */
[----:B------:R-:W-:Y:S02]  /*3b50*/  PRMT R16, R16, 0x7632, R16 ;  /* 0x0000763210107816 */ /* 0x000fe40000000010 */
[----:B------:R-:W-:Y:S01]  /*3b60*/  PRMT R17, R17, 0x7632, R17 ;  /* 0x0000763211117816 */ /* 0x000fe20000000011 */
[----:B------:R-:W-:Y:S01]  /*3b70*/  FMUL.FTZ R19, R12, UR14 ;  /* 0x0000000e0c137c20 */ /* 0x000fe20008410000 */
[----:B------:R-:W1:Y:S01]  /*3b80*/  F2F.BF16.F32 R18, R18 ;  /* 0x0000001200127304 */ /* 0x000e620000202000 */
[----:B------:R-:W-:Y:S02]  /*3b90*/  IMAD.U32 R16, R16, 0x10000, RZ ;  /* 0x0001000010107824 */ /* 0x000fe400078e00ff */
[----:B------:R-:W-:-:S02]  /*3ba0*/  IMAD.U32 R17, R17, 0x10000, RZ ;  /* 0x0001000011117824 */ /* 0x000fc400078e00ff */
[----:B------:R-:W-:-:S03]  /*3bb0*/  FMUL.FTZ R16, R16, UR14 ;  /* 0x0000000e10107c20 */ /* 0x000fc60008410000 */
[----:B------:R-:W3:Y:S01]  /*3bc0*/  F2F.BF16.F32 R19, R19 ;  /* 0x0000001300137304 */ /* 0x000ee20000202000 */
[----:B0-----:R-:W-:Y:S01]  /*3bd0*/  FMUL.FTZ R21, R17, UR14 ;  /* 0x0000000e11157c20 */ /* 0x001fe20008410000 */
[----:B----4-:R-:W-:-:S06]  /*3be0*/  SHF.L.U32 R17, R14, 0x10, RZ ;  /* 0x000000100e117819 */ /* 0x010fcc00000006ff */
[----:B------:R-:W0:Y:S01]  /*3bf0*/  F2F.BF16.F32 R16, R16 ;  /* 0x0000001000107304 */ /* 0x000e220000202000 */
[----:B-1----:R-:W-:-:S07]  /*3c00*/  IMAD.U32 R18, R18, 0x10000, RZ ;  /* 0x0001000012127824 */ /* 0x002fce00078e00ff */
[----:B------:R-:W1:Y:S01]  /*3c10*/  F2F.BF16.F32 R21, R21 ;  /* 0x0000001500157304 */ /* 0x000e620000202000 */
[----:B------:R-:W-:Y:S01]  /*3c20*/  FMUL.FTZ R17, R18, R17 ;  /* 0x0000001112117220 */ /* 0x000fe20000410000 */
[----:B---3--:R-:W-:Y:S01]  /*3c30*/  SHF.L.U32 R19, R19, 0x10, RZ ;  /* 0x0000001013137819 */ /* 0x008fe200000006ff */
[C---:B------:R-:W-:Y:S01]  /*3c40*/  IMAD.U32 R18, R15.reuse, 0x10000, RZ ;  /* 0x000100000f127824 */ /* 0x040fe200078e00ff */
[----:B------:R-:W-:Y:S02]  /*3c50*/  PRMT R14, R14, 0x7632, R14 ;  /* 0x000076320e0e7816 */ /* 0x000fe4000000000e */
[----:B------:R-:W-:Y:S01]  /*3c60*/  PRMT R15, R15, 0x7632, R15 ;  /* 0x000076320f0f7816 */ /* 0x000fe2000000000f */
[----:B------:R-:W-:Y:S02]  /*3c70*/  FMUL.FTZ R18, R19, R18 ;  /* 0x0000001213127220 */ /* 0x000fe40000410000 */
[----:B------:R-:W-:Y:S01]  /*3c80*/  IMAD.U32 R19, R14, 0x10000, RZ ;  /* 0x000100000e137824 */ /* 0x000fe200078e00ff */
[----:B------:R-:W-:Y:S01]  /*3c90*/  SHF.L.U32 R14, R15, 0x10, RZ ;  /* 0x000000100f0e7819 */ /* 0x000fe200000006ff */
[----:B0-----:R-:W-:-:S02]  /*3ca0*/  IMAD.U32 R16, R16, 0x10000, RZ ;  /* 0x0001000010107824 */ /* 0x001fc400078e00ff */
[----:B-1----:R-:W-:Y:S01]  /*3cb0*/  IMAD.U32 R21, R21, 0x10000, RZ ;  /* 0x0001000015157824 */ /* 0x002fe200078e00ff */
[----:B------:R-:W0:Y:S01]  /*3cc0*/  F2F.BF16.F32 R18, R18 ;  /* 0x0000001200127304 */ /* 0x000e220000202000 */
[----:B------:R-:W-:Y:S02]  /*3cd0*/  FMUL.FTZ R16, R16, R19 ;  /* 0x0000001310107220 */ /* 0x000fe40000410000 */
[----:B------:R-:W-:-:S05]  /*3ce0*/  FMUL.FTZ R21, R21, R14 ;  /* 0x0000000e15157220 */ /* 0x000fca0000410000 */
[----:B--2---:R-:W-:Y:S08]  /*3cf0*/  MUFU.RCP R12, R20 ;  /* 0x00000014000c7308 */ /* 0x004ff00000001000 */
        /* <DEDUP_REMOVED lines=24> */
[----:B------:R-:W-:-:S06]  /*3e80*/  IMAD.WIDE.U32 R18, R15, R18, UR6 ;  /* 0x000000060f127e25 */ /* 0x000fcc000f8e0012 */
[----:B------:R-:W2:Y:S01]  /*3e90*/  LDG.E.64.CONSTANT R18, desc[UR12][R18.64] ;  /* 0x0000000c12127981 */ /* 0x000ea2000c1e9b00 */
[----:B------:R-:W-:Y:S01]  /*3ea0*/  SHF.R.U32.HI R0, RZ, 0x4, R15 ;  /* 0x00000004ff007819 */ /* 0x000fe2000001160f */
[----:B0-----:R-:W-:-:S03]  /*3eb0*/  IMAD.WIDE.U32 R16, R15, 0x8, R6 ;  /* 0x000000080f107825 */ /* 0x001fc600078e0006 */
[----:B------:R-:W-:-:S03]  /*3ec0*/  LOP3.LUT R21, R0, 0x3ffffff, RZ, 0xc0, !PT ;  /* 0x03ffffff00157812 */ /* 0x000fc600078ec0ff */
[----:B------:R-:W3:Y:S02]  /*3ed0*/  LDG.E.64.CONSTANT R16, desc[UR12][R16.64] ;  /* 0x0000000c10107981 */ /* 0x000ee4000c1e9b00 */
[----:B------:R-:W-:Y:S02]  /*3ee0*/  IMAD R23, R2, R21, RZ ;  /* 0x0000001502177224 */ /* 0x000fe400078e02ff */
[----:B------:R-:W-:-:S04]  /*3ef0*/  IMAD.WIDE.U32 R20, R21, R13, R10 ;  /* 0x0000000d15147225 */ /* 0x000fc800078e000a */
[----:B------:R-:W-:Y:S01]  /*3f00*/  IMAD.IADD R0, R21, 0x1, R23 ;  /* 0x0000000115007824 */ /* 0x000fe200078e0217 */
[----:B------:R-:W-:-:S04]  /*3f10*/  LEA R22, P0, R20, R8, 0x2 ;  /* 0x0000000814167211 */ /* 0x000fc800078010ff */
[----:B------:R-:W-:-:S05]  /*3f20*/  LEA.HI.X R23, R20, R9, R0, 0x2, P0 ;  /* 0x0000000914177211 */ /* 0x000fca00000f1400 */
[----:B------:R-:W4:Y:S01]  /*3f30*/  LDG.E R22, desc[UR12][R22.64] ;  /* 0x0000000c16167981 */ /* 0x000f22000c1e1900 */
[C---:B--2---:R-:W-:Y:S02]  /*3f40*/  SHF.L.U32 R0, R18.reuse, 0x10, RZ ;  /* 0x0000001012007819 */ /* 0x044fe400000006ff */
[----:B------:R-:W-:-:S03]  /*3f50*/  PRMT R18, R18, 0x7632, R18 ;  /* 0x0000763212127816 */ /* 0x000fc60000000012 */
[----:B------:R-:W-:Y:S01]  /*3f60*/  FMUL.FTZ R12, R0, UR14 ;  /* 0x0000000e000c7c20 */ /* 0x000fe20008410000 */
[C---:B------:R-:W-:Y:S02]  /*3f70*/  IMAD.U32 R0, R19.reuse, 0x10000, RZ ;  /* 0x0001000013007824 */ /* 0x040fe400078e00ff */
[----:B------:R-:W-:Y:S02]  /*3f80*/  IMAD.U32 R18, R18, 0x10000, RZ ;  /* 0x0001000012127824 */ /* 0x000fe400078e00ff */
[----:B------:R-:W-:Y:S01]  /*3f90*/  FMUL.FTZ R14, R0, UR14 ;  /* 0x0000000e000e7c20 */ /* 0x000fe20008410000 */
[----:B------:R-:W0:Y:S01]  /*3fa0*/  F2F.BF16.F32 R12, R12 ;  /* 0x0000000c000c7304 */ /* 0x000e220000202000 */
[----:B------:R-:W-:Y:S01]  /*3fb0*/  PRMT R19, R19, 0x7632, R19 ;  /* 0x0000763213137816 */ /* 0x000fe20000000013 */
[----:B------:R-:W-:-:S03]  /*3fc0*/  FMUL.FTZ R18, R18, UR14 ;  /* 0x0000000e12127c20 */ /* 0x000fc60008410000 */
[----:B------:R-:W-:-:S03]  /*3fd0*/  SHF.L.U32 R19, R19, 0x10, RZ ;  /* 0x0000001013137819 */ /* 0x000fc600000006ff */
[----:B------:R-:W1:Y:S02]  /*3fe0*/  F2F.BF16.F32 R14, R14 ;  /* 0x0000000e000e7304 */ /* 0x000e640000202000 */
[----:B------:R-:W-:Y:S01]  /*3ff0*/  FMUL.FTZ R20, R19, UR14 ;  /* 0x0000000e13147c20 */ /* 0x000fe20008410000 */
[----:B---3--:R-:W-:-:S05]  /*4000*/  IMAD.U32 R19, R16, 0x10000, RZ ;  /* 0x0001000010137824 */ /* 0x008fca00078e00ff */
[----:B------:R-:W2:Y:S01]  /*4010*/  F2F.BF16.F32 R18, R18 ;  /* 0x0000001200127304 */ /* 0x000ea20000202000 */
[----:B0-----:R-:W-:Y:S01]  /*4020*/  IMAD.U32 R12, R12, 0x10000, RZ ;  /* 0x000100000c0c7824 */ /* 0x001fe200078e00ff */
[----:B------:R-:W-:-:S03]  /*4030*/  PRMT R16, R16, 0x7632, R16 ;  /* 0x0000763210107816 */ /* 0x000fc60000000010 */
[----:B------:R-:W-:-:S03]  /*4040*/  FMUL.FTZ R12, R12, R19 ;  /* 0x000000130c0c7220 */ /* 0x000fc60000410000 */
[----:B------:R-:W0:Y:S01]  /*4050*/  F2F.BF16.F32 R20, R20 ;  /* 0x0000001400147304 */ /* 0x000e220000202000 */
[C---:B------:R-:W-:Y:S01]  /*4060*/  SHF.L.U32 R19, R17.reuse, 0x10, RZ ;  /* 0x0000001011137819 */ /* 0x040fe200000006ff */
[----:B-1----:R-:W-:Y:S01]  /*4070*/  IMAD.U32 R14, R14, 0x10000, RZ ;  /* 0x000100000e0e7824 */ /* 0x002fe200078e00ff */
[----:B------:R-:W-:-:S03]  /*4080*/  PRMT R17, R17, 0x7632, R17 ;  /* 0x0000763211117816 */ /* 0x000fc60000000011 */
[----:B------:R-:W-:Y:S01]  /*4090*/  FMUL.FTZ R14, R14, R19 ;  /* 0x000000130e0e7220 */ /* 0x000fe20000410000 */
[----:B--2---:R-:W-:Y:S01]  /*40a0*/  SHF.L.U32 R18, R18, 0x10, RZ ;  /* 0x0000001012127819 */ /* 0x004fe200000006ff */
[----:B------:R-:W-:Y:S01]  /*40b0*/  IMAD.U32 R19, R16, 0x10000, RZ ;  /* 0x0001000010137824 */ /* 0x000fe200078e00ff */
[----:B----4-:R-:W-:Y:S01]  /*40c0*/  MUFU.RCP R0, R22 ;  /* 0x0000001600007308 */ /* 0x010fe20000001000 */
[----:B------:R-:W-:Y:S02]  /*40d0*/  IMAD.U32 R17, R17, 0x10000, RZ ;  /* 0x0001000011117824 */ /* 0x000fe400078e00ff */
[----:B------:R-:W-:Y:S01]  /*40e0*/  FMUL.FTZ R18, R18, R19 ;  /* 0x0000001312127220 */ /* 0x000fe20000410000 */
[----:B0-----:R-:W-:-:S04]  /*40f0*/  IMAD.U32 R20, R20, 0x10000, RZ ;  /* 0x0001000014147824 */ /* 0x001fc800078e00ff */
[----:B------:R-:W0:Y:S01]  /*4100*/  F2F.BF16.F32 R14, R14 ;  /* 0x0000000e000e7304 */ /* 0x000e220000202000 */
[----:B------:R-:W-:-:S07]  /*4110*/  FMUL.FTZ R20, R20, R17 ;  /* 0x0000001114147220 */ /* 0x000fce0000410000 */
[----:B------:R-:W1:Y:S08]  /*4120*/  F2F.BF16.F32 R12, R12 ;  /* 0x0000000c000c7304 */ /* 0x000e700000202000 */
[----:B------:R-:W2:Y:S01]  /*4130*/  F2F.BF16.F32 R18, R18 ;  /* 0x0000001200127304 */ /* 0x000ea20000202000 */
[----:B0-----:R-:W-:-:S07]  /*4140*/  IMAD.U32 R19, R14, 0x10000, RZ ;  /* 0x000100000e137824 */ /* 0x001fce00078e00ff */
[----:B------:R-:W0:Y:S01]  /*4150*/  F2F.BF16.F32 R20, R20 ;  /* 0x0000001400147304 */ /* 0x000e220000202000 */
[----:B-1----:R-:W-:Y:S01]  /*4160*/  SHF.L.U32 R17, R12, 0x10, RZ ;  /* 0x000000100c117819 */ /* 0x002fe200000006ff */
[----:B------:R-:W-:Y:S01]  /*4170*/  FMUL.FTZ R16, R0, R19 ;  /* 0x0000001300107220 */ /* 0x000fe20000410000 */
[----:B--2---:R-:W-:-:S03]  /*4180*/  IMAD.U32 R19, R18, 0x10000, RZ ;  /* 0x0001000012137824 */ /* 0x004fc600078e00ff */
[C---:B------:R-:W-:Y:S01]  /*4190*/  FMUL.FTZ R17, R0.reuse, R17 ;  /* 0x0000001100117220 */ /* 0x040fe20000410000 */
[----:B------:R-:W-:Y:S01]  /*41a0*/  FMUL.FTZ R19, R0, R19 ;  /* 0x0000001300137220 */ /* 0x000fe20000410000 */
[----:B0-----:R-:W-:-:S04]  /*41b0*/  SHF.L.U32 R21, R20, 0x10, RZ ;  /* 0x0000001014157819 */ /* 0x001fc800000006ff */
[----:B------:R-:W-:Y:S01]  /*41c0*/  F2I.S8.NTZ R17, R17 ;  /* 0x0000001100117305 */ /* 0x000fe20000202100 */
[----:B------:R-:W-:-:S07]  /*41d0*/  FMUL.FTZ R21, R0, R21 ;  /* 0x0000001500157220 */ /* 0x000fce0000410000 */
        /* <DEDUP_REMOVED lines=19> */
[----:B------:R-:W-:-:S05]  /*4310*/  IMAD.WIDE.U32 R20, R21, R13, R10 ;  /* 0x0000000d15147225 */ /* 0x000fca00078e000a */
[----:B------:R-:W-:Y:S02]  /*4320*/  IADD3 R0, PT, PT, R21, R23, RZ ;  /* 0x0000001715007210 */ /* 0x000fe40007ffe0ff */
[----:B------:R-:W-:-:S04]  /*4330*/  LEA R22, P0, R20, R8, 0x2 ;  /* 0x0000000814167211 */ /* 0x000fc800078010ff */
[----:B------:R-:W-:-:S05]  /*4340*/  LEA.HI.X R23, R20, R9, R0, 0x2, P0 ;  /* 0x0000000914177211 */ /* 0x000fca00000f1400 */
[----:B------:R-:W4:Y:S01]  /*4350*/  LDG.E R22, desc[UR12][R22.64] ;  /* 0x0000000c16167981 */ /* 0x000f22000c1e1900 */
[C---:B--2---:R-:W-:Y:S01]  /*4360*/  IMAD.U32 R0, R18.reuse, 0x10000, RZ ;  /* 0x0001000012007824 */ /* 0x044fe200078e00ff */
[----:B------:R-:W-:-:S03]  /*4370*/  PRMT R18, R18, 0x7632, R18 ;  /* 0x0000763212127816 */ /* 0x000fc60000000012 */
[----:B------:R-:W-:Y:S01]  /*4380*/  FMUL.FTZ R12, R0, UR14 ;  /* 0x0000000e000c7c20 */ /* 0x000fe20008410000 */
[----:B------:R-:W-:Y:S01]  /*4390*/  IMAD.U32 R0, R19, 0x10000, RZ ;  /* 0x0001000013007824 */ /* 0x000fe200078e00ff */
[----:B------:R-:W-:-:S03]  /*43a0*/  SHF.L.U32 R18, R18, 0x10, RZ ;  /* 0x0000001012127819 */ /* 0x000fc600000006ff */
[----:B------:R-:W-:Y:S01]  /*43b0*/  FMUL.FTZ R16, R0, UR14 ;  /* 0x0000000e00107c20 */ /* 0x000fe20008410000 */
[----:B------:R-:W0:Y:S01]  /*43c0*/  F2F.BF16.F32 R12, R12 ;  /* 0x0000000c000c7304 */ /* 0x000e220000202000 */
[----:B------:R-:W-:Y:S01]  /*43d0*/  PRMT R19, R19, 0x7632, R19 ;  /* 0x0000763213137816 */ /* 0x000fe20000000013 */
[----:B------:R-:W-:-:S06]  /*43e0*/  FMUL.FTZ R18, R18, UR14 ;  /* 0x0000000e12127c20 */ /* 0x000fcc0008410000 */
[----:B------:R-:W1:Y:S01]  /*43f0*/  F2F.BF16.F32 R16, R16 ;  /* 0x0000001000107304 */ /* 0x000e620000202000 */
[----:B------:R-:W-:-:S04]  /*4400*/  IMAD.U32 R19, R19, 0x10000, RZ ;  /* 0x0001000013137824 */ /* 0x000fc800078e00ff */
[----:B------:R-:W-:-:S03]  /*4410*/  FMUL.FTZ R20, R19, UR14 ;  /* 0x0000000e13147c20 */ /* 0x000fc60008410000 */
[----:B------:R-:W2:Y:S01]  /*4420*/  F2F.BF16.F32 R18, R18 ;  /* 0x0000001200127304 */ /* 0x000ea20000202000 */
[----:B0-----:R-:W-:Y:S01]  /*4430*/  SHF.L.U32 R12, R12, 0x10, RZ ;  /* 0x000000100c0c7819 */ /* 0x001fe200000006ff */
[C---:B---3--:R-:W-:Y:S01]  /*4440*/  IMAD.U32 R19, R14.reuse, 0x10000, RZ ;  /* 0x000100000e137824 */ /* 0x048fe200078e00ff */
[----:B------:R-:W-:-:S03]  /*4450*/  PRMT R14, R14, 0x7632, R14 ;  /* 0x000076320e0e7816 */ /* 0x000fc6000000000e */
[----:B------:R-:W-:Y:S01]  /*4460*/  FMUL.FTZ R12, R12, R19 ;  /* 0x000000130c0c7220 */ /* 0x000fe20000410000 */
[----:B------:R-:W-:Y:S01]  /*4470*/  IMAD.U32 R19, R15, 0x10000, RZ ;  /* 0x000100000f137824 */ /* 0x000fe200078e00ff */
[----:B------:R-:W0:Y:S01]  /*4480*/  F2F.BF16.F32 R20, R20 ;  /* 0x0000001400147304 */ /* 0x000e220000202000 */
[----:B-1----:R-:W-:-:S04]  /*4490*/  IMAD.U32 R16, R16, 0x10000, RZ ;  /* 0x0001000010107824 */ /* 0x002fc800078e00ff */
[----:B------:R-:W-:Y:S01]  /*44a0*/  FMUL.FTZ R16, R16, R19 ;  /* 0x0000001310107220 */ /* 0x000fe20000410000 */
[----:B------:R-:W-:Y:S01]  /*44b0*/  SHF.L.U32 R19, R14, 0x10, RZ ;  /* 0x000000100e137819 */ /* 0x000fe200000006ff */
[----:B--2---:R-:W-:Y:S01]  /*44c0*/  IMAD.U32 R18, R18, 0x10000, RZ ;  /* 0x0001000012127824 */ /* 0x004fe200078e00ff */
[----:B------:R-:W-:Y:S01]  /*44d0*/  PRMT R15, R15, 0x7632, R15 ;  /* 0x000076320f0f7816 */ /* 0x000fe2000000000f */
[----:B----4-:R-:W-:Y:S02]  /*44e0*/  MUFU.RCP R0, R22 ;  /* 0x0000001600007308 */ /* 0x010fe40000001000 */
[----:B------:R-:W-:Y:S02]  /*44f0*/  FMUL.FTZ R18, R18, R19 ;  /* 0x0000001312127220 */ /* 0x000fe40000410000 */
[----:B------:R-:W-:-:S04]  /*4500*/  IMAD.U32 R15, R15, 0x10000, RZ ;  /* 0x000100000f0f7824 */ /* 0x000fc800078e00ff */
[----:B------:R-:W1:Y:S01]  /*4510*/  F2F.BF16.F32 R16, R16 ;  /* 0x0000001000107304 */ /* 0x000e620000202000 */
[----:B0-----:R-:W-:-:S07]  /*4520*/  SHF.L.U32 R20, R20, 0x10, RZ ;  /* 0x0000001014147819 */ /* 0x001fce00000006ff */
[----:B------:R-:W0:Y:S01]  /*4530*/  F2F.BF16.F32 R12, R12 ;  /* 0x0000000c000c7304 */ /* 0x000e220000202000 */
[----:B------:R-:W-:-:S07]  /*4540*/  FMUL.FTZ R20, R20, R15 ;  /* 0x0000000f14147220 */ /* 0x000fce0000410000 */
[----:B------:R-:W2:Y:S01]  /*4550*/  F2F.BF16.F32 R18, R18 ;  /* 0x0000001200127304 */ /* 0x000ea20000202000 */
[----:B-1----:R-:W-:-:S07]  /*4560*/  IMAD.U32 R19, R16, 0x10000, RZ ;  /* 0x0001000010137824 */ /* 0x002fce00078e00ff */
[----:B------:R-:W1:Y:S01]  /*4570*/  F2F.BF16.F32 R20, R20 ;  /* 0x0000001400147304 */ /* 0x000e620000202000 */
[----:B0-----:R-:W-:Y:S02]  /*4580*/  IMAD.U32 R15, R12, 0x10000, RZ ;  /* 0x000100000c0f7824 */ /* 0x001fe400078e00ff */
[----:B------:R-:W-:Y:S01]  /*4590*/  FMUL.FTZ R16, R0, R19 ;  /* 0x0000001300107220 */ /* 0x000fe20000410000 */
[----:B--2---:R-:W-:Y:S01]  /*45a0*/  SHF.L.U32 R19, R18, 0x10, RZ ;  /* 0x0000001012137819 */ /* 0x004fe200000006ff */
[----:B------:R-:W-:-:S04]  /*45b0*/  FMUL.FTZ R15, R0, R15 ;  /* 0x0000000f000f7220 */ /* 0x000fc80000410000 */
[----:B------:R-:W-:Y:S02]  /*45c0*/  FMUL.FTZ R19, R0, R19 ;  /* 0x0000001300137220 */ /* 0x000fe40000410000 */
[----:B------:R-:W-:Y:S01]  /*45d0*/  F2I.S8.NTZ R15, R15 ;  /* 0x0000000f000f7305 */ /* 0x000fe20000202100 */
[----:B-1----:R-:W-:-:S07]  /*45e0*/  IMAD.U32 R21, R20, 0x10000, RZ ;  /* 0x0001000014157824 */ /* 0x002fce00078e00ff */
        /* <DEDUP_REMOVED lines=12> */
[----:B0-----:R-:W-:-:S05]  /*46b0*/  HFMA2 R14, -RZ, RZ, 0, 4.76837158203125e-07 ;  /* 0x00000008ff0e7431 */ /* 0x001fca00000001ff */
[----:B------:R-:W-:-:S06]  /*46c0*/  IMAD.WIDE.U32 R14, R17, R14, UR6 ;  /* 0x00000006110e7e25 */ /* 0x000fcc000f8e000e */
[----:B------:R-:W2:Y:S01]  /*46d0*/  LDG.E.64.CONSTANT R14, desc[UR12][R14.64] ;  /* 0x0000000c0e0e7981 */ /* 0x000ea2000c1e9b00 */
[----:B------:R-:W-:-:S04]  /*46e0*/  SHF.R.U32.HI R0, RZ, 0x4, R17 ;  /* 0x00000004ff007819 */ /* 0x000fc80000011611 */
[----:B------:R-:W-:-:S05]  /*46f0*/  LOP3.LUT R21, R0, 0x3ffffff, RZ, 0xc0, !PT ;  /* 0x03ffffff00157812 */ /* 0x000fca00078ec0ff */
[----:B------:R-:W-:-:S04]  /*4700*/  IMAD.WIDE.U32 R18, R21, R13, R10 ;  /* 0x0000000d15127225 */ /* 0x000fc800078e000a */
[----:B------:R-:W-:Y:S01]  /*4710*/  IMAD.WIDE.U32 R10, R17, 0x8, R6 ;  /* 0x00000008110a7825 */ /* 0x000fe200078e0006 */
[----:B------:R-:W-:-:S03]  /*4720*/  LEA R20, P0, R18, R8, 0x2 ;  /* 0x0000000812147211 */ /* 0x000fc600078010ff */
[----:B------:R-:W-:Y:S02]  /*4730*/  IMAD R21, R2, R21, RZ ;  /* 0x0000001502157224 */ /* 0x000fe400078e02ff */
[----:B------:R-:W3:Y:S02]  /*4740*/  LDG.E.64.CONSTANT R10, desc[UR12][R10.64] ;  /* 0x0000000c0a0a7981 */ /* 0x000ee4000c1e9b00 */
[----:B------:R-:W-:-:S05]  /*4750*/  IMAD.IADD R0, R19, 0x1, R21 ;  /* 0x0000000113007824 */ /* 0x000fca00078e0215 */
[----:B------:R-:W-:-:S05]  /*4760*/  LEA.HI.X R21, R18, R9, R0, 0x2, P0 ;  /* 0x0000000912157211 */ /* 0x000fca00000f1400 */
[----:B------:R-:W4:Y:S01]  /*4770*/  LDG.E R20, desc[UR12][R20.64] ;  /* 0x0000000c14147981 */ /* 0x000f22000c1e1900 */
[C---:B--2---:R-:W-:Y:S01]  /*4780*/  IMAD.U32 R0, R14.reuse, 0x10000, RZ ;  /* 0x000100000e007824 */ /* 0x044fe200078e00ff */
[----:B------:R-:W-:-:S03]  /*4790*/  PRMT R14, R14, 0x7632, R14 ;  /* 0x000076320e0e7816 */ /* 0x000fc6000000000e */
[----:B------:R-:W-:Y:S01]  /*47a0*/  FMUL.FTZ R12, R0, UR14 ;  /* 0x0000000e000c7c20 */ /* 0x000fe20008410000 */
[C---:B------:R-:W-:Y:S02]  /*47b0*/  SHF.L.U32 R0, R15.reuse, 0x10, RZ ;  /* 0x000000100f007819 */ /* 0x040fe400000006ff */
[----:B------:R-:W-:Y:S01]  /*47c0*/  PRMT R15, R15, 0x7632, R15 ;  /* 0x000076320f0f7816 */ /* 0x000fe2000000000f */
[----:B------:R-:W-:Y:S02]  /*47d0*/  IMAD.U32 R14, R14, 0x10000, RZ ;  /* 0x000100000e0e7824 */ /* 0x000fe400078e00ff */
[----:B------:R-:W0:Y:S01]  /*47e0*/  F2F.BF16.F32 R12, R12 ;  /* 0x0000000c000c7304 */ /* 0x000e220000202000 */
[----:B------:R-:W-:Y:S01]  /*47f0*/  FMUL.FTZ R16, R0, UR14 ;  /* 0x0000000e00107c20 */ /* 0x000fe20008410000 */
[----:B------:R-:W-:Y:S02]  /*4800*/  IMAD.U32 R15, R15, 0x10000, RZ ;  /* 0x000100000f0f7824 */ /* 0x000fe400078e00ff */
[----:B------:R-:W-:-:S02]  /*4810*/  FMUL.FTZ R14, R14, UR14 ;  /* 0x0000000e0e0e7c20 */ /* 0x000fc40008410000 */
[----:B------:R-:W-:Y:S02]  /*4820*/  FMUL.FTZ R18, R15, UR14 ;  /* 0x0000000e0f127c20 */ /* 0x000fe40008410000 */
[----:B------:R-:W1:Y:S01]  /*4830*/  F2F.BF16.F32 R16, R16 ;  /* 0x0000001000107304 */ /* 0x000e620000202000 */
[----:B---3--:R-:W-:-:S07]  /*4840*/  SHF.L.U32 R15, R10, 0x10, RZ ;  /* 0x000000100a0f7819 */ /* 0x008fce00000006ff */
[----:B------:R-:W2:Y:S01]  /*4850*/  F2F.BF16.F32 R18, R18 ;  /* 0x0000001200127304 */ /* 0x000ea20000202000 */
[----:B0-----:R-:W-:-:S07]  /*4860*/  IMAD.U32 R12, R12, 0x10000, RZ ;  /* 0x000100000c0c7824 */ /* 0x001fce00078e00ff */
[----:B------:R-:W0:Y:S01]  /*4870*/  F2F.BF16.F32 R14, R14 ;  /* 0x0000000e000e7304 */ /* 0x000e220000202000 */
[----:B------:R-:W-:Y:S01]  /*4880*/  FMUL.FTZ R12, R12, R15 ;  /* 0x0000000f0c0c7220 */ /* 0x000fe20000410000 */
[C---:B------:R-:W-:Y:S01]  /*4890*/  SHF.L.U32 R15, R11.reuse, 0x10, RZ ;  /* 0x000000100b0f7819 */ /* 0x040fe200000006ff */
[----:B-1----:R-:W-:Y:S01]  /*48a0*/  IMAD.U32 R16, R16, 0x10000, RZ ;  /* 0x0001000010107824 */ /* 0x002fe200078e00ff */
[----:B------:R-:W-:Y:S02]  /*48b0*/  PRMT R11, R11, 0x7632, R11 ;  /* 0x000076320b0b7816 */ /* 0x000fe4000000000b */
[----:B------:R-:W-:Y:S01]  /*48c0*/  PRMT R10, R10, 0x7632, R10 ;  /* 0x000076320a0a7816 */ /* 0x000fe2000000000a */
[----:B------:R-:W-:Y:S01]  /*48d0*/  FMUL.FTZ R16, R16, R15 ;  /* 0x0000000f10107220 */ /* 0x000fe20000410000 */
[----:B------:R-:W-:Y:S01]  /*48e0*/  SHF.L.U32 R11, R11, 0x10, RZ ;  /* 0x000000100b0b7819 */ /* 0x000fe200000006ff */
[----:B--2---:R-:W-:Y:S01]  /*48f0*/  IMAD.U32 R18, R18, 0x10000, RZ ;  /* 0x0001000012127824 */ /* 0x004fe200078e00ff */
[----:B------:R-:W-:Y:S01]  /*4900*/  SHF.L.U32 R15, R10, 0x10, RZ ;  /* 0x000000100a0f7819 */ /* 0x000fe200000006ff */
[----:B0-----:R-:W-:-:S02]  /*4910*/  IMAD.U32 R14, R14, 0x10000, RZ ;  /* 0x000100000e0e7824 */ /* 0x001fc400078e00ff */
[----:B------:R-:W-:Y:S01]  /*4920*/  FMUL.FTZ R18, R18, R11 ;  /* 0x0000000b12127220 */ /* 0x000fe20000410000 */
[----:B------:R-:W0:Y:S01]  /*4930*/  F2F.BF16.F32 R16, R16 ;  /* 0x0000001000107304 */ /* 0x000e220000202000 */
[----:B------:R-:W-:-:S07]  /*4940*/  FMUL.FTZ R14, R14, R15 ;  /* 0x0000000f0e0e7220 */ /* 0x000fce0000410000 */
[----:B----4-:R-:W-:Y:S08]  /*4950*/  MUFU.RCP R0, R20 ;  /* 0x0000001400007308 */ /* 0x010ff00000001000 */
[----:B------:R-:W1:Y:S08]  /*4960*/  F2F.BF16.F32 R12, R12 ;  /* 0x0000000c000c7304 */ /* 0x000e700000202000 */
[----:B------:R-:W2:Y:S08]  /*4970*/  F2F.BF16.F32 R18, R18 ;  /* 0x0000001200127304 */ /* 0x000eb00000202000 */
[----:B------:R-:W3:Y:S01]  /*4980*/  F2F.BF16.F32 R14, R14 ;  /* 0x0000000e000e7304 */ /* 0x000ee20000202000 */
[----:B0-----:R-:W-:Y:S01]  /*4990*/  IMAD.U32 R15, R16, 0x10000, RZ ;  /* 0x00010000100f7824 */ /* 0x001fe200078e00ff */
[----:B-1----:R-:W-:-:S03]  /*49a0*/  SHF.L.U32 R11, R12, 0x10, RZ ;  /* 0x000000100c0b7819 */ /* 0x002fc600000006ff */
[----:B------:R-:W-:Y:S01]  /*49b0*/  FMUL.FTZ R12, R0, R15 ;  /* 0x0000000f000c7220 */ /* 0x000fe20000410000 */
        /* <DEDUP_REMOVED lines=12> */
[----:B------:R-:W-:Y:S02]  /*4a80*/  PRMT R21, R0, 0x5410, R21 ;  /* 0x0000541000157816 */ /* 0x000fe40000000015 */
[----:B------:R-:W-:-:S03]  /*4a90*/  IADD3 R0, PT, PT, R17, R3, RZ ;  /* 0x0000000311007210 */ /* 0x000fc60007ffe0ff */
[----:B------:R3:W-:Y:S01]  /*4aa0*/  STG.E desc[UR12][R10.64], R21 ;  /* 0x000000150a007986 */ /* 0x0007e2000c10190c */
[----:B------:R-:W-:-:S13]  /*4ab0*/  ISETP.GE.U32.AND P0, PT, R0, UR11, PT ;  /* 0x0000000b00007c0c */ /* 0x000fda000bf06070 */
[----:B---3--:R-:W-:Y:S05]  /*4ac0*/  @!P0 BRA `(.L_x_715) ;  /* 0xffffffec00d88947 */ /* 0x008fea000383ffff */
[----:B------:R-:W-:Y:S05]  /*4ad0*/  EXIT ;  /* 0x000000000000794d */ /* 0x000fea0003800000 */
        .weak           $__internal_4_$__cuda_sm20_div_s64
        .type           $__internal_4_$__cuda_sm20_div_s64,@function
        .size           $__internal_4_$__cuda_sm20_div_s64,($__internal_5_$__cuda_sm20_div_u64 - $__internal_4_$__cuda_sm20_div_s64)
$__internal_4_$__cuda_sm20_div_s64:
[----:B------:R-:W-:Y:S02]  /*4ae0*/  IADD3 R5, P0, PT, RZ, -R2, RZ ;  /* 0x80000002ff057210 */ /* 0x000fe40007f1e0ff */
[----:B------:R-:W-:-:S03]  /*4af0*/  ISETP.LE.AND P1, PT, RZ, UR16, PT ;  /* 0x00000010ff007c0c */ /* 0x000fc6000bf23270 */
[----:B------:R-:W-:Y:S01]  /*4b00*/  IMAD.X R7, RZ, RZ, ~UR16, P0 ;  /* 0x80000010ff077e24 */ /* 0x000fe200080e06ff */
[----:B------:R-:W-:-:S04]  /*4b10*/  SEL R4, R5, R2, !P1 ;  /* 0x0000000205047207 */ /* 0x000fc80004800000 */
[----:B------:R-:W-:-:S04]  /*4b20*/  SEL R5, R7, UR16, !P1 ;  /* 0x0000001007057c07 */ /* 0x000fc8000c800000 */
[----:B------:R-:W0:Y:S02]  /*4b30*/  I2F.U64.RP R7, R4 ;  /* 0x0000000400077312 */ /* 0x000e240000309000 */
[----:B0-----:R-:W0:Y:S02]  /*4b40*/  MUFU.RCP R7, R7 ;  /* 0x0000000700077308 */ /* 0x001e240000001000 */
[----:B0-----:R-:W-:-:S15]  /*4b50*/  IADD3 R8, PT, PT, R7, 0x1ffffffe, RZ ;  /* 0x1ffffffe07087810 */ /* 0x001fde0007ffe0ff */
        /* <DEDUP_REMOVED lines=9> */
[----:B------:R-:W-:Y:S01]  /*4bf0*/  IMAD.X R15, RZ, RZ, ~R11, P0 ;  /* 0x000000ffff0f7224 */ /* 0x000fe200000e0e0b */
[----:B------:R-:W-:-:S03]  /*4c00*/  MOV R11, R8 ;  /* 0x00000008000b7202 */ /* 0x000fc60000000f00 */
[-C--:B------:R-:W-:Y:S02]  /*4c10*/  IMAD R17, R9, R15.reuse, RZ ;  /* 0x0000000f09117224 */ /* 0x080fe400078e02ff */
[----:B------:R-:W-:-:S04]  /*4c20*/  IMAD.WIDE.U32 R10, P0, R8, R15, R10 ;  /* 0x0000000f080a7225 */ /* 0x000fc8000780000a */
[----:B------:R-:W-:-:S04]  /*4c30*/  IMAD.HI.U32 R7, R9, R15, RZ ;  /* 0x0000000f09077227 */ /* 0x000fc800078e00ff */
[----:B------:R-:W-:-:S04]  /*4c40*/  IMAD.HI.U32 R10, P2, R9, R13, R10 ;  /* 0x0000000d090a7227 */ /* 0x000fc8000784000a */
[----:B------:R-:W-:Y:S01]  /*4c50*/  IMAD.X R7, R7, 0x1, R9, P0 ;  /* 0x0000000107077824 */ /* 0x000fe200000e0609 */
[----:B------:R-:W-:-:S04]  /*4c60*/  IADD3 R11, P3, PT, R17, R10, RZ ;  /* 0x0000000a110b7210 */ /* 0x000fc80007f7e0ff */
[----:B------:R-:W-:Y:S01]  /*4c70*/  IADD3.X R7, PT, PT, RZ, RZ, R7, P3, P2 ;  /* 0x000000ffff077210 */ /* 0x000fe20001fe4407 */
[----:B------:R-:W-:-:S04]  /*4c80*/  IMAD.WIDE.U32 R8, R11, R4, RZ ;  /* 0x000000040b087225 */ /* 0x000fc800078e00ff */
[----:B------:R-:W-:Y:S01]  /*4c90*/  IMAD R9, R11, R5, R9 ;  /* 0x000000050b097224 */ /* 0x000fe200078e0209 */
[----:B------:R-:W-:-:S03]  /*4ca0*/  IADD3 R13, P0, PT, RZ, -R8, RZ ;  /* 0x80000008ff0d7210 */ /* 0x000fc60007f1e0ff */
[----:B------:R-:W-:Y:S02]  /*4cb0*/  IMAD R9, R7, R4, R9 ;  /* 0x0000000407097224 */ /* 0x000fe400078e0209 */
[----:B------:R-:W-:-:S03]  /*4cc0*/  IMAD.HI.U32 R10, R11, R13, RZ ;  /* 0x0000000d0b0a7227 */ /* 0x000fc600078e00ff */
[----:B------:R-:W-:Y:S01]  /*4cd0*/  IADD3.X R8, PT, PT, RZ, ~R9, RZ, P0, !PT ;  /* 0x80000009ff087210 */ /* 0x000fe200007fe4ff */
[----:B------:R-:W-:-:S04]  /*4ce0*/  HFMA2 R9, -RZ, RZ, 0, 0 ;  /* 0x00000000ff097431 */ /* 0x000fc800000001ff */
        /* <DEDUP_REMOVED lines=8> */
[----:B------:R-:W-:-:S04]  /*4d70*/  IMAD.WIDE.U32 R8, RZ, R11, R8 ;  /* 0x0000000bff087225 */ /* 0x000fc800078e0008 */
[----:B------:R-:W-:-:S05]  /*4d80*/  IMAD.HI.U32 R7, P0, R7, R0, R8 ;  /* 0x0000000007077227 */ /* 0x000fca0007800008 */
[----:B------:R-:W-:Y:S01]  /*4d90*/  IADD3 R11, P2, PT, RZ, R7, RZ ;  /* 0x00000007ff0b7210 */ /* 0x000fe20007f5e0ff */
[----:B------:R-:W-:-:S04]  /*4da0*/  IMAD.X R7, RZ, RZ, RZ, P0 ;  /* 0x000000ffff077224 */ /* 0x000fc800000e06ff */
[----:B------:R-:W-:Y:S01]  /*4db0*/  IMAD.WIDE.U32 R8, R11, R4, RZ ;  /* 0x000000040b087225 */ /* 0x000fe200078e00ff */
[----:B------:R-:W-:-:S03]  /*4dc0*/  IADD3.X R7, PT, PT, RZ, R7, RZ, P2, !PT ;  /* 0x00000007ff077210 */ /* 0x000fc600017fe4ff */
[C---:B------:R-:W-:Y:S01]  /*4dd0*/  IMAD R9, R11.reuse, R5, R9 ;  /* 0x000000050b097224 */ /* 0x040fe200078e0209 */
[----:B------:R-:W-:Y:S02]  /*4de0*/  IADD3 R15, P2, PT, -R8, R0, RZ ;  /* 0x00000000080f7210 */ /* 0x000fe40007f5e1ff */
[----:B------:R-:W-:Y:S01]  /*4df0*/  IADD3 R8, P3, PT, R11, 0x1, RZ ;  /* 0x000000010b087810 */ /* 0x000fe20007f7e0ff */
[-C--:B------:R-:W-:Y:S01]  /*4e00*/  IMAD R9, R7, R4.reuse, R9 ;  /* 0x0000000407097224 */ /* 0x080fe200078e0209 */
[----:B------:R-:W-:-:S03]  /*4e10*/  ISETP.GE.U32.AND P0, PT, R15, R4, PT ;  /* 0x000000040f00720c */ /* 0x000fc60003f06070 */
[----:B------:R-:W-:Y:S01]  /*4e20*/  IMAD.X R17, RZ, RZ, ~R9, P2 ;  /* 0x000000ffff117224 */ /* 0x000fe200010e0e09 */
[----:B------:R-:W-:Y:S01]  /*4e30*/  IADD3 R9, P2, PT, R15, -R4, RZ ;  /* 0x800000040f097210 */ /* 0x000fe20007f5e0ff */
[----:B------:R-:W-:-:S03]  /*4e40*/  IMAD.X R10, RZ, RZ, R7, P3 ;  /* 0x000000ffff0a7224 */ /* 0x000fc600018e0607 */
[CC--:B------:R-:W-:Y:S02]  /*4e50*/  ISETP.GE.U32.AND.EX P0, PT, R17.reuse, R5.reuse, PT, P0 ;  /* 0x000000051100720c */ /* 0x0c0fe40003f06100 */
[----:B------:R-:W-:Y:S02]  /*4e60*/  IADD3.X R13, PT, PT, R17, ~R5, RZ, P2, !PT ;  /* 0x80000005110d7210 */ /* 0x000fe400017fe4ff */
[----:B------:R-:W-:Y:S02]  /*4e70*/  SEL R9, R9, R15, P0 ;  /* 0x0000000f09097207 */ /* 0x000fe40000000000 */
[----:B------:R-:W-:Y:S02]  /*4e80*/  SEL R13, R13, R17, P0 ;  /* 0x000000110d0d7207 */ /* 0x000fe40000000000 */
[----:B------:R-:W-:Y:S02]  /*4e90*/  SEL R11, R8, R11, P0 ;  /* 0x0000000b080b7207 */ /* 0x000fe40000000000 */
[----:B------:R-:W-:-:S02]  /*4ea0*/  ISETP.GE.U32.AND P2, PT, R9, R4, PT ;  /* 0x000000040900720c */ /* 0x000fc40003f46070 */
[----:B------:R-:W-:Y:S02]  /*4eb0*/  SEL R4, R10, R7, P0 ;  /* 0x000000070a047207 */ /* 0x000fe40000000000 */
[----:B------:R-:W-:Y:S02]  /*4ec0*/  IADD3 R12, P3, PT, R11, 0x1, RZ ;  /* 0x000000010b0c7810 */ /* 0x000fe40007f7e0ff */
[----:B------:R-:W-:Y:S02]  /*4ed0*/  ISETP.GE.U32.AND.EX P0, PT, R13, R5, PT, P2 ;  /* 0x000000050d00720c */ /* 0x000fe40003f06120 */
[-C--:B------:R-:W-:Y:S02]  /*4ee0*/  IADD3.X R13, PT, PT, RZ, R4.reuse, RZ, P3, !PT ;  /* 0x00000004ff0d7210 */ /* 0x080fe40001ffe4ff */
[----:B------:R-:W-:Y:S02]  /*4ef0*/  SEL R12, R12, R11, P0 ;  /* 0x0000000b0c0c7207 */ /* 0x000fe40000000000 */
[----:B------:R-:W-:-:S02]  /*4f00*/  SEL R13, R13, R4, P0 ;  /* 0x000000040d0d7207 */ /* 0x000fc40000000000 */
[-C--:B------:R-:W-:Y:S02]  /*4f10*/  IADD3 R5, P2, PT, RZ, -R12.reuse, RZ ;  /* 0x8000000cff057210 */ /* 0x080fe40007f5e0ff */
[----:B------:R-:W-:Y:S02]  /*4f20*/  ISETP.NE.U32.AND P0, PT, R2, RZ, PT ;  /* 0x000000ff0200720c */ /* 0x000fe40003f05070 */
[----:B------:R-:W-:Y:S01]  /*4f30*/  MOV R7, 0x0 ;  /* 0x0000000000077802 */ /* 0x000fe20000000f00 */
[----:B------:R-:W-:Y:S01]  /*4f40*/  IMAD.X R2, RZ, RZ, ~R13, P2 ;  /* 0x000000ffff027224 */ /* 0x000fe200010e0e0d */
[----:B------:R-:W-:Y:S02]  /*4f50*/  ISETP.NE.AND.EX P0, PT, RZ, UR16, PT, P0 ;  /* 0x00000010ff007c0c */ /* 0x000fe4000bf05300 */
[----:B------:R-:W-:Y:S02]  /*4f60*/  SEL R12, R5, R12, !P1 ;  /* 0x0000000c050c7207 */ /* 0x000fe40004800000 */
[----:B------:R-:W-:-:S02]  /*4f70*/  SEL R13, R2, R13, !P1 ;  /* 0x0000000d020d7207 */ /* 0x000fc40004800000 */
[----:B------:R-:W-:Y:S02]  /*4f80*/  SEL R12, R12, 0xffffffff, P0 ;  /* 0xffffffff0c0c7807 */ /* 0x000fe40000000000 */
[----:B------:R-:W-:Y:S01]  /*4f90*/  SEL R13, R13, 0xffffffff, P0 ;  /* 0xffffffff0d0d7807 */ /* 0x000fe20000000000 */
[----:B------:R-:W-:Y:S06]  /*4fa0*/  RET.REL.NODEC R6 `(_ZN4vllm31rms_norm_per_block_quant_kernelIN3c108BFloat16EaLb0ELb1ELi64EEEvPT0_PfPKT_S8_PKffiiPS6_l) ;  /* 0xffffffb006147950 */ /* 0x000fec0003c3ffff */
        .weak           $__internal_5_$__cuda_sm20_div_u64
        .type           $__internal_5_$__cuda_sm20_div_u64,@function
        .size           $__internal_5_$__cuda_sm20_div_u64,($__internal_6_$__cuda_sm20_rem_s64 - $__internal_5_$__cuda_sm20_div_u64)
$__internal_5_$__cuda_sm20_div_u64:
[----:B------:R-:W-:Y:S01]  /*4fb0*/  MOV R20, R17 ;  /* 0x0000001100147202 */ /* 0x000fe20000000f00 */
[----:B------:R-:W-:-:S05]  /*4fc0*/  IMAD.U32 R21, RZ, RZ, UR16 ;  /* 0x00000010ff157e24 */ /* 0x000fca000f8e00ff */
        /* <DEDUP_REMOVED lines=8> */
[----:B------:R-:W-:Y:S01]  /*5050*/  IMAD R19, R10, UR16, R19 ;  /* 0x000000100a137c24 */ /* 0x000fe2000f8e0213 */
        /* <DEDUP_REMOVED lines=13> */
[----:B------:R-:W-:Y:S01]  /*5130*/  IMAD R11, R19, UR16, R11 ;  /* 0x00000010130b7c24 */ /* 0x000fe2000f8e020b */
        /* <DEDUP_REMOVED lines=8> */
[----:B------:R-:W-:-:S04]  /*51c0*/  IADD3 R18, P2, PT, R23, R18, RZ ;  /* 0x0000001217127210 */ /* 0x000fc80007f5e0ff */
[----:B------:R-:W-:Y:S01]  /*51d0*/  IADD3.X R20, PT, PT, R11, R20, RZ, P0, !PT ;  /* 0x000000140b147210 */ /* 0x000fe200007fe4ff */
        /* <DEDUP_REMOVED lines=12> */
[----:B------:R-:W-:-:S03]  /*52a0*/  IMAD R11, R19, UR16, R11 ;  /* 0x00000010130b7c24 */ /* 0x000fc6000f8e020b */
[-C--:B------:R-:W-:Y:S01]  /*52b0*/  ISETP.GE.U32.AND P0, PT, R22, R17.reuse, PT ;  /* 0x000000111600720c */ /* 0x080fe20003f06070 */
[----:B------:R-:W-:-:S05]  /*52c0*/  IMAD R10, R18, R17, R11 ;  /* 0x00000011120a7224 */ /* 0x000fca00078e020b */
[----:B------:R-:W-:Y:S02]  /*52d0*/  IADD3.X R24, PT, PT, ~R10, R9, RZ, P1, !PT ;  /* 0x000000090a187210 */ /* 0x000fe40000ffe5ff */
[----:B------:R-:W-:Y:S02]  /*52e0*/  IADD3 R10, P2, PT, R19, 0x1, RZ ;  /* 0x00000001130a7810 */ /* 0x000fe40007f5e0ff */
[-C--:B------:R-:W-:Y:S02]  /*52f0*/  IADD3 R20, P1, PT, -R17, R22.reuse, RZ ;  /* 0x0000001611147210 */ /* 0x080fe40007f3e1ff */
[C---:B------:R-:W-:Y:S01]  /*5300*/  ISETP.GE.U32.AND.EX P0, PT, R24.reuse, UR16, PT, P0 ;  /* 0x0000001018007c0c */ /* 0x040fe2000bf06100 */
[----:B------:R-:W-:Y:S01]  /*5310*/  IMAD.X R9, RZ, RZ, R18, P2 ;  /* 0x000000ffff097224 */ /* 0x000fe200010e0612 */
[----:B------:R-:W-:Y:S02]  /*5320*/  IADD3.X R11, PT, PT, R24, ~UR16, RZ, P1, !PT ;  /* 0x80000010180b7c10 */ /* 0x000fe40008ffe4ff */
[----:B------:R-:W-:-:S02]  /*5330*/  SEL R20, R20, R22, P0 ;  /* 0x0000001614147207 */ /* 0x000fc40000000000 */
[----:B------:R-:W-:Y:S02]  /*5340*/  SEL R19, R10, R19, P0 ;  /* 0x000000130a137207 */ /* 0x000fe40000000000 */
[----:B------:R-:W-:Y:S02]  /*5350*/  SEL R11, R11, R24, P0 ;  /* 0x000000180b0b7207 */ /* 0x000fe40000000000 */
[----:B------:R-:W-:Y:S02]  /*5360*/  SEL R18, R9, R18, P0 ;  /* 0x0000001209127207 */ /* 0x000fe40000000000 */
[----:B------:R-:W-:Y:S02]  /*5370*/  ISETP.GE.U32.AND P0, PT, R20, R17, PT ;  /* 0x000000111400720c */ /* 0x000fe40003f06070 */
[----:B------:R-:W-:Y:S02]  /*5380*/  IADD3 R10, P2, PT, R19, 0x1, RZ ;  /* 0x00000001130a7810 */ /* 0x000fe40007f5e0ff */
[----:B------:R-:W-:-:S02]  /*5390*/  ISETP.GE.U32.AND.EX P0, PT, R11, UR16, PT, P0 ;  /* 0x000000100b007c0c */ /* 0x000fc4000bf06100 */
[----:B------:R-:W-:Y:S01]  /*53a0*/  ISETP.NE.U32.AND P1, PT, R17, RZ, PT ;  /* 0x000000ff1100720c */ /* 0x000fe20003f25070 */
[----:B------:R-:W-:Y:S01]  /*53b0*/  IMAD.MOV.U32 R17, RZ, RZ, 0x0 ;  /* 0x00000000ff117424 */ /* 0x000fe200078e00ff */
[-C--:B------:R-:W-:Y:S02]  /*53c0*/  IADD3.X R11, PT, PT, RZ, R18.reuse, RZ, P2, !PT ;  /* 0x00000012ff0b7210 */ /* 0x080fe400017fe4ff */
[----:B------:R-:W-:Y:S02]  /*53d0*/  ISETP.NE.AND.EX P1, PT, RZ, UR16, PT, P1 ;  /* 0x00000010ff007c0c */ /* 0x000fe4000bf25310 */
[----:B------:R-:W-:Y:S02]  /*53e0*/  SEL R10, R10, R19, P0 ;  /* 0x000000130a0a7207 */ /* 0x000fe40000000000 */
[----:B------:R-:W-:Y:S02]  /*53f0*/  SEL R11, R11, R18, P0 ;  /* 0x000000120b0b7207 */ /* 0x000fe40000000000 */
[----:B------:R-:W-:-:S02]  /*5400*/  SEL R10, R10, 0xffffffff, P1 ;  /* 0xffffffff0a0a7807 */ /* 0x000fc40000800000 */
[----:B------:R-:W-:Y:S01]  /*5410*/  SEL R11, R11, 0xffffffff, P1 ;  /* 0xffffffff0b0b7807 */ /* 0x000fe20000800000 */
[----:B------:R-:W-:Y:S06]  /*5420*/  RET.REL.NODEC R16 `(_ZN4vllm31rms_norm_per_block_quant_kernelIN3c108BFloat16EaLb0ELb1ELi64EEEvPT0_PfPKT_S8_PKffiiPS6_l) ;  /* 0xffffffa810f47950 */ /* 0x000fec0003c3ffff */
        .weak           $__internal_6_$__cuda_sm20_rem_s64
        .type           $__internal_6_$__cuda_sm20_rem_s64,@function
        .size           $__internal_6_$__cuda_sm20_rem_s64,(.L_x_2857 - $__internal_6_$__cuda_sm20_rem_s64)
$__internal_6_$__cuda_sm20_rem_s64:
[----:B------:R-:W-:Y:S02]  /*5430*/  UIADD3 UR4, UP1, UPT, URZ, -UR16, URZ ;  /* 0x80000010ff047290 */ /* 0x000fe4000ff3e0ff */
[----:B------:R-:W-:Y:S02]  /*5440*/  UISETP.GE.AND UP0, UPT, UR17, URZ, UPT ;  /* 0x000000ff1100728c */ /* 0x000fe4000bf06270 */
[----:B------:R-:W-:Y:S02]  /*5450*/  UIADD3.X UR5, UPT, UPT, URZ, ~UR17, URZ, UP1, !UPT ;  /* 0x80000011ff057290 */ /* 0x000fe40008ffe4ff */
[----:B------:R-:W-:Y:S02]  /*5460*/  USEL UR4, UR4, UR16, !UP0 ;  /* 0x0000001004047287 */ /* 0x000fe4000c000000 */
[----:B------:R-:W-:-:S09]  /*5470*/  USEL UR5, UR5, UR17, !UP0 ;  /* 0x0000001105057287 */ /* 0x000fd2000c000000 */
[----:B------:R-:W0:Y:S02]  /*5480*/  I2F.U64.RP R15, UR4 ;  /* 0x00000004000f7d12 */ /* 0x000e240008309000 */
[----:B0-----:R-:W0:Y:S02]  /*5490*/  MUFU.RCP R15, R15 ;  /* 0x0000000f000f7308 */ /* 0x001e240000001000 */
[----:B0-----:R-:W-:-:S15]  /*54a0*/  IADD3 R8, PT, PT, R15, 0x1ffffffe, RZ ;  /* 0x1ffffffe0f087810 */ /* 0x001fde0007ffe0ff */
[----:B------:R-:W-:-:S15]  /*54b0*/  NOP ;  /* 0x0000000000007918 */ /* 0x000fde0000000000 */
[----:B------:R-:W-:-:S15]  /*54c0*/  NOP ;  /* 0x0000000000007918 */ /* 0x000fde0000000000 */
[----:B------:R-:W-:-:S15]  /*54d0*/  NOP ;  /* 0x0000000000007918 */ /* 0x000fde0000000000 */
[----:B------:R-:W0:Y:S02]  /*54e0*/  F2I.U64.TRUNC R8, R8 ;  /* 0x0000000800087311 */ /* 0x000e24000020d800 */
[----:B0-----:R-:W-:-:S04]  /*54f0*/  IMAD.WIDE.U32 R10, R8, UR4, RZ ;  /* 0x00000004080a7c25 */ /* 0x001fc8000f8e00ff */
[----:B------:R-:W-:Y:S01]  /*5500*/  IMAD R11, R8, UR5, R11 ;  /* 0x00000005080b7c24 */ /* 0x000fe2000f8e020b */
[----:B------:R-:W-:-:S03]  /*5510*/  IADD3 R17, P0, PT, RZ, -R10, RZ ;  /* 0x8000000aff117210 */ /* 0x000fc60007f1e0ff */
[----:B------:R-:W-:Y:S02]  /*5520*/  IMAD R11, R9, UR4, R11 ;  /* 0x00000004090b7c24 */ /* 0x000fe4000f8e020b */
[----:B------:R-:W-:-:S04]  /*5530*/  IMAD.HI.U32 R10, R8, R17, RZ ;  /* 0x00000011080a7227 */ /* 0x000fc800078e00ff */
[----:B------:R-:W-:Y:S01]  /*5540*/  IMAD.X R19, RZ, RZ, ~R11, P0 ;  /* 0x000000ffff137224 */ /* 0x000fe200000e0e0b */
[----:B------:R-:W-:-:S03]  /*5550*/  MOV R11, R8 ;  /* 0x00000008000b7202 */ /* 0x000fc60000000f00 */
[-C--:B------:R-:W-:Y:S02]  /*5560*/  IMAD R15, R9, R19.reuse, RZ ;  /* 0x00000013090f7224 */ /* 0x080fe400078e02ff */
[----:B------:R-:W-:-:S04]  /*5570*/  IMAD.WIDE.U32 R10, P0, R8, R19, R10 ;  /* 0x00000013080a7225 */ /* 0x000fc8000780000a */
[----:B------:R-:W-:-:S04]  /*5580*/  IMAD.HI.U32 R19, R9, R19, RZ ;  /* 0x0000001309137227 */ /* 0x000fc800078e00ff */
[----:B------:R-:W-:-:S05]  /*5590*/  IMAD.HI.U32 R10, P1, R9, R17, R10 ;  /* 0x00000011090a7227 */ /* 0x000fca000782000a */
[----:B------:R-:W-:Y:S01]  /*55a0*/  IADD3 R11, P2, PT, R15, R10, RZ ;  /* 0x0000000a0f0b7210 */ /* 0x000fe20007f5e0ff */
[----:B------:R-:W-:-:S04]  /*55b0*/  IMAD.X R10, R19, 0x1, R9, P0 ;  /* 0x00000001130a7824 */ /* 0x000fc800000e0609 */
[----:B------:R-:W-:Y:S01]  /*55c0*/  IMAD.WIDE.U32 R8, R11, UR4, RZ ;  /* 0x000000040b087c25 */ /* 0x000fe2000f8e00ff */
[----:B------:R-:W-:Y:S02]  /*55d0*/  IADD3.X R15, PT, PT, RZ, RZ, R10, P2, P1 ;  /* 0x000000ffff0f7210 */ /* 0x000fe400017e240a */
[----:B------:R-:W-:Y:S01]  /*55e0*/  ISETP.GE.AND P1, PT, R7, RZ, PT ;  /* 0x000000ff0700720c */ /* 0x000fe20003f26270 */
[----:B------:R-:W-:Y:S01]  /*55f0*/  IMAD R10, R11, UR5, R9 ;  /* 0x000000050b0a7c24 */ /* 0x000fe2000f8e0209 */
[----:B------:R-:W-:Y:S02]  /*5600*/  IADD3 R17, P0, PT, RZ, -R8, RZ ;  /* 0x80000008ff117210 */ /* 0x000fe40007f1e0ff */
[-C--:B------:R-:W-:Y:S01]  /*5610*/  IADD3 R9, P4, PT, RZ, -R14.reuse, RZ ;  /* 0x8000000eff097210 */ /* 0x080fe20007f9e0ff */
[----:B------:R-:W-:Y:S02]  /*5620*/  IMAD R8, R15, UR4, R10 ;  /* 0x000000040f087c24 */ /* 0x000fe4000f8e020a */
[----:B------:R-:W-:Y:S01]  /*5630*/  IMAD.HI.U32 R10, R11, R17, RZ ;  /* 0x000000110b0a7227 */ /* 0x000fe200078e00ff */
[----:B------:R-:W-:-:S02]  /*5640*/  SEL R14, R9, R14, !P1 ;  /* 0x0000000e090e7207 */ /* 0x000fc40004800000 */
[----:B------:R-:W-:Y:S01]  /*5650*/  IADD3.X R8, PT, PT, RZ, ~R8, RZ, P0, !PT ;  /* 0x80000008ff087210 */ /* 0x000fe200007fe4ff */
[----:B------:R-:W-:Y:S02]  /*5660*/  IMAD.X R16, RZ, RZ, ~R7, P4 ;  /* 0x000000ffff107224 */ /* 0x000fe400020e0e07 */
[----:B------:R-:W-:Y:S02]  /*5670*/  IMAD.MOV.U32 R9, RZ, RZ, RZ ;  /* 0x000000ffff097224 */ /* 0x000fe400078e00ff */
[----:B------:R-:W-:Y:S01]  /*5680*/  IMAD.WIDE.U32 R10, P0, R11, R8, R10 ;  /* 0x000000080b0a7225 */ /* 0x000fe2000780000a */
[----:B------:R-:W-:-:S03]  /*5690*/  SEL R16, R16, R7, !P1 ;  /* 0x0000000710107207 */ /* 0x000fc60004800000 */
[----:B------:R-:W-:-:S04]  /*56a0*/  IMAD.HI.U32 R11, P2, R15, R17, R10 ;  /* 0x000000110f0b7227 */ /* 0x000fc8000784000a */
[CC--:B------:R-:W-:Y:S02]  /*56b0*/  IMAD R10, R15.reuse, R8.reuse, RZ ;  /* 0x000000080f0a7224 */ /* 0x0c0fe400078e02ff */
[----:B------:R-:W-:-:S03]  /*56c0*/  IMAD.HI.U32 R8, R15, R8, RZ ;  /* 0x000000080f087227 */ /* 0x000fc600078e00ff */
[----:B------:R-:W-:Y:S02]  /*56d0*/  IADD3 R11, P3, PT, R10, R11, RZ ;  /* 0x0000000b0a0b7210 */ /* 0x000fe40007f7e0ff */
[----:B------:R-:W-:-:S03]  /*56e0*/  IADD3.X R15, PT, PT, R8, R15, RZ, P0, !PT ;  /* 0x0000000f080f7210 */ /* 0x000fc600007fe4ff */
[----:B------:R-:W-:Y:S01]  /*56f0*/  IMAD.HI.U32 R8, R11, R14, RZ ;  /* 0x0000000e0b087227 */ /* 0x000fe200078e00ff */
[----:B------:R-:W-:-:S03]  /*5700*/  IADD3.X R15, PT, PT, RZ, RZ, R15, P3, P2 ;  /* 0x000000ffff0f7210 */ /* 0x000fc60001fe440f */
[----:B------:R-:W-:-:S04]  /*5710*/  IMAD.WIDE.U32 R8, R11, R16, R8 ;  /* 0x000000100b087225 */ /* 0x000fc800078e0008 */
[C---:B------:R-:W-:Y:S02]  /*5720*/  IMAD R11, R15.reuse, R16, RZ ;  /* 0x000000100f0b7224 */ /* 0x040fe400078e02ff */
[----:B------:R-:W-:-:S04]  /*5730*/  IMAD.HI.U32 R8, P0, R15, R14, R8 ;  /* 0x0000000e0f087227 */ /* 0x000fc80007800008 */
[----:B------:R-:W-:Y:S01]  /*5740*/  IMAD.HI.U32 R7, R15, R16, RZ ;  /* 0x000000100f077227 */ /* 0x000fe200078e00ff */
[----:B------:R-:W-:-:S04]  /*5750*/  IADD3 R11, P2, PT, R11, R8, RZ ;  /* 0x000000080b0b7210 */ /* 0x000fc80007f5e0ff */
[----:B------:R-:W-:Y:S01]  /*5760*/  IADD3.X R7, PT, PT, R7, RZ, RZ, P0, !PT ;  /* 0x000000ff07077210 */ /* 0x000fe200007fe4ff */
[----:B------:R-:W-:-:S04]  /*5770*/  IMAD.WIDE.U32 R8, R11, UR4, RZ ;  /* 0x000000040b087c25 */ /* 0x000fc8000f8e00ff */
[----:B------:R-:W-:Y:S01]  /*5780*/  IMAD.X R7, RZ, RZ, R7, P2 ;  /* 0x000000ffff077224 */ /* 0x000fe200010e0607 */
[----:B------:R-:W-:Y:S01]  /*5790*/  IADD3 R14, P2, PT, -R8, R14, RZ ;  /* 0x0000000e080e7210 */ /* 0x000fe20007f5e1ff */
[----:B------:R-:W-:-:S03]  /*57a0*/  IMAD R10, R11, UR5, R9 ;  /* 0x000000050b0a7c24 */ /* 0x000fc6000f8e0209 */
[----:B------:R-:W-:Y:S01]  /*57b0*/  ISETP.GE.U32.AND P0, PT, R14, UR4, PT ;  /* 0x000000040e007c0c */ /* 0x000fe2000bf06070 */
[----:B------:R-:W-:-:S05]  /*57c0*/  IMAD R7, R7, UR4, R10 ;  /* 0x0000000407077c24 */ /* 0x000fca000f8e020a */
[----:B------:R-:W-:Y:S02]  /*57d0*/  IADD3.X R9, PT, PT, ~R7, R16, RZ, P2, !PT ;  /* 0x0000001007097210 */ /* 0x000fe400017fe5ff */
[----:B------:R-:W-:Y:S02]  /*57e0*/  IADD3 R7, P2, PT, R14, -UR4, RZ ;  /* 0x800000040e077c10 */ /* 0x000fe4000ff5e0ff */
[C---:B------:R-:W-:Y:S02]  /*57f0*/  ISETP.GE.U32.AND.EX P0, PT, R9.reuse, UR5, PT, P0 ;  /* 0x0000000509007c0c */ /* 0x040fe4000bf06100 */
[----:B------:R-:W-:Y:S02]  /*5800*/  IADD3.X R8, PT, PT, R9, ~UR5, RZ, P2, !PT ;  /* 0x8000000509087c10 */ /* 0x000fe400097fe4ff */
[----:B------:R-:W-:Y:S02]  /*5810*/  SEL R7, R7, R14, P0 ;  /* 0x0000000e07077207 */ /* 0x000fe40000000000 */
[----:B------:R-:W-:-:S02]  /*5820*/  SEL R8, R8, R9, P0 ;  /* 0x0000000908087207 */ /* 0x000fc40000000000 */
[C---:B------:R-:W-:Y:S02]  /*5830*/  ISETP.GE.U32.AND P0, PT, R7.reuse, UR4, PT ;  /* 0x0000000407007c0c */ /* 0x040fe4000bf06070 */
[----:B------:R-:W-:Y:S02]  /*5840*/  IADD3 R10, P2, PT, R7, -UR4, RZ ;  /* 0x80000004070a7c10 */ /* 0x000fe4000ff5e0ff */
[C---:B------:R-:W-:Y:S02]  /*5850*/  ISETP.GE.U32.AND.EX P0, PT, R8.reuse, UR5, PT, P0 ;  /* 0x0000000508007c0c */ /* 0x040fe4000bf06100 */
[----:B------:R-:W-:Y:S02]  /*5860*/  IADD3.X R11, PT, PT, R8, ~UR5, RZ, P2, !PT ;  /* 0x80000005080b7c10 */ /* 0x000fe400097fe4ff */
[----:B------:R-:W-:Y:S02]  /*5870*/  SEL R10, R10, R7, P0 ;  /* 0x000000070a0a7207 */ /* 0x000fe40000000000 */
[----:B------:R-:W-:-:S02]  /*5880*/  SEL R11, R11, R8, P0 ;  /* 0x000000080b0b7207 */ /* 0x000fc40000000000 */
[-C--:B------:R-:W-:Y:S02]  /*5890*/  IADD3 R7, P2, PT, RZ, -R10.reuse, RZ ;  /* 0x8000000aff077210 */ /* 0x080fe40007f5e0ff */
[----:B------:R-:W-:Y:S02]  /*58a0*/  ISETP.NE.U32.AND P0, PT, RZ, UR16, PT ;  /* 0x00000010ff007c0c */ /* 0x000fe4000bf05070 */
[----:B------:R-:W-:Y:S01]  /*58b0*/  SEL R10, R7, R10, !P1 ;  /* 0x0000000a070a7207 */ /* 0x000fe20004800000 */
[----:B------:R-:W-:Y:S02]  /*58c0*/  IMAD.X R8, RZ, RZ, ~R11, P2 ;  /* 0x000000ffff087224 */ /* 0x000fe400010e0e0b */
[----:B------:R-:W-:Y:S01]  /*58d0*/  HFMA2 R7, -RZ, RZ, 0, 0 ;  /* 0x00000000ff077431 */ /* 0x000fe200000001ff */
[----:B------:R-:W-:Y:S02]  /*58e0*/  ISETP.NE.AND.EX P0, PT, RZ, UR17, PT, P0 ;  /* 0x00000011ff007c0c */ /* 0x000fe4000bf05300 */
[----:B------:R-:W-:-:S02]  /*58f0*/  SEL R11, R8, R11, !P1 ;  /* 0x0000000b080b7207 */ /* 0x000fc40004800000 */
[----:B------:R-:W-:Y:S02]  /*5900*/  SEL R10, R10, 0xffffffff, P0 ;  /* 0xffffffff0a0a7807 */ /* 0x000fe40000000000 */
[----:B------:R-:W-:Y:S01]  /*5910*/  SEL R11, R11, 0xffffffff, P0 ;  /* 0xffffffff0b0b7807 */ /* 0x000fe20000000000 */
[----:B------:R-:W-:Y:S06]  /*5920*/  RET.REL.NODEC R6 `(_ZN4vllm31rms_norm_per_block_quant_kernelIN3c108BFloat16EaLb0ELb1ELi64EEEvPT0_PfPKT_S8_PKffiiPS6_l) ;  /* 0xffffffa406b47950 */ /* 0x000fec0003c3ffff */
.L_x_716:
        /* <DEDUP_REMOVED lines=13> */
.L_x_2857:


//--------------------- .text._ZN4vllm31rms_norm_per_block_quant_kernelIN3c108BFloat16ENS1_13Float8_e4m3fnELb0ELb1ELi64EEEvPT0_PfPKT_S9_PKffiiPS7_l --------------------------
	.section	.text._ZN4vllm31rms_norm_per_block_quant_kernelIN3c108BFloat16ENS1_13Float8_e4m3fnELb0ELb1ELi64EEEvPT0_PfPKT_S9_PKffiiPS7_l,"ax",@progbits
	.align	128
        .global         _ZN4vllm31rms_norm_per_block_quant_kernelIN3c108BFloat16ENS1_13Float8_e4m3fnELb0ELb1ELi64EEEvPT0_PfPKT_S9_PKffiiPS7_l
        .type           _ZN4vllm31rms_norm_per_block_quant_kernelIN3c108BFloat16ENS1_13Float8_e4m3fnELb0ELb1ELi64EEEvPT0_PfPKT_S9_PKffiiPS7_l,@function
        .size           _ZN4vllm31rms_norm_per_block_quant_kernelIN3c108BFloat16ENS1_13Float8_e4m3fnELb0ELb1ELi64EEEvPT0_PfPKT_S9_PKffiiPS7_l,(.L_x_2860 - _ZN4vllm31rms_norm_per_block_quant_kernelIN3c108BFloat16ENS1_13Float8_e4m3fnELb0ELb1ELi64EEEvPT0_PfPKT_S9_PKffiiPS7_l)
        .other          _ZN4vllm31rms_norm_per_block_quant_kernelIN3c108BFloat16ENS1_13Float8_e4m3fnELb0ELb1ELi64EEEvPT0_PfPKT_S9_PKffiiPS7_l,@"STO_CUDA_ENTRY STV_DEFAULT"
_ZN4vllm31rms_norm_per_block_quant_kernelIN3c108BFloat16ENS1_13Float8_e4m3fnELb0ELb1ELi64EEEvPT0_PfPKT_S9_PKffiiPS7_l:
.text._ZN4vllm31rms_norm_per_block_quant_kernelIN3c108BFloat16ENS1_13Float8_e4m3fnELb0ELb1ELi64EEEvPT0_PfPKT_S9_PKffiiPS7_l:
        /* <DEDUP_REMOVED lines=21> */
.L_x_719:
[----:B------:R-:W-:-:S04]  /*0150*/  IMAD.MOV.U32 R6, RZ, RZ, 0x8 ;  /* 0x00000008ff067424 */ /* 0x000fc800078e00ff */
[----:B------:R-:W-:-:S06]  /*0160*/  IMAD.WIDE.U32 R6, R3, R6, UR6 ;  /* 0x0000000603067e25 */ /* 0x000fcc000f8e0006 */
[----:B------:R-:W2:Y:S02]  /*0170*/  LDG.E.64.CONSTANT R6, desc[UR12][R6.64] ;  /* 0x0000000c06067981 */ /* 0x000ea4000c1e9b00 */
[C---:B--2---:R-:W-:Y:S01]  /*0180*/  IMAD.U32 R9, R6.reuse, 0x10000, RZ ;  /* 0x0001000006097824 */ /* 0x044fe200078e00ff */
[----:B------:R-:W-:-:S03]  /*0190*/  PRMT R5, R6, 0x7632, R5 ;  /* 0x0000763206057816 */ /* 0x000fc60000000005 */
[----:B------:R-:W-:Y:S01]  /*01a0*/  FFMA.FTZ R8, R9, R9, R4 ;  /* 0x0000000909087223 */ /* 0x000fe20000010004 */
[----:B0-----:R-:W-:Y:S01]  /*01b0*/  IADD3 R9, PT, PT, R2, R3, RZ ;  /* 0x0000000302097210 */ /* 0x001fe20007ffe0ff */
[----:B------:R-:W-:Y:S01]  /*01c0*/  IMAD.U32 R5, R5, 0x10000, RZ ;  /* 0x0001000005057824 */ /* 0x000fe200078e00ff */
[C---:B------:R-:W-:Y:S01]  /*01d0*/  PRMT R3, R7.reuse, 0x7632, R3 ;  /* 0x0000763207037816 */ /* 0x040fe20000000003 */
[----:B------:R-:W-:Y:S01]  /*01e0*/  IMAD.U32 R4, R7, 0x10000, RZ ;  /* 0x0001000007047824 */ /* 0x000fe200078e00ff */
[----:B------:R-:W-:Y:S01]  /*01f0*/  ISETP.GE.U32.AND P0, PT, R9, UR8, PT ;  /* 0x0000000809007c0c */ /* 0x000fe2000bf06070 */
[----:B------:R-:W-:Y:S02]  /*0200*/  FFMA.FTZ R5, R5, R5, R8 ;  /* 0x0000000505057223 */ /* 0x000fe40000010008 */
[----:B------:R-:W-:Y:S02]  /*0210*/  IMAD.U32 R3, R3, 0x10000, RZ ;  /* 0x0001000003037824 */ /* 0x000fe400078e00ff */
        /* <DEDUP_REMOVED lines=11> */
[----:B------:R-:W-:Y:S01]  /*02d0*/  FFMA.FTZ R5, R5, R5, R4 ;  /* 0x0000000505057223 */ /* 0x000fe20000010004 */
[C---:B------:R-:W-:Y:S02]  /*02e0*/  PRMT R3, R7.reuse, 0x7632, R3 ;  /* 0x0000763207037816 */ /* 0x040fe40000000003 */
[----:B------:R-:W-:Y:S01]  /*02f0*/  SHF.L.U32 R4, R7, 0x10, RZ ;  /* 0x0000001007047819 */ /* 0x000fe200000006ff */
        /* <DEDUP_REMOVED lines=37> */
.L_x_718:
[----:B------:R-:W-:Y:S05]  /*0550*/  BSYNC.RECONVERGENT B0 ;  /* 0x0000000000007941 */ /* 0x000fea0003800200 */
.L_x_717:
        /* <DEDUP_REMOVED lines=12> */
[----:B------:R-:W-:Y:S02]  /*0620*/  @!P1 SHF.R.U32.HI R5, RZ, 0x3, R0 ;  /* 0x00000003ff059819 */ /* 0x000fe40000011600 */
[----:B------:R-:W-:Y:S02]  /*0630*/  @!P1 IADD3 R8, PT, PT, R8, 0x1000, RZ ;  /* 0x0000100008089810 */ /* 0x000fe40007ffe0ff */
[----:B------:R-:W0:Y:S01]  /*0640*/  SHFL.DOWN P0, R7, R2, 0x4, 0x1f ;  /* 0x08801f0002077f89 */ /* 0x000e220000000000 */
[----:B------:R-:W-:Y:S02]  /*0650*/  @!P1 LOP3.LUT R5, R5, 0x7c, RZ, 0xc0, !PT ;  /* 0x0000007c05059812 */ /* 0x000fe400078ec0ff */
        /* <DEDUP_REMOVED lines=55> */
.L_x_721:
        /* <DEDUP_REMOVED lines=12> */
[----:B------:R-:W1:Y:S04]  /*0a90*/  SHFL.DOWN P0, R6, R2, 0x2, R5 ;  /* 0x0840000002067989 */ /* 0x000e680000000005 */
[----:B------:R-:W-:Y:S02]  /*0aa0*/  @!P1 VIADD R4, R4, 0x1000 ;  /* 0x0000100004049836 */ /* 0x000fe40000000000 */
[----:B-1----:R-:W-:Y:S01]  /*0ab0*/  @P0 FADD R6, R2, R6 ;  /* 0x0000000602060221 */ /* 0x002fe20000000000 */
[----:B------:R-:W-:Y:S02]  /*0ac0*/  @!P1 SHF.R.U32.HI R2, RZ, 0x3, R0 ;  /* 0x00000003ff029819 */ /* 0x000fe40000011600 */
[----:B0-----:R-:W-:-:S02]  /*0ad0*/  @!P1 LEA R9, R9, R4, 0x18 ;  /* 0x0000000409099211 */ /* 0x001fc400078ec0ff */
        /* <DEDUP_REMOVED lines=20> */
[----:B------:R-:W-:-:S05]  /*0c20*/  MOV R2, UR4 ;  /* 0x0000000400027c02 */ /* 0x000fca0008000f00 */
        /* <DEDUP_REMOVED lines=65> */
.L_x_723:
[----:B------:R-:W0:Y:S02]  /*1040*/  LDCU.64 UR4, c[0x0][0x3a8] ;  /* 0x00007500ff0477ac */ /* 0x000e240008000a00 */
[----:B0-----:R-:W-:-:S04]  /*1050*/  I2FP.F32.S32 R4, UR5 ;  /* 0x0000000500047c45 */ /* 0x001fc80008201400 */
[----:B------:R-:W0:Y:S02]  /*1060*/  MUFU.RCP R5, R4 ;  /* 0x0000000400057308 */ /* 0x000e240000001000 */
[----:B0-----:R-:W-:-:S06]  /*1070*/  FFMA.FTZ R20, R5, R20, UR4 ;  /* 0x0000000405147e23 */ /* 0x001fcc0008010014 */
[----:B------:R-:W0:Y:S02]  /*1080*/  MUFU.RSQ R5, R20 ;  /* 0x0000001400057308 */ /* 0x000e240000001400 */
[----:B0-----:R2:W-:Y:S02]  /*1090*/  STS [R2+0x10a4], R5 ;  /* 0x0010a40502007388 */ /* 0x0015e40000000800 */
.L_x_722:
[----:B------:R-:W-:Y:S05]  /*10a0*/  BSYNC.RECONVERGENT B0 ;  /* 0x0000000000007941 */ /* 0x000fea0003800200 */
.L_x_720:
        /* <DEDUP_REMOVED lines=9> */
[----:B------:R-:W-:Y:S01]  /*1140*/  IMAD.U32 R6, RZ, RZ, UR10 ;  /* 0x0000000aff067e24 */ /* 0x000fe2000f8e00ff */
[----:B------:R-:W-:-:S04]  /*1150*/  UISETP.NE.AND UP0, UPT, UR10, URZ, UPT ;  /* 0x000000ff0a00728c */ /* 0x000fc8000bf05270 */
        /* <DEDUP_REMOVED lines=8> */
[----:B------:R-:W-:Y:S01]  /*11e0*/  IABS R8, R6 ;  /* 0x0000000600087213 */ /* 0x000fe20000000000 */
[----:B------:R-:W-:Y:S02]  /*11f0*/  IMAD.MOV.U32 R6, RZ, RZ, R10 ;  /* 0x000000ffff067224 */ /* 0x000fe400078e000a */
        /* <DEDUP_REMOVED lines=14> */
[----:B------:R-:W-:Y:S01]  /*12e0*/  @!P0 IMAD R2, RZ, RZ, -UR15 ;  /* 0x8000000fff028e24 */ /* 0x000fe2000f8e02ff */
[----:B0-----:R-:W-:-:S04]  /*12f0*/  R2UR UR14, R4 ;  /* 0x00000000040e72ca */ /* 0x001fc800000e0000 */
        /* <DEDUP_REMOVED lines=10> */
[----:B0-----:R-:W-:Y:S02]  /*13a0*/  VIADD R4, R2, 0xffffffe ;  /* 0x0ffffffe02047836 */ /* 0x001fe40000000000 */
[----:B------:R-:W-:-:S04]  /*13b0*/  IMAD.MOV.U32 R2, RZ, RZ, RZ ;  /* 0x000000ffff027224 */ /* 0x000fc800078e00ff */
[----:B------:R0:W1:Y:S02]  /*13c0*/  F2I.FTZ.U32.TRUNC.NTZ R5, R4 ;  /* 0x0000000400057305 */ /* 0x000064000021f000 */
[----:B0-----:R-:W-:Y:S02]  /*13d0*/  IMAD.MOV.U32 R4, RZ, RZ, RZ ;  /* 0x000000ffff047224 */ /* 0x001fe400078e00ff */
[----:B-1----:R-:W-:-:S04]  /*13e0*/  IMAD R7, R7, R5, RZ ;  /* 0x0000000507077224 */ /* 0x002fc800078e02ff */
[----:B------:R-:W-:-:S06]  /*13f0*/  IMAD.HI.U32 R5, R5, R7, R4 ;  /* 0x0000000705057227 */ /* 0x000fcc00078e0004 */
[----:B------:R-:W-:-:S05]  /*1400*/  IMAD.HI.U32 R12, R5, R0, RZ ;  /* 0x00000000050c7227 */ /* 0x000fca00078e00ff */
[----:B------:R-:W-:-:S05]  /*1410*/  IADD3 R5, PT, PT, -R12, RZ, RZ ;  /* 0x000000ff0c057210 */ /* 0x000fca0007ffe1ff */
[----:B------:R-:W-:-:S05]  /*1420*/  IMAD R5, R5, UR15, R0 ;  /* 0x0000000f05057c24 */ /* 0x000fca000f8e0200 */
[----:B------:R-:W-:-:S13]  /*1430*/  ISETP.GE.U32.AND P0, PT, R5, UR15, PT ;  /* 0x0000000f05007c0c */ /* 0x000fda000bf06070 */
[----:B------:R-:W-:Y:S02]  /*1440*/  @P0 VIADD R5, R5, -UR15 ;  /* 0x8000000f05050c36 */ /* 0x000fe40008000000 */
[----:B------:R-:W-:-:S03]  /*1450*/  @P0 VIADD R12, R12, 0x1 ;  /* 0x000000010c0c0836 */ /* 0x000fc60000000000 */
[----:B------:R-:W-:-:S13]  /*1460*/  ISETP.GE.U32.AND P1, PT, R5, UR15, PT ;  /* 0x0000000f05007c0c */ /* 0x000fda000bf26070 */
[----:B------:R-:W-:Y:S01]  /*1470*/  @P1 VIADD R12, R12, 0x1 ;  /* 0x000000010c0c1836 */ /* 0x000fe20000000000 */
[----:B------:R-:W-:-:S05]  /*1480*/  @!P2 LOP3.LUT R12, RZ, UR15, RZ, 0x33, !PT ;  /* 0x0000000fff0cac12 */ /* 0x000fca000f8e33ff */
[----:B------:R-:W-:-:S04]  /*1490*/  IMAD.MOV R5, RZ, RZ, -R12 ;  /* 0x000000ffff057224 */ /* 0x000fc800078e0a0c */
[----:B------:R-:W-:Y:S01]  /*14a0*/  IMAD R4, R5, UR15, R0 ;  /* 0x0000000f05047c24 */ /* 0x000fe2000f8e0200 */
[----:B------:R-:W-:Y:S06]  /*14b0*/  BRA `(.L_x_725) ;  /* 0x00000000002c7947 */ /* 0x000fec0003800000 */
.L_x_724:
[----:B------:R-:W-:Y:S02]  /*14c0*/  MOV R2, UR15 ;  /* 0x0000000f00027c02 */ /* 0x000fe40008000f00 */
[----:B------:R-:W-:-:S07]  /*14d0*/  MOV R6, 0x14f0 ;  /* 0x000014f000067802 */ /* 0x000fce0000000f00 */
[----:B------:R-:W-:Y:S05]  /*14e0*/  CALL.REL.NOINC `($__internal_7_$__cuda_sm20_div_s64) ;  /* 0x0000004400347944 */ /* 0x000fea0003c00000 */
[----:B------:R-:W-:Y:S01]  /*14f0*/  IADD3 R7, P0, PT, RZ, -R12, RZ ;  /* 0x8000000cff077210 */ /* 0x000fe20007f1e0ff */
[----:B------:R-:W-:Y:S02]  /*1500*/  IMAD.MOV.U32 R4, RZ, RZ, R0 ;  /* 0x000000ffff047224 */ /* 0x000fe400078e0000 */
[----:B------:R-:W-:Y:S02]  /*1510*/  IMAD.MOV.U32 R5, RZ, RZ, RZ ;  /* 0x000000ffff057224 */ /* 0x000fe400078e00ff */
[----:B------:R-:W-:Y:S02]  /*1520*/  IMAD.X R2, RZ, RZ, ~R13, P0 ;  /* 0x000000ffff027224 */ /* 0x000fe400000e0e0d */
[----:B------:R-:W-:-:S04]  /*1530*/  IMAD.WIDE.U32 R4, R7, UR15, R4 ;  /* 0x0000000f07047c25 */ /* 0x000fc8000f8e0004 */
[----:B------:R-:W-:-:S04]  /*1540*/  IMAD R2, R2, UR15, RZ ;  /* 0x0000000f02027c24 */ /* 0x000fc8000f8e02ff */
[----:B------:R-:W-:-:S04]  /*1550*/  IMAD R7, R7, UR16, R2 ;  /* 0x0000001007077c24 */ /* 0x000fc8000f8e0202 */
[----:B------:R-:W-:-:S07]  /*1560*/  IMAD.IADD R2, R5, 0x1, R7 ;  /* 0x0000000105027824 */ /* 0x000fce00078e0207 */
.L_x_725:
        /* <DEDUP_REMOVED lines=38> */
[----:B------:R-:W-:Y:S01]  /*17d0*/  IMAD R17, RZ, RZ, -UR15 ;  /* 0x8000000fff117e24 */ /* 0x000fe2000f8e02ff */
[----:B------:R-:W-:Y:S01]  /*17e0*/  ISETP.NE.U32.AND P2, PT, RZ, UR15, PT ;  /* 0x0000000fff007c0c */ /* 0x000fe2000bf45070 */
[----:B------:R-:W-:-:S05]  /*17f0*/  IMAD.MOV.U32 R10, RZ, RZ, RZ ;  /* 0x000000ffff0a7224 */ /* 0x000fca00078e00ff */
[----:B0-----:R-:W0:Y:S02]  /*1800*/  MUFU.RCP R9, R9 ;  /* 0x0000000900097308 */ /* 0x001e240000001000 */
[----:B0-----:R-:W-:-:S06]  /*1810*/  VIADD R11, R9, 0xffffffe ;  /* 0x0ffffffe090b7836 */ /* 0x001fcc0000000000 */
[----:B------:R-:W0:Y:S02]  /*1820*/  F2I.FTZ.U32.TRUNC.NTZ R11, R11 ;  /* 0x0000000b000b7305 */ /* 0x000e24000021f000 */
[----:B0-----:R-:W-:-:S04]  /*1830*/  IMAD R17, R17, R11, RZ ;  /* 0x0000000b11117224 */ /* 0x001fc800078e02ff */
[----:B------:R-:W-:-:S04]  /*1840*/  IMAD.HI.U32 R10, R11, R17, R10 ;  /* 0x000000110b0a7227 */ /* 0x000fc800078e000a */
[----:B------:R-:W-:Y:S02]  /*1850*/  IMAD.MOV.U32 R11, RZ, RZ, RZ ;  /* 0x000000ffff0b7224 */ /* 0x000fe400078e00ff */
        /* <DEDUP_REMOVED lines=8> */
[----:B------:R-:W-:Y:S01]  /*18e0*/  @!P2 LOP3.LUT R10, RZ, UR15, RZ, 0x33, !PT ;  /* 0x0000000fff0aac12 */ /* 0x000fe2000f8e33ff */
[----:B------:R-:W-:Y:S06]  /*18f0*/  BRA `(.L_x_730) ;  /* 0x00000000000c7947 */ /* 0x000fec0003800000 */
.L_x_729:
[----:B------:R-:W-:Y:S01]  /*1900*/  IMAD.U32 R17, RZ, RZ, UR15 ;  /* 0x0000000fff117e24 */ /* 0x000fe2000f8e00ff */
[----:B------:R-:W-:-:S07]  /*1910*/  MOV R16, 0x1930 ;  /* 0x0000193000107802 */ /* 0x000fce0000000f00 */
[----:B------:R-:W-:Y:S05]  /*1920*/  CALL.REL.NOINC `($__internal_8_$__cuda_sm20_div_u64) ;  /* 0x0000004400587944 */ /* 0x000fea0003c00000 */
.L_x_730:
[----:B------:R-:W-:Y:S05]  /*1930*/  BSYNC.RECONVERGENT B1 ;  /* 0x0000000000017941 */ /* 0x000fea0003800200 */
.L_x_728:
[----:B------:R-:W-:Y:S01]  /*1940*/  IADD3 R7, P0, PT, R10, R7, RZ ;  /* 0x000000070a077210 */ /* 0x000fe20007f1e0ff */
[----:B------:R-:W-:Y:S01]  /*1950*/  BSSY.RECONVERGENT B1, `(.L_x_731) ;  /* 0x0000045000017945 */ /* 0x000fe20003800200 */
[----:B------:R-:W-:Y:S02]  /*1960*/  IMAD.MOV.U32 R32, RZ, RZ, RZ ;  /* 0x000000ffff207224 */ /* 0x000fe400078e00ff */
        /* <DEDUP_REMOVED lines=8> */
[----:B------:R-:W-:Y:S01]  /*19f0*/  VIADD R9, R7, 0x1 ;  /* 0x0000000107097836 */ /* 0x000fe20000000000 */
[----:B------:R-:W-:Y:S01]  /*1a00*/  MOV R10, R14 ;  /* 0x0000000e000a7202 */ /* 0x000fe20000000f00 */
[----:B------:R-:W-:Y:S02]  /*1a10*/  IMAD.MOV.U32 R18, RZ, RZ, RZ ;  /* 0x000000ffff127224 */ /* 0x000fe400078e00ff */
[----:B------:R-:W-:Y:S01]  /*1a20*/  IMAD.MOV.U32 R7, RZ, RZ, RZ ;  /* 0x000000ffff077224 */ /* 0x000fe200078e00ff */
[----:B------:R-:W-:Y:S01]  /*1a30*/  LOP3.LUT R9, R9, 0x3, RZ, 0xc0, !PT ;  /* 0x0000000309097812 */ /* 0x000fe200078ec0ff */
[----:B------:R-:W-:-:S07]  /*1a40*/  IMAD.MOV.U32 R32, RZ, RZ, RZ ;  /* 0x000000ffff207224 */ /* 0x000fce00078e00ff */
.L_x_733:
        /* <DEDUP_REMOVED lines=25> */
[C---:B---3--:R-:W-:Y:S01]  /*1be0*/  IMAD.U32 R11, R14.reuse, 0x10000, RZ ;  /* 0x000100000e0b7824 */ /* 0x048fe200078e00ff */
[----:B------:R-:W-:-:S03]  /*1bf0*/  PRMT R14, R14, 0x7632, R14 ;  /* 0x000076320e0e7816 */ /* 0x000fc6000000000e */
[----:B------:R-:W1:Y:S01]  /*1c00*/  F2F.BF16.F32 R21, R21 ;  /* 0x0000001500157304 */ /* 0x000e620000202000 */
[----:B------:R-:W-:Y:S01]  /*1c10*/  SHF.L.U32 R17, R14, 0x10, RZ ;  /* 0x000000100e117819 */ /* 0x000fe200000006ff */
[----:B0-----:R-:W-:-:S06]  /*1c20*/  IMAD.U32 R20, R20, 0x10000, RZ ;  /* 0x0001000014147824 */ /* 0x001fcc00078e00ff */
[----:B------:R-:W0:Y:S01]  /*1c30*/  F2F.BF16.F32 R16, R16 ;  /* 0x0000001000107304 */ /* 0x000e220000202000 */
[----:B------:R-:W-:Y:S01]  /*1c40*/  FMUL.FTZ R11, R20, R11 ;  /* 0x0000000b140b7220 */ /* 0x000fe20000410000 */
[C---:B------:R-:W-:Y:S01]  /*1c50*/  IMAD.U32 R20, R15.reuse, 0x10000, RZ ;  /* 0x000100000f147824 */ /* 0x040fe200078e00ff */
[----:B------:R-:W-:Y:S01]  /*1c60*/  PRMT R15, R15, 0x7632, R15 ;  /* 0x000076320f0f7816 */ /* 0x000fe2000000000f */
[----:B-1----:R-:W-:-:S04]  /*1c70*/  IMAD.U32 R21, R21, 0x10000, RZ ;  /* 0x0001000015157824 */ /* 0x002fc800078e00ff */
[----:B------:R-:W1:Y:S01]  /*1c80*/  F2F.BF16.F32 R19, R19 ;  /* 0x0000001300137304 */ /* 0x000e620000202000 */
[----:B------:R-:W-:-:S04]  /*1c90*/  IMAD.U32 R14, R15, 0x10000, RZ ;  /* 0x000100000f0e7824 */ /* 0x000fc800078e00ff */
[----:B------:R-:W-:Y:S01]  /*1ca0*/  FMUL.FTZ R21, R21, R14 ;  /* 0x0000000e15157220 */ /* 0x000fe20000410000 */
[----:B0-----:R-:W-:Y:S02]  /*1cb0*/  IMAD.U32 R16, R16, 0x10000, RZ ;  /* 0x0001000010107824 */ /* 0x001fe400078e00ff */
[----:B------:R-:W0:Y:S02]  /*1cc0*/  F2F.BF16.F32 R11, R11 ;  /* 0x0000000b000b7304 */ /* 0x000e240000202000 */
[----:B------:R-:W-:Y:S01]  /*1cd0*/  FMUL.FTZ R16, R16, R17 ;  /* 0x0000001110107220 */ /* 0x000fe20000410000 */
[----:B-1----:R-:W-:-:S05]  /*1ce0*/  IMAD.U32 R19, R19, 0x10000, RZ ;  /* 0x0001000013137824 */ /* 0x002fca00078e00ff */
[----:B------:R-:W-:Y:S01]  /*1cf0*/  F2F.BF16.F32 R21, R21 ;  /* 0x0000001500157304 */ /* 0x000fe20000202000 */
[----:B------:R-:W-:Y:S01]  /*1d00*/  FMUL.FTZ R19, R19, R20 ;  /* 0x0000001413137220 */ /* 0x000fe20000410000 */
[----:B0-----:R-:W-:-:S06]  /*1d10*/  IMAD.U32 R11, R11, 0x10000, RZ ;  /* 0x000100000b0b7824 */ /* 0x001fcc00078e00ff */
[----:B------:R-:W0:Y:S08]  /*1d20*/  F2F.BF16.F32 R16, R16 ;  /* 0x0000001000107304 */ /* 0x000e300000202000 */
[----:B------:R-:W1:Y:S01]  /*1d30*/  F2F.BF16.F32 R19, R19 ;  /* 0x0000001300137304 */ /* 0x000e620000202000 */
[----:B0-----:R-:W-:-:S05]  /*1d40*/  IMAD.U32 R14, R16, 0x10000, RZ ;  /* 0x00010000100e7824 */ /* 0x001fca00078e00ff */
[----:B------:R-:W-:Y:S01]  /*1d50*/  FMNMX3.FTZ R11, R32, |R11|, |R14|, !PT ;  /* 0x4000000b200b7276 */ /* 0x000fe2000781040e */
[----:B------:R-:W-:Y:S01]  /*1d60*/  IMAD.U32 R14, R21, 0x10000, RZ ;  /* 0x00010000150e7824 */ /* 0x000fe200078e00ff */
[----:B-1----:R-:W-:-:S04]  /*1d70*/  SHF.L.U32 R32, R19, 0x10, RZ ;  /* 0x0000001013207819 */ /* 0x002fc800000006ff */
[----:B------:R-:W-:Y:S01]  /*1d80*/  FMNMX3.FTZ R32, R11, |R32|, |R14|, !PT ;  /* 0x400000200b207276 */ /* 0x000fe2000781040e */
[----:B------:R-:W-:Y:S06]  /*1d90*/  @P1 BRA `(.L_x_733) ;  /* 0xfffffffc002c1947 */ /* 0x000fec000383ffff */
.L_x_732:
[----:B------:R-:W-:Y:S05]  /*1da0*/  BSYNC.RECONVERGENT B1 ;  /* 0x0000000000017941 */ /* 0x000fea0003800200 */
.L_x_731:
[----:B------:R-:W-:Y:S05]  /*1db0*/  @!P0 BRA `(.L_x_727) ;  /* 0x0000000c00048947 */ /* 0x000fea0003800000 */
[----:B------:R-:W-:Y:S01]  /*1dc0*/  IMAD.U32 R9, RZ, RZ, UR15 ;  /* 0x0000000fff097e24 */ /* 0x000fe2000f8e00ff */
[----:B------:R-:W-:Y:S01]  /*1dd0*/  MOV R7, UR15 ;  /* 0x0000000f00077c02 */ /* 0x000fe20008000f00 */
[----:B------:R-:W-:Y:S02]  /*1de0*/  IMAD.U32 R14, RZ, RZ, UR16 ;  /* 0x00000010ff0e7e24 */ /* 0x000fe4000f8e00ff */
[----:B------:R-:W-:Y:S02]  /*1df0*/  IMAD.U32 R11, RZ, RZ, UR15 ;  /* 0x0000000fff0b7e24 */ /* 0x000fe4000f8e00ff */
[----:B------:R-:W-:Y:S01]  /*1e00*/  IMAD.U32 R16, RZ, RZ, UR16 ;  /* 0x00000010ff107e24 */ /* 0x000fe2000f8e00ff */
[----:B------:R-:W-:Y:S01]  /*1e10*/  SHF.L.U64.HI R9, R9, 0x3, R14 ;  /* 0x0000000309097819 */ /* 0x000fe2000001020e */
[----:B------:R-:W-:Y:S02]  /*1e20*/  IMAD.U32 R33, RZ, RZ, UR15 ;  /* 0x0000000fff217e24 */ /* 0x000fe4000f8e00ff */
[----:B------:R-:W-:Y:S01]  /*1e30*/  IMAD.SHL.U32 R7, R7, 0x4, RZ ;  /* 0x0000000407077824 */ /* 0x000fe200078e00ff */
[----:B------:R-:W-:Y:S01]  /*1e40*/  SHF.L.U64.HI R11, R11, 0x2, R16 ;  /* 0x000000020b0b7819 */ /* 0x000fe20000010210 */
[----:B------:R-:W-:-:S07]  /*1e50*/  IMAD.SHL.U32 R33, R33, 0x8, RZ ;  /* 0x0000000821217824 */ /* 0x000fce00078e00ff */
.L_x_734:
        /* <DEDUP_REMOVED lines=12> */
[----:B------:R-:W-:Y:S01]  /*1f20*/  IMAD.X R31, R29, 0x1, R9, P0 ;  /* 0x000000011d1f7824 */ /* 0x000fe200000e0609 */
[----:B------:R-:W-:-:S04]  /*1f30*/  IADD3 R36, P0, PT, R33, R18, RZ ;  /* 0x0000001221247210 */ /* 0x000fc80007f1e0ff */
[----:B------:R1:W5:Y:S01]  /*1f40*/  LDG.E.64.CONSTANT R24, desc[UR12][R30.64] ;  /* 0x0000000c1e187981 */ /* 0x000362000c1e9b00 */
[----:B------:R-:W-:Y:S01]  /*1f50*/  IMAD.X R37, R9, 0x1, R19, P0 ;  /* 0x0000000109257824 */ /* 0x000fe200000e0613 */
[----:B------:R-:W-:-:S04]  /*1f60*/  IADD3 R22, P0, PT, R30, R33, RZ ;  /* 0x000000211e167210 */ /* 0x000fc80007f1e0ff */
[----:B------:R-:W-:Y:S01]  /*1f70*/  IADD3.X R23, PT, PT, R31, R9, RZ, P0, !PT ;  /* 0x000000091f177210 */ /* 0x000fe200007fe4ff */
[----:B------:R2:W5:Y:S05]  /*1f80*/  LDG.E.64.CONSTANT R16, desc[UR12][R36.64] ;  /* 0x0000000c24107981 */ /* 0x00056a000c1e9b00 */
[----:B------:R-:W5:Y:S01]  /*1f90*/  LDG.E.64.CONSTANT R22, desc[UR12][R22.64] ;  /* 0x0000000c16167981 */ /* 0x000f62000c1e9b00 */
[----:B0-----:R-:W-:-:S05]  /*1fa0*/  IADD3 R28, P0, PT, R36, R33, RZ ;  /* 0x00000021241c7210 */ /* 0x001fca0007f1e0ff */
[----:B------:R-:W-:-:S05]  /*1fb0*/  IMAD.X R29, R37, 0x1, R9, P0 ;  /* 0x00000001251d7824 */ /* 0x000fca00000e0609 */
[----:B------:R3:W5:Y:S01]  /*1fc0*/  LDG.E.64.CONSTANT R18, desc[UR12][R28.64] ;  /* 0x0000000c1c127981 */ /* 0x000762000c1e9b00 */
[----:B-1----:R-:W-:-:S05]  /*1fd0*/  IADD3 R30, P0, PT, R28, R33, RZ ;  /* 0x000000211c1e7210 */ /* 0x002fca0007f1e0ff */
[----:B------:R-:W-:-:S06]  /*1fe0*/  IMAD.X R31, R29, 0x1, R9, P0 ;  /* 0x000000011d1f7824 */ /* 0x000fcc00000e0609 */
[----:B------:R-:W5:Y:S01]  /*1ff0*/  LDG.E.64.CONSTANT R30, desc[UR12][R30.64] ;  /* 0x0000000c1e1e7981 */ /* 0x000f62000c1e9b00 */
[----:B------:R-:W-:-:S05]  /*2000*/  IADD3 R10, P0, PT, R10, R7, RZ ;  /* 0x000000070a0a7210 */ /* 0x000fca0007f1e0ff */
[----:B------:R-:W-:Y:S01]  /*2010*/  IMAD.X R35, R35, 0x1, R11, P0 ;  /* 0x0000000123237824 */ /* 0x000fe200000e060b */
        /* <DEDUP_REMOVED lines=9> */
[----:B------:R-:W-:-:S04]  /*20b0*/  PRMT R26, R26, 0x7632, R26 ;  /* 0x000076321a1a7816 */ /* 0x000fc8000000001a */
[----:B------:R-:W-:Y:S02]  /*20c0*/  SHF.L.U32 R37, R26, 0x10, RZ ;  /* 0x000000101a257819 */ /* 0x000fe400000006ff */
[----:B------:R-:W1:Y:S01]  /*20d0*/  F2F.BF16.F32 R20, R36 ;  /* 0x0000002400147304 */ /* 0x000e620000202000 */
[----:B0-----:R-:W-:-:S04]  /*20e0*/  IMAD.U32 R28, R34, 0x10000, RZ ;  /* 0x00010000221c7824 */ /* 0x001fc800078e00ff */
[----:B------:R-:W-:Y:S01]  /*20f0*/  FMUL.FTZ R29, R28, R29 ;  /* 0x0000001d1c1d7220 */ /* 0x000fe20000410000 */
[C---:B------:R-:W-:Y:S01]  /*2100*/  IMAD.U32 R28, R21.reuse, 0x10000, RZ ;  /* 0x00010000151c7824 */ /* 0x040fe200078e00ff */
[----:B------:R-:W-:Y:S01]  /*2110*/  PRMT R21, R21, 0x7632, R21 ;  /* 0x0000763215157816 */ /* 0x000fe20000000015 */
[----:B-1----:R-:W-:Y:S01]  /*2120*/  IMAD.U32 R20, R20, 0x10000, RZ ;  /* 0x0001000014147824 */ /* 0x002fe200078e00ff */
[----:B------:R0:W1:Y:S01]  /*2130*/  F2F.BF16.F32 R26, R29 ;  /* 0x0000001d001a7304 */ /* 0x0000620000202000 */
[----:B------:R-:W-:Y:S02]  /*2140*/  FMUL.FTZ R28, R28, UR14 ;  /* 0x0000000e1c1c7c20 */ /* 0x000fe40008410000 */
[----:B------:R-:W-:Y:S02]  /*2150*/  IMAD.U32 R21, R21, 0x10000, RZ ;  /* 0x0001000015157824 */ /* 0x000fe400078e00ff */
[----:B------:R-:W-:Y:S02]  /*2160*/  FMUL.FTZ R20, R20, R37 ;  /* 0x0000002514147220 */ /* 0x000fe40000410000 */
[----:B------:R-:W-:Y:S01]  /*2170*/  FMUL.FTZ R34, R21, UR14 ;  /* 0x0000000e15227c20 */ /* 0x000fe20008410000 */
[----:B------:R-:W-:Y:S01]  /*2180*/  F2F.BF16.F32 R28, R28 ;  /* 0x0000001c001c7304 */ /* 0x000fe20000202000 */
[----:B0-----:R-:W-:-:S02]  /*2190*/  SHF.L.U32 R29, R27, 0x10, RZ ;  /* 0x000000101b1d7819 */ /* 0x001fc400000006ff */
[----:B------:R-:W-:Y:S01]  /*21a0*/  PRMT R27, R27, 0x7632, R27 ;  /* 0x000076321b1b7816 */ /* 0x000fe2000000001b */
[----:B-1----:R-:W-:-:S04]  /*21b0*/  IMAD.U32 R37, R26, 0x10000, RZ ;  /* 0x000100001a257824 */ /* 0x002fc800078e00ff */
        /* <DEDUP_REMOVED lines=11> */
[----:B------:R-:W-:Y:S01]  /*2270*/  PRMT R15, R15, 0x7632, R15 ;  /* 0x000076320f0f7816 */ /* 0x000fe2000000000f */
[C---:B------:R-:W-:Y:S01]  /*2280*/  IMAD.U32 R26, R14.reuse, 0x10000, RZ ;  /* 0x000100000e1a7824 */ /* 0x040fe200078e00ff */
[----:B------:R-:W-:Y:S01]  /*2290*/  PRMT R14, R14, 0x7632, R14 ;  /* 0x000076320e0e7816 */ /* 0x000fe2000000000e */
[----:B------:R-:W-:Y:S02]  /*22a0*/  FMUL.FTZ R27, R27, UR14 ;  /* 0x0000000e1b1b7c20 */ /* 0x000fe40008410000 */
[----:B------:R-:W1:Y:S01]  /*22b0*/  F2F.BF16.F32 R28, R28 ;  /* 0x0000001c001c7304 */ /* 0x000e620000202000 */
[----:B------:R-:W-:Y:S02]  /*22c0*/  IMAD.U32 R15, R15, 0x10000, RZ ;  /* 0x000100000f0f7824 */ /* 0x000fe400078e00ff */
[----:B------:R-:W-:Y:S01]  /*22d0*/  FMUL.FTZ R26, R26, UR14 ;  /* 0x0000000e1a1a7c20 */ /* 0x000fe20008410000 */
[----:B------:R-:W-:Y:S01]  /*22e0*/  IMAD.U32 R14, R14, 0x10000, RZ ;  /* 0x000100000e0e7824 */ /* 0x000fe200078e00ff */
[----:B-----5:R-:W-:Y:S01]  /*22f0*/  SHF.L.U32 R29, R16, 0x10, RZ ;  /* 0x00000010101d7819 */ /* 0x020fe200000006ff */
[----:B0-----:R-:W-:-:S02]  /*2300*/  IMAD.U32 R21, R21, 0x10000, RZ ;  /* 0x0001000015157824 */ /* 0x001fc400078e00ff */
[----:B------:R-:W-:Y:S01]  /*2310*/  FMUL.FTZ R14, R14, UR14 ;  /* 0x0000000e0e0e7c20 */ /* 0x000fe20008410000 */
[----:B------:R-:W0:Y:S01]  /*2320*/  F2F.BF16.F32 R26, R26 ;  /* 0x0000001a001a7304 */ /* 0x000e220000202000 */
[----:B-1----:R-:W-:-:S07]  /*2330*/  SHF.L.U32 R28, R28, 0x10, RZ ;  /* 0x000000101c1c7819 */ /* 0x002fce00000006ff */
[----:B------:R-:W-:Y:S01]  /*2340*/  F2F.BF16.F32 R14, R14 ;  /* 0x0000000e000e7304 */ /* 0x000fe20000202000 */
[----:B------:R-:W-:Y:S01]  /*2350*/  FMNMX3.FTZ R20, R20, |R21|, |R28|, !PT ;  /* 0x4000001514147276 */ /* 0x000fe2000781041c */
[C---:B------:R-:W-:Y:S02]  /*2360*/  IMAD.U32 R28, R24.reuse, 0x10000, RZ ;  /* 0x00010000181c7824 */ /* 0x040fe400078e00ff */
[----:B------:R-:W-:Y:S01]  /*2370*/  FMUL.FTZ R21, R15, UR14 ;  /* 0x0000000e0f157c20 */ /* 0x000fe20008410000 */
[----:B------:R-:W-:Y:S01]  /*2380*/  PRMT R24, R24, 0x7632, R24 ;  /* 0x0000763218187816 */ /* 0x000fe20000000018 */
[----:B------:R-:W-:Y:S01]  /*2390*/  FMUL.FTZ R15, R28, UR14 ;  /* 0x0000000e1c0f7c20 */ /* 0x000fe20008410000 */
[C---:B------:R-:W-:Y:S01]  /*23a0*/  IMAD.U32 R28, R25.reuse, 0x10000, RZ ;  /* 0x00010000191c7824 */ /* 0x040fe200078e00ff */
[----:B------:R-:W-:Y:S01]  /*23b0*/  PRMT R25, R25, 0x7632, R25 ;  /* 0x0000763219197816 */ /* 0x000fe20000000019 */
[----:B------:R-:W1:Y:S01]  /*23c0*/  F2F.BF16.F32 R27, R27 ;  /* 0x0000001b001b7304 */ /* 0x000e620000202000 */
[----:B0-----:R-:W-:-:S02]  /*23d0*/  IMAD.U32 R26, R26, 0x10000, RZ ;  /* 0x000100001a1a7824 */ /* 0x001fc400078e00ff */
[----:B------:R-:W-:Y:S01]  /*23e0*/  FMUL.FTZ R32, R28, UR14 ;  /* 0x0000000e1c207c20 */ /* 0x000fe20008410000 */
[----:B------:R-:W-:Y:S02]  /*23f0*/  IMAD.U32 R28, R24, 0x10000, RZ ;  /* 0x00010000181c7824 */ /* 0x000fe400078e00ff */
[----:B------:R-:W-:Y:S02]  /*2400*/  FMUL.FTZ R29, R26, R29 ;  /* 0x0000001d1a1d7220 */ /* 0x000fe40000410000 */
[----:B------:R-:W-:Y:S01]  /*2410*/  FMUL.FTZ R34, R28, UR14 ;  /* 0x0000000e1c227c20 */ /* 0x000fe20008410000 */
[----:B------:R-:W-:Y:S01]  /*2420*/  IMAD.U32 R28, R25, 0x10000, RZ ;  /* 0x00010000191c7824 */ /* 0x000fe200078e00ff */
[----:B------:R-:W0:Y:S03]  /*2430*/  F2F.BF16.F32 R21, R21 ;  /* 0x0000001500157304 */ /* 0x000e260000202000 */
[----:B------:R-:W-:Y:S01]  /*2440*/  FMUL.FTZ R36, R28, UR14 ;  /* 0x0000000e1c247c20 */ /* 0x000fe20008410000 */
[C---:B------:R-:W-:Y:S01]  /*2450*/  IMAD.U32 R28, R22.reuse, 0x10000, RZ ;  /* 0x00010000161c7824 */ /* 0x040fe200078e00ff */
[----:B------:R-:W-:Y:S01]  /*2460*/  PRMT R22, R22, 0x7632, R22 ;  /* 0x0000763216167816 */ /* 0x000fe20000000016 */
[----:B-1----:R-:W-:-:S02]  /*2470*/  IMAD.U32 R27, R27, 0x10000, RZ ;  /* 0x000100001b1b7824 */ /* 0x002fc400078e00ff */
[----:B------:R-:W-:Y:S01]  /*2480*/  FMUL.FTZ R37, R28, UR14 ;  /* 0x0000000e1c257c20 */ /* 0x000fe20008410000 */
[----:B------:R-:W-:Y:S01]  /*2490*/  IMAD.U32 R28, R23, 0x10000, RZ ;  /* 0x00010000171c7824 */ /* 0x000fe200078e00ff */
[----:B------:R-:W-:Y:S01]  /*24a0*/  PRMT R23, R16, 0x7632, R23 ;  /* 0x0000763210177816 */ /* 0x000fe20000000017 */
[----:B------:R1:W2:Y:S01]  /*24b0*/  F2F.BF16.F32 R24, R32 ;  /* 0x0000002000187304 */ /* 0x0002a20000202000 */
[----:B------:R-:W-:Y:S02]  /*24c0*/  IMAD.U32 R22, R22, 0x10000, RZ ;  /* 0x0001000016167824 */ /* 0x000fe400078e00ff */
[----:B------:R-:W-:Y:S01]  /*24d0*/  FMUL.FTZ R28, R28, UR14 ;  /* 0x0000000e1c1c7c20 */ /* 0x000fe20008410000 */
[----:B0-----:R-:W-:-:S04]  /*24e0*/  IMAD.U32 R21, R21, 0x10000, RZ ;  /* 0x0001000015157824 */ /* 0x001fc800078e00ff */
[----:B------:R0:W3:Y:S01]  /*24f0*/  F2F.BF16.F32 R25, R34 ;  /* 0x0000002200197304 */ /* 0x0000e20000202000 */
[----:B-1----:R-:W-:Y:S01]  /*2500*/  IMAD.U32 R32, R17, 0x10000, RZ ;  /* 0x0001000011207824 */ /* 0x002fe200078e00ff */
[C---:B------:R-:W-:Y:S01]  /*2510*/  PRMT R17, R23.reuse, 0x7632, R17 ;  /* 0x0000763217117816 */ /* 0x040fe20000000011 */
[----:B------:R-:W-:Y:S02]  /*2520*/  IMAD.U32 R23, R23, 0x10000, RZ ;  /* 0x0001000017177824 */ /* 0x000fe400078e00ff */
[----:B------:R-:W-:Y:S01]  /*2530*/  FMUL.FTZ R32, R27, R32 ;  /* 0x000000201b207220 */ /* 0x000fe20000410000 */
[----:B--2---:R-:W-:Y:S02]  /*2540*/  IMAD.U32 R24, R24, 0x10000, RZ ;  /* 0x0001000018187824 */ /* 0x004fe400078e00ff */
[----:B------:R1:W2:Y:S01]  /*2550*/  F2F.BF16.F32 R26, R36 ;  /* 0x00000024001a7304 */ /* 0x0002a20000202000 */
[----:B0-----:R-:W-:Y:S01]  /*2560*/  SHF.L.U32 R34, R14, 0x10, RZ ;  /* 0x000000100e227819 */ /* 0x001fe200000006ff */
[----:B------:R-:W-:-:S04]  /*2570*/  FMUL.FTZ R14, R22, UR14 ;  /* 0x0000000e160e7c20 */ /* 0x000fc80008410000 */
[----:B------:R-:W-:Y:S01]  /*2580*/  FMUL.FTZ R22, R34, R23 ;  /* 0x0000001722167220 */ /* 0x000fe20000410000 */
[----:B------:R-:W-:Y:S01]  /*2590*/  PRMT R23, R17, 0x7632, R23 ;  /* 0x0000763211177816 */ /* 0x000fe20000000017 */
[----:B------:R0:W4:Y:S01]  /*25a0*/  F2F.BF16.F32 R27, R37 ;  /* 0x00000025001b7304 */ /* 0x0001220000202000 */
[----:B---3--:R-:W-:Y:S02]  /*25b0*/  IMAD.U32 R25, R25, 0x10000, RZ ;  /* 0x0001000019197824 */ /* 0x008fe400078e00ff */
[----:B-1----:R-:W-:Y:S02]  /*25c0*/  IMAD.U32 R36, R17, 0x10000, RZ ;  /* 0x0001000011247824 */ /* 0x002fe400078e00ff */
[----:B------:R-:W-:Y:S02]  /*25d0*/  IMAD.U32 R34, R18, 0x10000, RZ ;  /* 0x0001000012227824 */ /* 0x000fe400078e00ff */
[----:B--2---:R-:W-:Y:S01]  /*25e0*/  IMAD.U32 R26, R26, 0x10000, RZ ;  /* 0x000100001a1a7824 */ /* 0x004fe200078e00ff */
[----:B------:R1:W-:Y:S01]  /*25f0*/  F2F.BF16.F32 R16, R32 ;  /* 0x0000002000107304 */ /* 0x0003e20000202000 */
[----:B0-----:R-:W-:Y:S01]  /*2600*/  SHF.L.U32 R37, R19, 0x10, RZ ;  /* 0x0000001013257819 */ /* 0x001fe200000006ff */
[----:B------:R-:W-:Y:S01]  /*2610*/  FMUL.FTZ R36, R36, UR14 ;  /* 0x0000000e24247c20 */ /* 0x000fe20008410000 */
[----:B------:R-:W-:-:S03]  /*2620*/  PRMT R19, R18, 0x7632, R19 ;  /* 0x0000763212137816 */ /* 0x000fc60000000013 */
[----:B------:R-:W-:Y:S01]  /*2630*/  FMUL.FTZ R37, R24, R37 ;  /* 0x0000002518257220 */ /* 0x000fe20000410000 */
[----:B----4-:R-:W-:Y:S01]  /*2640*/  IMAD.U32 R27, R27, 0x10000, RZ ;  /* 0x000100001b1b7824 */ /* 0x010fe200078e00ff */
[----:B------:R-:W0:Y:S01]  /*2650*/  F2F.BF16.F32 R15, R15 ;  /* 0x0000000f000f7304 */ /* 0x000e220000202000 */
[----:B-1----:R-:W-:Y:S02]  /*2660*/  IMAD.U32 R32, R23, 0x10000, RZ ;  /* 0x0001000017207824 */ /* 0x002fe400078e00ff */
[----:B------:R-:W-:Y:S02]  /*2670*/  IMAD.U32 R24, R19, 0x10000, RZ ;  /* 0x0001000013187824 */ /* 0x000fe400078e00ff */
[----:B------:R-:W-:Y:S02]  /*2680*/  FMUL.FTZ R32, R21, R32 ;  /* 0x0000002015207220 */ /* 0x000fe40000410000 */
[----:B------:R-:W-:Y:S01]  /*2690*/  FMUL.FTZ R25, R25, R24 ;  /* 0x0000001819197220 */ /* 0x000fe20000410000 */
[----:B------:R1:W-:Y:S01]  /*26a0*/  F2F.BF16.F32 R21, R22 ;  /* 0x0000001600157304 */ /* 0x0003e20000202000 */
[----:B0-----:R-:W-:-:S07]  /*26b0*/  IMAD.U32 R23, R15, 0x10000, RZ ;  /* 0x000100000f177824 */ /* 0x001fce00078e00ff */
[----:B------:R-:W0:Y:S01]  /*26c0*/  F2F.BF16.F32 R29, R29 ;  /* 0x0000001d001d7304 */ /* 0x000e220000202000 */
[----:B-1----:R-:W-:Y:S01]  /*26d0*/  PRMT R22, R19, 0x7632, R22 ;  /* 0x0000763213167816 */ /* 0x002fe20000000016 */
[----:B------:R-:W-:-:S04]  /*26e0*/  FMUL.FTZ R23, R23, R34 ;  /* 0x0000002217177220 */ /* 0x000fc80000410000 */
[----:B------:R-:W-:Y:S02]  /*26f0*/  IMAD.U32 R24, R22, 0x10000, RZ ;  /* 0x0001000016187824 */ /* 0x000fe400078e00ff */
[----:B------:R-:W-:Y:S02]  /*2700*/  F2F.BF16.F32 R14, R14 ;  /* 0x0000000e000e7304 */ /* 0x000fe40000202000 */
[----:B------:R-:W-:Y:S01]  /*2710*/  FMUL.FTZ R26, R26, R24 ;  /* 0x000000181a1a7220 */ /* 0x000fe20000410000 */
[C---:B------:R-:W-:Y:S01]  /*2720*/  IMAD.U32 R24, R30.reuse, 0x10000, RZ ;  /* 0x000100001e187824 */ /* 0x040fe200078e00ff */
[----:B------:R-:W-:-:S03]  /*2730*/  PRMT R30, R30, 0x7632, R30 ;  /* 0x000076321e1e7816 */ /* 0x000fc6000000001e */
[----:B------:R-:W-:Y:S01]  /*2740*/  FMUL.FTZ R27, R27, R24 ;  /* 0x000000181b1b7220 */ /* 0x000fe20000410000 */
[----:B------:R1:W2:Y:S01]  /*2750*/  F2F.BF16.F32 R15, R32 ;  /* 0x00000020000f7304 */ /* 0x0002a20000202000 */
[----:B0-----:R-:W-:Y:S02]  /*2760*/  IMAD.U32 R29, R29, 0x10000, RZ ;  /* 0x000100001d1d7824 */ /* 0x001fe400078e00ff */
[----:B------:R-:W-:-:S05]  /*2770*/  IMAD.U32 R24, R21, 0x10000, RZ ;  /* 0x0001000015187824 */ /* 0x000fca00078e00ff */
[----:B------:R-:W0:Y:S01]  /*2780*/  F2F.BF16.F32 R17, R36 ;  /* 0x0000002400117304 */ /* 0x000e220000202000 */
[C---:B-1----:R-:W-:Y:S02]  /*2790*/  SHF.L.U32 R32, R31.reuse, 0x10, RZ ;  /* 0x000000101f207819 */ /* 0x042fe400000006ff */
[----:B------:R-:W-:Y:S01]  /*27a0*/  FMNMX3.FTZ R20, R20, |R29|, |R24|, !PT ;  /* 0x4000001d14147276 */ /* 0x000fe20007810418 */
[----:B------:R-:W-:Y:S01]  /*27b0*/  IMAD.U32 R29, R30, 0x10000, RZ ;  /* 0x000100001e1d7824 */ /* 0x000fe200078e00ff */
[----:B------:R-:W-:Y:S02]  /*27c0*/  PRMT R31, R31, 0x7632, R31 ;  /* 0x000076321f1f7816 */ /* 0x000fe4000000001f */
[----:B--2---:R-:W-:Y:S01]  /*27d0*/  SHF.L.U32 R15, R15, 0x10, RZ ;  /* 0x000000100f0f7819 */ /* 0x004fe200000006ff */
[----:B------:R-:W1:Y:S01]  /*27e0*/  F2F.BF16.F32 R28, R28 ;  /* 0x0000001c001c7304 */ /* 0x000e620000202000 */
[----:B0-----:R-:W-:-:S07]  /*27f0*/  IMAD.U32 R17, R17, 0x10000, RZ ;  /* 0x0001000011117824 */ /* 0x001fce00078e00ff */
[----:B------:R0:W2:Y:S01]  /*2800*/  F2F.BF16.F32 R22, R25 ;  /* 0x0000001900167304 */ /* 0x0000a20000202000 */
[----:B-1----:R-:W-:-:S07]  /*2810*/  IMAD.U32 R28, R28, 0x10000, RZ ;  /* 0x000100001c1c7824 */ /* 0x002fce00078e00ff */
[----:B------:R-:W1:Y:S01]  /*2820*/  F2F.BF16.F32 R18, R23 ;  /* 0x0000001700127304 */ /* 0x000e620000202000 */
[----:B0-----:R-:W-:Y:S02]  /*2830*/  IMAD.U32 R25, R16, 0x10000, RZ ;  /* 0x0001000010197824 */ /* 0x001fe400078e00ff */
[----:B------:R-:W-:Y:S02]  /*2840*/  IMAD.U32 R16, R14, 0x10000, RZ ;  /* 0x000100000e107824 */ /* 0x000fe400078e00ff */
[----:B------:R-:W-:Y:S01]  /*2850*/  FMUL.FTZ R28, R28, R32 ;  /* 0x000000201c1c7220 */ /* 0x000fe20000410000 */
[----:B------:R-:W-:Y:S01]  /*2860*/  FMNMX3.FTZ R15, R20, |R25|, |R15|, !PT ;  /* 0x40000019140f7276 */ /* 0x000fe2000781040f */
[----:B------:R-:W-:Y:S01]  /*2870*/  FMUL.FTZ R29, R16, R29 ;  /* 0x0000001d101d7220 */ /* 0x000fe20000410000 */
[----:B------:R-:W-:Y:S01]  /*2880*/  IMAD.U32 R16, R31, 0x10000, RZ ;  /* 0x000100001f107824 */ /* 0x000fe200078e00ff */
[----:B------:R-:W0:Y:S01]  /*2890*/  F2F.BF16.F32 R19, R37 ;  /* 0x0000002500137304 */ /* 0x000e220000202000 */
[----:B--2---:R-:W-:-:S02]  /*28a0*/  IMAD.U32 R22, R22, 0x10000, RZ ;  /* 0x0001000016167824 */ /* 0x004fc400078e00ff */
[----:B------:R-:W-:Y:S01]  /*28b0*/  FMUL.FTZ R20, R17, R16 ;  /* 0x0000001011147220 */ /* 0x000fe20000410000 */
[----:B-1----:R-:W-:-:S04]  /*28c0*/  IMAD.U32 R18, R18, 0x10000, RZ ;  /* 0x0001000012127824 */ /* 0x002fc800078e00ff */
[----:B------:R-:W1:Y:S01]  /*28d0*/  F2F.BF16.F32 R23, R26 ;  /* 0x0000001a00177304 */ /* 0x000e620000202000 */
[----:B------:R-:W-:Y:S01]  /*28e0*/  FMNMX3.FTZ R15, R15, |R18|, |R22|, !PT ;  /* 0x400000120f0f7276 */ /* 0x000fe20007810416 */
[----:B0-----:R-:W-:-:S06]  /*28f0*/  IMAD.U32 R16, R19, 0x10000, RZ ;  /* 0x0001000013107824 */ /* 0x001fcc00078e00ff */
[----:B------:R-:W0:Y:S01]  /*2900*/  F2F.BF16.F32 R29, R29 ;  /* 0x0000001d001d7304 */ /* 0x000e220000202000 */
[----:B-1----:R-:W-:-:S07]  /*2910*/  IMAD.U32 R23, R23, 0x10000, RZ ;  /* 0x0001000017177824 */ /* 0x002fce00078e00ff */
[----:B------:R-:W1:Y:S01]  /*2920*/  F2F.BF16.F32 R21, R27 ;  /* 0x0000001b00157304 */ /* 0x000e620000202000 */
[----:B------:R-:W-:Y:S01]  /*2930*/  FMNMX3.FTZ R15, R15, |R16|, |R23|, !PT ;  /* 0x400000100f0f7276 */ /* 0x000fe20007810417 */
[----:B0-----:R-:W-:-:S06]  /*2940*/  IMAD.U32 R17, R29, 0x10000, RZ ;  /* 0x000100001d117824 */ /* 0x001fcc00078e00ff */
[----:B------:R-:W0:Y:S01]  /*2950*/  F2F.BF16.F32 R14, R28 ;  /* 0x0000001c000e7304 */ /* 0x000e220000202000 */
[----:B-1----:R-:W-:-:S07]  /*2960*/  SHF.L.U32 R16, R21, 0x10, RZ ;  /* 0x0000001015107819 */ /* 0x002fce00000006ff */
[----:B------:R-:W1:Y:S01]  /*2970*/  F2F.BF16.F32 R20, R20 ;  /* 0x0000001400147304 */ /* 0x000e620000202000 */
[----:B------:R-:W-:Y:S01]  /*2980*/  FMNMX3.FTZ R15, R15, |R16|, |R17|, !PT ;  /* 0x400000100f0f7276 */ /* 0x000fe20007810411 */
[----:B0-----:R-:W-:Y:S02]  /*2990*/  IMAD.U32 R14, R14, 0x10000, RZ ;  /* 0x000100000e0e7824 */ /* 0x001fe400078e00ff */
[----:B-1----:R-:W-:-:S05]  /*29a0*/  IMAD.U32 R32, R20, 0x10000, RZ ;  /* 0x0001000014207824 */ /* 0x002fca00078e00ff */
[----:B------:R-:W-:Y:S01]  /*29b0*/  FMNMX3.FTZ R32, R15, |R14|, |R32|, !PT ;  /* 0x4000000e0f207276 */ /* 0x000fe20007810420 */
[----:B------:R-:W-:Y:S06]  /*29c0*/  @!P0 BRA `(.L_x_734) ;  /* 0xfffffff400248947 */ /* 0x000fec000383ffff */
.L_x_727:
[----:B------:R-:W-:Y:S05]  /*29d0*/  BSYNC.RECONVERGENT B0 ;  /* 0x0000000000007941 */ /* 0x000fea0003800200 */
.L_x_726:
        /* <DEDUP_REMOVED lines=12> */
[----:B-1----:R-:W-:Y:S01]  /*2aa0*/  VIADD R10, R7, 0xffffffe ;  /* 0x0ffffffe070a7836 */ /* 0x002fe20000000000 */
[----:B------:R-:W-:-:S05]  /*2ab0*/  IADD3 R7, PT, PT, RZ, -R17, RZ ;  /* 0x80000011ff077210 */ /* 0x000fca0007ffe0ff */
[----:B------:R0:W1:Y:S02]  /*2ac0*/  F2I.FTZ.U32.TRUNC.NTZ R11, R10 ;  /* 0x0000000a000b7305 */ /* 0x000064000021f000 */
[----:B0-----:R-:W-:Y:S02]  /*2ad0*/  IMAD.MOV.U32 R10, RZ, RZ, RZ ;  /* 0x000000ffff0a7224 */ /* 0x001fe400078e00ff */
        /* <DEDUP_REMOVED lines=12> */
[----:B------:R-:W-:-:S04]  /*2ba0*/  @P0 VIADD R9, R9, 0x1 ;  /* 0x0000000109090836 */ /* 0x000fc80000000000 */
        /* <DEDUP_REMOVED lines=18> */
.L_x_741:
[----:B0-----:R-:W-:Y:S01]  /*2cd0*/  SHF.R.U32.HI R15, RZ, 0x5, R3 ;  /* 0x00000005ff0f7819 */ /* 0x001fe20000011603 */
[----:B-1----:R-:W-:Y:S01]  /*2ce0*/  IMAD.MOV.U32 R10, RZ, RZ, R19 ;  /* 0x000000ffff0a7224 */ /* 0x002fe200078e0013 */
[----:B------:R-:W-:Y:S01]  /*2cf0*/  SHF.R.S32.HI R14, RZ, 0x1f, R8 ;  /* 0x0000001fff0e7819 */ /* 0x000fe20000011408 */
[----:B------:R-:W-:Y:S01]  /*2d00*/  IMAD.MOV.U32 R11, RZ, RZ, RZ ;  /* 0x000000ffff0b7224 */ /* 0x000fe200078e00ff */
[----:B------:R-:W-:Y:S01]  /*2d10*/  BSSY.RECONVERGENT B0, `(.L_x_736) ;  /* 0x000005a000007945 */ /* 0x000fe20003800200 */
        /* <DEDUP_REMOVED lines=17> */
[----:B------:R-:W-:-:S03]  /*2e30*/  IADD3 R27, P2, PT, R14, UR15, RZ ;  /* 0x0000000f0e1b7c10 */ /* 0x000fc6000ff5e0ff */
[----:B------:R-:W-:Y:S01]  /*2e40*/  IMAD.IADD R33, R15, 0x1, R29 ;  /* 0x000000010f217824 */ /* 0x000fe200078e021d */
[----:B------:R-:W-:-:S04]  /*2e50*/  IADD3 R15, P4, PT, R25, 0x10, RZ ;  /* 0x00000010190f7810 */ /* 0x000fc80007f9e0ff */
[----:B------:R-:W-:Y:S01]  /*2e60*/  IADD3.X R26, PT, PT, R33, UR16, RZ, P2, !PT ;  /* 0x00000010211a7c10 */ /* 0x000fe200097fe4ff */
[----:B------:R-:W-:Y:S01]  /*2e70*/  IMAD.X R30, RZ, RZ, RZ, P4 ;  /* 0x000000ffff1e7224 */ /* 0x000fe200020e06ff */
[----:B0-----:R-:W-:-:S04]  /*2e80*/  ISETP.LT.U32.AND P1, PT, R27, UR10, PT ;  /* 0x0000000a1b007c0c */ /* 0x001fc8000bf21070 */
[----:B------:R-:W-:-:S04]  /*2e90*/  ISETP.LT.AND.EX P1, PT, R26, UR8, PT, P1 ;  /* 0x000000081a007c0c */ /* 0x000fc8000bf21310 */
[----:B------:R-:W-:Y:S02]  /*2ea0*/  SEL R27, R27, UR10, P1 ;  /* 0x0000000a1b1b7c07 */ /* 0x000fe40008800000 */
[----:B------:R-:W-:Y:S02]  /*2eb0*/  SEL R26, R26, UR8, P1 ;  /* 0x000000081a1a7c07 */ /* 0x000fe40008800000 */
[-C--:B------:R-:W-:Y:S02]  /*2ec0*/  IADD3 R29, P3, PT, R27, -R14.reuse, RZ ;  /* 0x8000000e1b1d7210 */ /* 0x080fe40007f7e0ff */
[----:B------:R-:W-:Y:S02]  /*2ed0*/  IADD3 R32, P1, PT, R25, R14, RZ ;  /* 0x0000000e19207210 */ /* 0x000fe40007f3e0ff */
[----:B------:R-:W-:Y:S02]  /*2ee0*/  ISETP.LT.U32.AND P2, PT, R29, 0x20, PT ;  /* 0x000000201d00780c */ /* 0x000fe40003f41070 */
[----:B------:R-:W-:-:S02]  /*2ef0*/  IADD3.X R31, PT, PT, R26, ~R33, RZ, P3, !PT ;  /* 0x800000211a1f7210 */ /* 0x000fc40001ffe4ff */
[----:B------:R-:W-:Y:S02]  /*2f00*/  IADD3 R28, P3, PT, R32, 0x20, RZ ;  /* 0x00000020201c7810 */ /* 0x000fe40007f7e0ff */
        /* <DEDUP_REMOVED lines=9> */
[----:B-1----:R-:W-:-:S05]  /*2fa0*/  LEA R31, R24, R31, 0x18 ;  /* 0x0000001f181f7211 */ /* 0x002fca00078ec0ff */
[----:B------:R-:W-:Y:S02]  /*2fb0*/  IMAD R24, R32, 0x4, R31 ;  /* 0x0000000420187824 */ /* 0x000fe400078e021f */
[----:B------:R-:W-:Y:S05]  /*2fc0*/  @P2 BRA `(.L_x_739) ;  /* 0x0000000000382947 */ /* 0x000fea0003800000 */
[----:B------:R0:W1:Y:S01]  /*2fd0*/  LDS R11, [R24] ;  /* 0x00000000180b7984 */ /* 0x0000620000000800 */
[----:B------:R-:W-:Y:S02]  /*2fe0*/  IMAD R10, R10, UR15, R25 ;  /* 0x0000000f0a0a7c24 */ /* 0x000fe4000f8e0219 */
[----:B------:R-:W-:Y:S02]  /*2ff0*/  IMAD.MOV.U32 R30, RZ, RZ, R28 ;  /* 0x000000ffff1e7224 */ /* 0x000fe400078e001c */
[----:B------:R-:W-:-:S04]  /*3000*/  IMAD R10, R10, 0x4, R31 ;  /* 0x000000040a0a7824 */ /* 0x000fc800078e021f */
[----:B0-----:R-:W-:-:S07]  /*3010*/  VIADD R10, R10, 0x80 ;  /* 0x000000800a0a7836 */ /* 0x001fce0000000000 */
.L_x_740:
[----:B0-----:R0:W1:Y:S01]  /*3020*/  LDS R28, [R10] ;  /* 0x000000000a1c7984 */ /* 0x0010620000000800 */
[----:B------:R-:W-:-:S05]  /*3030*/  IADD3 R30, P2, PT, R30, 0x20, RZ ;  /* 0x000000201e1e7810 */ /* 0x000fca0007f5e0ff */
[----:B------:R-:W-:Y:S01]  /*3040*/  IMAD.X R29, RZ, RZ, R29, P2 ;  /* 0x000000ffff1d7224 */ /* 0x000fe200010e061d */
[----:B------:R-:W-:Y:S02]  /*3050*/  ISETP.GE.U32.AND P2, PT, R30, R27, PT ;  /* 0x0000001b1e00720c */ /* 0x000fe40003f46070 */
[----:B0-----:R-:W-:Y:S02]  /*3060*/  IADD3 R10, PT, PT, R10, 0x80, RZ ;  /* 0x000000800a0a7810 */ /* 0x001fe40007ffe0ff */
[----:B------:R-:W-:Y:S02]  /*3070*/  ISETP.GE.AND.EX P2, PT, R29, R26, PT, P2 ;  /* 0x0000001a1d00720c */ /* 0x000fe40003f46320 */
[----:B-1----:R-:W-:-:S05]  /*3080*/  FMNMX.FTZ R11, R28, R11, !PT ;  /* 0x0000000b1c0b7209 */ /* 0x002fca0007810000 */
[----:B------:R0:W-:Y:S06]  /*3090*/  STS [R24], R11 ;  /* 0x0000000b18007388 */ /* 0x0001ec0000000800 */
[----:B------:R-:W-:Y:S05]  /*30a0*/  @!P2 BRA `(.L_x_740) ;  /* 0xfffffffc00dca947 */ /* 0x000fea000383ffff */
.L_x_739:
[----:B------:R-:W-:Y:S05]  /*30b0*/  BSYNC.RECONVERGENT B1 ;  /* 0x0000000000017941 */ /* 0x000fea0003800200 */
.L_x_738:
[----:B------:R-:W-:Y:S01]  /*30c0*/  @!P1 LDS R10, [R24] ;  /* 0x00000000180a9984 */ /* 0x000fe20000000800 */
[----:B------:R-:W-:-:S03]  /*30d0*/  IADD3 R27, P2, PT, R25, 0x8, RZ ;  /* 0x00000008191b7810 */ /* 0x000fc60007f5e0ff */
[----:B0-----:R-:W0:Y:S02]  /*30e0*/  @!P1 LDS R11, [R24+0x40] ;  /* 0x00004000180b9984 */ /* 0x001e240000000800 */
[----:B------:R-:W-:Y:S01]  /*30f0*/  IMAD.X R26, RZ, RZ, RZ, P2 ;  /* 0x000000ffff1a7224 */ /* 0x000fe200010e06ff */
        /* <DEDUP_REMOVED lines=27> */
.L_x_737:
[----:B------:R-:W-:Y:S05]  /*32b0*/  BSYNC.RECONVERGENT B0 ;  /* 0x0000000000007941 */ /* 0x000fea0003800200 */
.L_x_736:
[----:B------:R-:W-:Y:S05]  /*32c0*/  @!P0 BRA `(.L_x_741) ;  /* 0xfffffff800808947 */ /* 0x000fea000383ffff */
.L_x_735:
        /* <DEDUP_REMOVED lines=26> */
[----:B------:R-:W-:-:S06]  /*3470*/  FMUL.FTZ R2, R2, 0.0022321429569274187088 ;  /* 0x3b12492502027820 */ /* 0x000fcc0000410000 */
[----:B------:R-:W-:Y:S05]  /*3480*/  @P1 BRA `(.L_x_744) ;  /* 0x0000000000501947 */ /* 0x000fea0003800000 */
[----:B------:R-:W1:Y:S01]  /*3490*/  I2F.U32.RP R9, R8 ;  /* 0x0000000800097306 */ /* 0x000e620000209000 */
[----:B------:R-:W-:-:S07]  /*34a0*/  ISETP.NE.U32.AND P1, PT, R8, RZ, PT ;  /* 0x000000ff0800720c */ /* 0x000fce0003f25070 */
[----:B-1----:R-:W1:Y:S02]  /*34b0*/  MUFU.RCP R9, R9 ;  /* 0x0000000900097308 */ /* 0x002e640000001000 */
[----:B-1----:R-:W-:-:S06]  /*34c0*/  VIADD R6, R9, 0xffffffe ;  /* 0x0ffffffe09067836 */ /* 0x002fcc0000000000 */
        /* <DEDUP_REMOVED lines=13> */
[----:B------:R-:W-:-:S05]  /*35a0*/  @!P1 LOP3.LUT R11, RZ, R8, RZ, 0x33, !PT ;  /* 0x00000008ff0b9212 */ /* 0x000fca00078e33ff */
[----:B------:R-:W-:Y:S01]  /*35b0*/  IMAD.MOV.U32 R6, RZ, RZ, R11 ;  /* 0x000000ffff067224 */ /* 0x000fe200078e000b */
[----:B------:R-:W-:Y:S06]  /*35c0*/  BRA `(.L_x_745) ;  /* 0x0000000000107947 */ /* 0x000fec0003800000 */
.L_x_744:
[----:B------:R-:W-:-:S07]  /*35d0*/  MOV R6, 0x35f0 ;  /* 0x000035f000067802 */ /* 0x000fce0000000f00 */
[----:B0-----:R-:W-:Y:S05]  /*35e0*/  CALL.REL.NOINC `($__internal_9_$__cuda_sm20_rem_s64) ;  /* 0x0000002c00487944 */ /* 0x001fea0003c00000 */
[----:B------:R-:W-:Y:S02]  /*35f0*/  IMAD.MOV.U32 R6, RZ, RZ, R10 ;  /* 0x000000ffff067224 */ /* 0x000fe400078e000a */
[----:B------:R-:W-:-:S07]  /*3600*/  IMAD.MOV.U32 R7, RZ, RZ, R11 ;  /* 0x000000ffff077224 */ /* 0x000fce00078e000b */
.L_x_745:
        /* <DEDUP_REMOVED lines=11> */
[----:B------:R-:W-:-:S05]  /*36c0*/  FMNMX.FTZ R5, R2, 4.3596542127488646656e-06, !PT ;  /* 0x3692492502057809 */ /* 0x000fca0007810000 */
[----:B------:R2:W-:Y:S02]  /*36d0*/  STG.E desc[UR12][R6.64], R5 ;  /* 0x0000000506007986 */ /* 0x0005e4000c10190c */
.L_x_743:
[----:B------:R-:W-:Y:S05]  /*36e0*/  BSYNC.RECONVERGENT B0 ;  /* 0x0000000000007941 */ /* 0x000fea0003800200 */
.L_x_742:
        /* <DEDUP_REMOVED lines=10> */
[----:B--2---:R-:W-:Y:S02]  /*3790*/  IMAD.U32 R6, RZ, RZ, UR4 ;  /* 0x00000004ff067e24 */ /* 0x004fe4000f8e00ff */
[----:B------:R-:W-:-:S03]  /*37a0*/  IMAD.U32 R7, RZ, RZ, UR5 ;  /* 0x00000005ff077e24 */ /* 0x000fc6000f8e00ff */
[----:B------:R-:W-:Y:S01]  /*37b0*/  IMAD.U32 R9, RZ, RZ, UR8 ;  /* 0x00000008ff097e24 */ /* 0x000fe2000f8e00ff */
        /* <DEDUP_REMOVED lines=13> */
[----:B--2---:R-:W-:Y:S02]  /*3890*/  VIADD R6, R11, 0xffffffe ;  /* 0x0ffffffe0b067836 */ /* 0x004fe40000000000 */
[----:B------:R-:W-:-:S04]  /*38a0*/  IMAD.MOV.U32 R11, RZ, RZ, RZ ;  /* 0x000000ffff0b7224 */ /* 0x000fc800078e00ff */
[----:B------:R2:W3:Y:S02]  /*38b0*/  F2I.FTZ.U32.TRUNC.NTZ R7, R6 ;  /* 0x0000000600077305 */ /* 0x0004e4000021f000 */
[----:B--2---:R-:W-:Y:S01]  /*38c0*/  IMAD.MOV.U32 R6, RZ, RZ, RZ ;  /* 0x000000ffff067224 */ /* 0x004fe200078e00ff */
[----:B---3--:R-:W-:-:S05]  /*38d0*/  IADD3 R5, PT, PT, RZ, -R7, RZ ;  /* 0x80000007ff057210 */ /* 0x008fca0007ffe0ff */
[----:B------:R-:W-:-:S04]  /*38e0*/  IMAD R5, R5, R4, RZ ;  /* 0x0000000405057224 */ /* 0x000fc800078e02ff */
[----:B-1----:R-:W-:-:S06]  /*38f0*/  IMAD.HI.U32 R10, R7, R5, R6 ;  /* 0x00000005070a7227 */ /* 0x002fcc00078e0006 */
[----:B------:R-:W-:-:S04]  /*3900*/  IMAD.HI.U32 R5, R10, R13, RZ ;  /* 0x0000000d0a057227 */ /* 0x000fc800078e00ff */
[----:B------:R-:W-:-:S04]  /*3910*/  IMAD.MOV R5, RZ, RZ, -R5 ;  /* 0x000000ffff057224 */ /* 0x000fc800078e0a05 */
[----:B------:R-:W-:-:S05]  /*3920*/  IMAD R10, R4, R5, R13 ;  /* 0x00000005040a7224 */ /* 0x000fca00078e020d */
[----:B------:R-:W-:-:S13]  /*3930*/  ISETP.GE.U32.AND P0, PT, R10, R4, PT ;  /* 0x000000040a00720c */ /* 0x000fda0003f06070 */
[----:B------:R-:W-:-:S05]  /*3940*/  @P0 IMAD.IADD R10, R10, 0x1, -R4 ;  /* 0x000000010a0a0824 */ /* 0x000fca00078e0a04 */
[----:B------:R-:W-:-:S13]  /*3950*/  ISETP.GE.U32.AND P0, PT, R10, R4, PT ;  /* 0x000000040a00720c */ /* 0x000fda0003f06070 */
[----:B------:R-:W-:Y:S01]  /*3960*/  @P0 IMAD.IADD R10, R10, 0x1, -R4 ;  /* 0x000000010a0a0824 */ /* 0x000fe200078e0a04 */
[----:B------:R-:W-:Y:S01]  /*3970*/  @!P1 LOP3.LUT R10, RZ, R4, RZ, 0x33, !PT ;  /* 0x00000004ff0a9212 */ /* 0x000fe200078e33ff */
[----:B------:R-:W-:Y:S06]  /*3980*/  BRA `(.L_x_747) ;  /* 0x0000000000107947 */ /* 0x000fec0003800000 */
.L_x_746:
[----:B------:R-:W-:Y:S01]  /*3990*/  IMAD.MOV.U32 R5, RZ, RZ, R13 ;  /* 0x000000ffff057224 */ /* 0x000fe200078e000d */
[----:B------:R-:W-:Y:S02]  /*39a0*/  MOV R4, R2 ;  /* 0x0000000200047202 */ /* 0x000fe40000000f00 */
[----:B------:R-:W-:-:S07]  /*39b0*/  MOV R6, 0x39d0 ;  /* 0x000039d000067802 */ /* 0x000fce0000000f00 */
[----:B01----:R-:W-:Y:S05]  /*39c0*/  CALL.REL.NOINC `($__internal_9_$__cuda_sm20_rem_s64) ;  /* 0x0000002800507944 */ /* 0x003fea0003c00000 */
.L_x_747:
[----:B------:R-:W1:Y:S01]  /*39d0*/  LDC.64 R6, c[0x0][0x398] ;  /* 0x0000e600ff067b82 */ /* 0x000e620000000a00 */
[----:B------:R-:W-:-:S05]  /*39e0*/  IADD3 R13, P0, PT, -R10, R13, RZ ;  /* 0x0000000d0a0d7210 */ /* 0x000fca0007f1e1ff */
[----:B------:R-:W-:Y:S02]  /*39f0*/  IMAD.X R2, R2, 0x1, ~R11, P0 ;  /* 0x0000000102027824 */ /* 0x000fe400000e0e0b */
[----:B------:R-:W2:Y:S06]  /*3a00*/  LDC.64 R4, c[0x0][0x388] ;  /* 0x0000e200ff047b82 */ /* 0x000eac0000000a00 */
.L_x_780:
[----:B------:R-:W-:-:S04]  /*3a10*/  IMAD.MOV.U32 R17, RZ, RZ, 0x8 ;  /* 0x00000008ff117424 */ /* 0x000fc800078e00ff */
[----:B------:R-:W-:-:S06]  /*3a20*/  IMAD.WIDE.U32 R16, R0, R17, UR6 ;  /* 0x0000000600107e25 */ /* 0x000fcc000f8e0011 */
[----:B------:R-:W3:Y:S01]  /*3a30*/  LDG.E.64.CONSTANT R16, desc[UR12][R16.64] ;  /* 0x0000000c10107981 */ /* 0x000ee2000c1e9b00 */
[----:B------:R-:W-:Y:S01]  /*3a40*/  SHF.R.U32.HI R11, RZ, 0x4, R0 ;  /* 0x00000004ff0b7819 */ /* 0x000fe20000011600 */
[----:B01----:R-:W-:-:S03]  /*3a50*/  IMAD.WIDE.U32 R14, R0, 0x8, R6 ;  /* 0x00000008000e7825 */ /* 0x003fc600078e0006 */
[----:B------:R-:W-:Y:S01]  /*3a60*/  LOP3.LUT R19, R11, 0x3ffffff, RZ, 0xc0, !PT ;  /* 0x03ffffff0b137812 */ /* 0x000fe200078ec0ff */
[----:B------:R-:W-:Y:S02]  /*3a70*/  IMAD.U32 R10, RZ, RZ, UR9 ;  /* 0x00000009ff0a7e24 */ /* 0x000fe4000f8e00ff */
[----:B------:R-:W-:Y:S01]  /*3a80*/  IMAD.MOV.U32 R11, RZ, RZ, RZ ;  /* 0x000000ffff0b7224 */ /* 0x000fe200078e00ff */
[----:B------:R-:W4:Y:S01]  /*3a90*/  LDG.E.64.CONSTANT R14, desc[UR12][R14.64] ;  /* 0x0000000c0e0e7981 */ /* 0x000f22000c1e9b00 */
[----:B------:R-:W-:Y:S02]  /*3aa0*/  IMAD R21, R2, R19, RZ ;  /* 0x0000001302157224 */ /* 0x000fe400078e02ff */
[----:B------:R-:W-:-:S04]  /*3ab0*/  IMAD.WIDE.U32 R18, R19, R13, R10 ;  /* 0x0000000d13127225 */ /* 0x000fc800078e000a */
[----:B------:R-:W-:Y:S01]  /*3ac0*/  IMAD.IADD R12, R19, 0x1, R21 ;  /* 0x00000001130c7824 */ /* 0x000fe200078e0215 */
[----:B--2---:R-:W-:-:S04]  /*3ad0*/  LEA R20, P0, R18, R4, 0x2 ;  /* 0x0000000412147211 */ /* 0x004fc800078010ff */
[----:B------:R-:W-:-:S05]  /*3ae0*/  LEA.HI.X R21, R18, R5, R12, 0x2, P0 ;  /* 0x0000000512157211 */ /* 0x000fca00000f140c */
[----:B------:R0:W2:Y:S01]  /*3af0*/  LDG.E R22, desc[UR12][R20.64] ;  /* 0x0000000c14167981 */ /* 0x0000a2000c1e1900 */
[----:B------:R-:W-:Y:S01]  /*3b00*/  BSSY.RECONVERGENT B0, `(.L_x_748) ;  /* 0x0000043000007945 */ /* 0x000fe20003800200 */
[C---:B---3--:R-:W-:Y:S01]  /*3b10*/  IMAD.U32 R12, R16.reuse, 0x10000, RZ ;  /* 0x00010000100c7824 */ /* 0x048fe200078e00ff */
[----:B------:R-:W-:-:S03]  /*3b20*/  PRMT R16, R16, 0x7632, R16 ;  /* 0x0000763210107816 */ /* 0x000fc60000000010 */
[----:B------:R-:W-:Y:S02]  /*3b30*/  FMUL.FTZ R12, R12, UR14 ;  /* 0x0000000e0c0c7c20 */ /* 0x000fe40008410000 */
[----:B------:R-:W-:Y:S01]  /*3b40*/  IMAD.U32 R16, R16, 0x10000, RZ ;  /* 0x0001000010107824 */ /* 0x000fe200078e00ff */
[----:B------:R-:W-:-:S03]  /*3b50*/  SHF.L.U32 R19, R17, 0x10, RZ ;  /* 0x0000001011137819 */ /* 0x000fc600000006ff */
[----:B------:R-:W1:Y:S01]  /*3b60*/  F2F.BF16.F32 R12, R12 ;  /* 0x0000000c000c7304 */ /* 0x000e620000202000 */
[----:B------:R-:W-:Y:S01]  /*3b70*/  FMUL.FTZ R18, R16, UR14 ;  /* 0x0000000e10127c20 */ /* 0x000fe20008410000 */
[----:B------:R-:W-:-:S05]  /*3b80*/  PRMT R17, R17, 0x7632, R17 ;  /* 0x0000763211117816 */ /* 0x000fca0000000011 */
[----:B------:R-:W-:Y:S01]  /*3b90*/  IMAD.U32 R17, R17, 0x10000, RZ ;  /* 0x0001000011117824 */ /* 0x000fe200078e00ff */
[----:B------:R-:W3:Y:S01]  /*3ba0*/  F2F.BF16.F32 R18, R18 ;  /* 0x0000001200127304 */ /* 0x000ee20000202000 */
[----:B------:R-:W-:Y:S02]  /*3bb0*/  FMUL.FTZ R19, R19, UR14 ;  /* 0x0000000e13137c20 */ /* 0x000fe40008410000 */
[----:B0-----:R-:W-:Y:S01]  /*3bc0*/  FMUL.FTZ R21, R17, UR14 ;  /* 0x0000000e11157c20 */ /* 0x001fe20008410000 */
[C---:B----4-:R-:W-:Y:S01]  /*3bd0*/  IMAD.U32 R17, R14.reuse, 0x10000, RZ ;  /* 0x000100000e117824 */ /* 0x050fe200078e00ff */
[----:B------:R-:W-:Y:S01]  /*3be0*/  PRMT R14, R14, 0x7632, R14 ;  /* 0x000076320e0e7816 */ /* 0x000fe2000000000e */
[----:B-1----:R-:W-:Y:S02]  /*3bf0*/  IMAD.U32 R16, R12, 0x10000, RZ ;  /* 0x000100000c107824 */ /* 0x002fe400078e00ff */
[----:B------:R-:W0:Y:S02]  /*3c00*/  F2F.BF16.F32 R19, R19 ;  /* 0x0000001300137304 */ /* 0x000e240000202000 */
[----:B------:R-:W-:Y:S01]  /*3c10*/  FMUL.FTZ R16, R16, R17 ;  /* 0x0000001110107220 */ /* 0x000fe20000410000 */
[----:B------:R-:W-:-:S05]  /*3c20*/  SHF.L.U32 R17, R14, 0x10, RZ ;  /* 0x000000100e117819 */ /* 0x000fca00000006ff */
[----:B------:R-:W1:Y:S01]  /*3c30*/  F2F.BF16.F32 R21, R21 ;  /* 0x0000001500157304 */ /* 0x000e620000202000 */
[----:B---3--:R-:W-:Y:S02]  /*3c40*/  IMAD.U32 R18, R18, 0x10000, RZ ;  /* 0x0001000012127824 */ /* 0x008fe400078e00ff */
[C---:B------:R-:W-:Y:S02]  /*3c50*/  IMAD.U32 R20, R15.reuse, 0x10000, RZ ;  /* 0x000100000f147824 */ /* 0x040fe400078e00ff */
[----:B------:R-:W-:Y:S01]  /*3c60*/  FMUL.FTZ R17, R18, R17 ;  /* 0x0000001112117220 */ /* 0x000fe20000410000 */
[----:B------:R-:W-:Y:S02]  /*3c70*/  PRMT R15, R15, 0x7632, R15 ;  /* 0x000076320f0f7816 */ /* 0x000fe4000000000f */
[----:B------:R-:W3:Y:S01]  /*3c80*/  F2F.BF16.F32 R16, R16 ;  /* 0x0000001000107304 */ /* 0x000ee20000202000 */
[----:B0-----:R-:W-:Y:S02]  /*3c90*/  IMAD.U32 R19, R19, 0x10000, RZ ;  /* 0x0001000013137824 */ /* 0x001fe400078e00ff */
[----:B------:R-:W-:-:S05]  /*3ca0*/  IMAD.U32 R14, R15, 0x10000, RZ ;  /* 0x000100000f0e7824 */ /* 0x000fca00078e00ff */
[----:B--2---:R-:W0:Y:S01]  /*3cb0*/  MUFU.RCP R12, R22 ;  /* 0x00000016000c7308 */ /* 0x004e220000001000 */
[----:B-1----:R-:W-:Y:S02]  /*3cc0*/  IMAD.U32 R21, R21, 0x10000, RZ ;  /* 0x0001000015157824 */ /* 0x002fe400078e00ff */
[----:B------:R-:W-:-:S05]  /*3cd0*/  FMUL.FTZ R20, R19, R20 ;  /* 0x0000001413147220 */ /* 0x000fca0000410000 */
[----:B------:R-:W1:Y:S01]  /*3ce0*/  F2F.BF16.F32 R17, R17 ;  /* 0x0000001100117304 */ /* 0x000e620000202000 */
[----:B------:R-:W-:Y:S01]  /*3cf0*/  FMUL.FTZ R18, R21, R14 ;  /* 0x0000000e15127220 */ /* 0x000fe20000410000 */
[----:B---3--:R-:W-:-:S06]  /*3d00*/  IMAD.U32 R15, R16, 0x10000, RZ ;  /* 0x00010000100f7824 */ /* 0x008fcc00078e00ff */
[----:B------:R-:W2:Y:S01]  /*3d10*/  F2F.BF16.F32 R18, R18 ;  /* 0x0000001200127304 */ /* 0x000ea20000202000 */
[----:B0-----:R-:W-:-:S07]  /*3d20*/  FMUL.FTZ R15, R15, R12 ;  /* 0x0000000c0f0f7220 */ /* 0x001fce0000410000 */
[----:B------:R-:W0:Y:S01]  /*3d30*/  F2F.BF16.F32 R20, R20 ;  /* 0x0000001400147304 */ /* 0x000e220000202000 */
[----:B-1----:R-:W-:Y:S01]  /*3d40*/  IMAD.U32 R19, R17, 0x10000, RZ ;  /* 0x0001000011137824 */ /* 0x002fe200078e00ff */
[----:B------:R-:W-:-:S03]  /*3d50*/  FMNMX.FTZ R15, R15, 448, PT ;  /* 0x43e000000f0f7809 */ /* 0x000fc60003810000 */
[----:B------:R-:W-:Y:S01]  /*3d60*/  FMUL.FTZ R19, R19, R12 ;  /* 0x0000000c13137220 */ /* 0x000fe20000410000 */
[----:B------:R-:W-:Y:S02]  /*3d70*/  FMNMX.FTZ R17, R15, -448, !PT ;  /* 0xc3e000000f117809 */ /* 0x000fe40007810000 */
[----:B--2---:R-:W-:Y:S02]  /*3d80*/  SHF.L.U32 R23, R18, 0x10, RZ ;  /* 0x0000001012177819 */ /* 0x004fe400000006ff */
[----:B------:R-:W-:-:S04]  /*3d90*/  FMNMX.FTZ R19, R19, 448, PT ;  /* 0x43e0000013137809 */ /* 0x000fc80003810000 */
[----:B------:R-:W-:Y:S01]  /*3da0*/  FMNMX.FTZ R22, R19, -448, !PT ;  /* 0xc3e0000013167809 */ /* 0x000fe20007810000 */
[----:B0-----:R-:W-:Y:S01]  /*3db0*/  IMAD.U32 R21, R20, 0x10000, RZ ;  /* 0x0001000014157824 */ /* 0x001fe200078e00ff */
[----:B------:R-:W-:Y:S01]  /*3dc0*/  LOP3.LUT R19, R17, 0x7fffffff, RZ, 0xc0, !PT ;  /* 0x7fffffff11137812 */ /* 0x000fe200078ec0ff */
[-C--:B------:R-:W-:Y:S02]  /*3dd0*/  FMUL.FTZ R23, R23, R12.reuse ;  /* 0x0000000c17177220 */ /* 0x080fe40000410000 */
[----:B------:R-:W-:Y:S01]  /*3de0*/  FMUL.FTZ R21, R21, R12 ;  /* 0x0000000c15157220 */ /* 0x000fe20000410000 */
[----:B------:R-:W-:Y:S02]  /*3df0*/  ISETP.GT.U32.AND P2, PT, R19, 0x43efffff, PT ;  /* 0x43efffff1300780c */ /* 0x000fe40003f44070 */
[----:B------:R-:W-:Y:S02]  /*3e00*/  FMNMX.FTZ R12, R23, 448, PT ;  /* 0x43e00000170c7809 */ /* 0x000fe40003810000 */
[----:B------:R-:W-:-:S02]  /*3e10*/  FMNMX.FTZ R14, R21, 448, PT ;  /* 0x43e00000150e7809 */ /* 0x000fc40003810000 */
        /* <DEDUP_REMOVED lines=17> */
.L_x_749:
[----:B------:R-:W-:Y:S05]  /*3f30*/  BSYNC.RECONVERGENT B0 ;  /* 0x0000000000007941 */ /* 0x000fea0003800200 */
.L_x_748:
        /* <DEDUP_REMOVED lines=11> */
.L_x_751:
[----:B------:R-:W-:Y:S05]  /*3ff0*/  BSYNC.RECONVERGENT B0 ;  /* 0x0000000000007941 */ /* 0x000fea0003800200 */
.L_x_750:
        /* <DEDUP_REMOVED lines=11> */
.L_x_753:
[----:B------:R-:W-:Y:S05]  /*40b0*/  BSYNC.RECONVERGENT B0 ;  /* 0x0000000000007941 */ /* 0x000fea0003800200 */
.L_x_752:
        /* <DEDUP_REMOVED lines=11> */
.L_x_755:
[----:B------:R-:W-:Y:S05]  /*4170*/  BSYNC.RECONVERGENT B0 ;  /* 0x0000000000007941 */ /* 0x000fea0003800200 */
.L_x_754:
        /* <DEDUP_REMOVED lines=22> */
[----:B------:R-:W-:Y:S01]  /*42e0*/  BSSY.RECONVERGENT B0, `(.L_x_756) ;  /* 0x0000043000007945 */ /* 0x000fe20003800200 */
[----:B--2---:R-:W-:Y:S02]  /*42f0*/  IMAD.U32 R0, R18, 0x10000, RZ ;  /* 0x0001000012007824 */ /* 0x004fe400078e00ff */
[----:B------:R-:W-:Y:S02]  /*4300*/  IMAD.U32 R20, R19, 0x10000, RZ ;  /* 0x0001000013147824 */ /* 0x000fe400078e00ff */
[----:B------:R-:W-:Y:S02]  /*4310*/  FMUL.FTZ R0, R0, UR14 ;  /* 0x0000000e00007c20 */ /* 0x000fe40008410000 */
[----:B------:R-:W-:Y:S01]  /*4320*/  FMUL.FTZ R20, R20, UR14 ;  /* 0x0000000e14147c20 */ /* 0x000fe20008410000 */
[----:B------:R-:W-:-:S03]  /*4330*/  PRMT R18, R18, 0x7632, R18 ;  /* 0x0000763212127816 */ /* 0x000fc60000000012 */
[----:B------:R-:W0:Y:S01]  /*4340*/  F2F.BF16.F32 R0, R0 ;  /* 0x0000000000007304 */ /* 0x000e220000202000 */
[----:B------:R-:W-:Y:S01]  /*4350*/  PRMT R19, R19, 0x7632, R19 ;  /* 0x0000763213137816 */ /* 0x000fe20000000013 */
[----:B------:R-:W-:-:S04]  /*4360*/  IMAD.U32 R14, R18, 0x10000, RZ ;  /* 0x00010000120e7824 */ /* 0x000fc800078e00ff */
[----:B------:R-:W-:Y:S02]  /*4370*/  IMAD.U32 R18, R19, 0x10000, RZ ;  /* 0x0001000013127824 */ /* 0x000fe400078e00ff */
[----:B------:R-:W1:Y:S01]  /*4380*/  F2F.BF16.F32 R20, R20 ;  /* 0x0000001400147304 */ /* 0x000e620000202000 */
[----:B------:R-:W-:Y:S01]  /*4390*/  FMUL.FTZ R14, R14, UR14 ;  /* 0x0000000e0e0e7c20 */ /* 0x000fe20008410000 */
[----:B------:R-:W-:Y:S01]  /*43a0*/  FMUL.FTZ R18, R18, UR14 ;  /* 0x0000000e12127c20 */ /* 0x000fe20008410000 */
[----:B---3--:R-:W-:Y:S01]  /*43b0*/  SHF.L.U32 R19, R16, 0x10, RZ ;  /* 0x0000001010137819 */ /* 0x008fe200000006ff */
[----:B0-----:R-:W-:-:S04]  /*43c0*/  IMAD.U32 R12, R0, 0x10000, RZ ;  /* 0x00010000000c7824 */ /* 0x001fc800078e00ff */
[----:B------:R-:W0:Y:S01]  /*43d0*/  F2F.BF16.F32 R14, R14 ;  /* 0x0000000e000e7304 */ /* 0x000e220000202000 */
[----:B------:R-:W-:Y:S01]  /*43e0*/  FMUL.FTZ R12, R12, R19 ;  /* 0x000000130c0c7220 */ /* 0x000fe20000410000 */
[----:B------:R-:W-:-:S06]  /*43f0*/  IMAD.U32 R19, R17, 0x10000, RZ ;  /* 0x0001000011137824 */ /* 0x000fcc00078e00ff */
[----:B------:R-:W2:Y:S01]  /*4400*/  F2F.BF16.F32 R18, R18 ;  /* 0x0000001200127304 */ /* 0x000ea20000202000 */
[----:B-1----:R-:W-:Y:S01]  /*4410*/  IMAD.U32 R20, R20, 0x10000, RZ ;  /* 0x0001000014147824 */ /* 0x002fe200078e00ff */
[----:B------:R-:W-:-:S03]  /*4420*/  PRMT R16, R16, 0x7632, R16 ;  /* 0x0000763210107816 */ /* 0x000fc60000000010 */
[----:B------:R-:W-:Y:S01]  /*4430*/  FMUL.FTZ R20, R20, R19 ;  /* 0x0000001314147220 */ /* 0x000fe20000410000 */
[----:B------:R-:W-:Y:S02]  /*4440*/  PRMT R17, R17, 0x7632, R17 ;  /* 0x0000763211117816 */ /* 0x000fe40000000011 */
[----:B------:R-:W1:Y:S01]  /*4450*/  F2F.BF16.F32 R12, R12 ;  /* 0x0000000c000c7304 */ /* 0x000e620000202000 */
[----:B------:R-:W-:Y:S01]  /*4460*/  IMAD.U32 R19, R16, 0x10000, RZ ;  /* 0x0001000010137824 */ /* 0x000fe200078e00ff */
[----:B------:R-:W-:Y:S01]  /*4470*/  SHF.L.U32 R17, R17, 0x10, RZ ;  /* 0x0000001011117819 */ /* 0x000fe200000006ff */
[----:B0-----:R-:W-:-:S05]  /*4480*/  IMAD.U32 R14, R14, 0x10000, RZ ;  /* 0x000100000e0e7824 */ /* 0x001fca00078e00ff */
[----:B----4-:R-:W0:Y:S01]  /*4490*/  MUFU.RCP R0, R22 ;  /* 0x0000001600007308 */ /* 0x010e220000001000 */
[----:B--2---:R-:W-:Y:S02]  /*44a0*/  IMAD.U32 R18, R18, 0x10000, RZ ;  /* 0x0001000012127824 */ /* 0x004fe400078e00ff */
[----:B------:R-:W-:-:S05]  /*44b0*/  FMUL.FTZ R14, R14, R19 ;  /* 0x000000130e0e7220 */ /* 0x000fca0000410000 */
[----:B------:R-:W2:Y:S01]  /*44c0*/  F2F.BF16.F32 R20, R20 ;  /* 0x0000001400147304 */ /* 0x000ea20000202000 */
[----:B------:R-:W-:Y:S01]  /*44d0*/  FMUL.FTZ R18, R18, R17 ;  /* 0x0000001112127220 */ /* 0x000fe20000410000 */
[----:B-1----:R-:W-:-:S06]  /*44e0*/  IMAD.U32 R17, R12, 0x10000, RZ ;  /* 0x000100000c117824 */ /* 0x002fcc00078e00ff */
[----:B------:R-:W1:Y:S01]  /*44f0*/  F2F.BF16.F32 R14, R14 ;  /* 0x0000000e000e7304 */ /* 0x000e620000202000 */
[----:B0-----:R-:W-:-:S07]  /*4500*/  FMUL.FTZ R17, R17, R0 ;  /* 0x0000000011117220 */ /* 0x001fce0000410000 */
[----:B------:R-:W0:Y:S01]  /*4510*/  F2F.BF16.F32 R18, R18 ;  /* 0x0000001200127304 */ /* 0x000e220000202000 */
[----:B--2---:R-:W-:Y:S01]  /*4520*/  IMAD.U32 R21, R20, 0x10000, RZ ;  /* 0x0001000014157824 */ /* 0x004fe200078e00ff */
[----:B------:R-:W-:-:S03]  /*4530*/  FMNMX.FTZ R17, R17, 448, PT ;  /* 0x43e0000011117809 */ /* 0x000fc60003810000 */
[----:B------:R-:W-:Y:S01]  /*4540*/  FMUL.FTZ R21, R21, R0 ;  /* 0x0000000015157220 */ /* 0x000fe20000410000 */
[----:B-1----:R-:W-:-:S04]  /*4550*/  IMAD.U32 R19, R14, 0x10000, RZ ;  /* 0x000100000e137824 */ /* 0x002fc800078e00ff */
[----:B------:R-:W-:Y:S02]  /*4560*/  FMNMX.FTZ R12, R21, 448, PT ;  /* 0x43e00000150c7809 */ /* 0x000fe40003810000 */
[----:B------:R-:W-:Y:S01]  /*4570*/  FMNMX.FTZ R21, R17, -448, !PT ;  /* 0xc3e0000011157809 */ /* 0x000fe20007810000 */
[----:B0-----:R-:W-:-:S03]  /*4580*/  IMAD.U32 R23, R18, 0x10000, RZ ;  /* 0x0001000012177824 */ /* 0x001fc600078e00ff */
        /* <DEDUP_REMOVED lines=14> */
[----:B------:R-:W-:Y:S02]  /*4670*/  ISETP.GT.U32.AND P1, PT, R18, 0x43efffff, PT ;  /* 0x43efffff1200780c */ /* 0x000fe40003f24070 */
[----:B------:R-:W-:Y:S02]  /*4680*/  SHF.R.U32.HI R17, RZ, 0x18, R21 ;  /* 0x00000018ff117819 */ /* 0x000fe40000011615 */
[----:B------:R-:W-:Y:S01]  /*4690*/  MOV R14, 0x7f ;  /* 0x0000007f000e7802 */ /* 0x000fe20000000f00 */
[----:B------:R-:W-:Y:S08]  /*46a0*/  @P2 BRA `(.L_x_757) ;  /* 0x0000000000182947 */ /* 0x000ff00003800000 */
[----:B------:R-:W-:-:S13]  /*46b0*/  ISETP.GE.U32.AND P2, PT, R16, 0x3c800000, PT ;  /* 0x3c8000001000780c */ /* 0x000fda0003f46070 */
[----:B------:R-:W-:-:S04]  /*46c0*/  @P2 SHF.R.U32.HI R14, RZ, 0x14, R21 ;  /* 0x00000014ff0e2819 */ /* 0x000fc80000011615 */
[----:B------:R-:W-:-:S04]  /*46d0*/  @P2 LOP3.LUT R14, R14, 0x1, RZ, 0xc0, !PT ;  /* 0x000000010e0e2812 */ /* 0x000fc800078ec0ff */
[----:B------:R-:W-:-:S04]  /*46e0*/  @P2 IADD3 R14, PT, PT, R21, 0x407ffff, R14 ;  /* 0x0407ffff150e2810 */ /* 0x000fc80007ffe00e */
[----:B------:R-:W-:Y:S01]  /*46f0*/  @P2 SHF.R.U32.HI R14, RZ, 0x14, R14 ;  /* 0x00000014ff0e2819 */ /* 0x000fe2000001160e */
[----:B------:R-:W-:-:S07]  /*4700*/  @!P2 FADD.FTZ R14, R16, 16384 ;  /* 0x46800000100ea421 */ /* 0x000fce0000010000 */
.L_x_757:
[----:B------:R-:W-:Y:S05]  /*4710*/  BSYNC.RECONVERGENT B0 ;  /* 0x0000000000007941 */ /* 0x000fea0003800200 */
.L_x_756:
        /* <DEDUP_REMOVED lines=11> */
.L_x_759:
[----:B------:R-:W-:Y:S05]  /*47d0*/  BSYNC.RECONVERGENT B0 ;  /* 0x0000000000007941 */ /* 0x000fea0003800200 */
.L_x_758:
        /* <DEDUP_REMOVED lines=11> */
.L_x_761:
[----:B------:R-:W-:Y:S05]  /*4890*/  BSYNC.RECONVERGENT B0 ;  /* 0x0000000000007941 */ /* 0x000fea0003800200 */
.L_x_760:
        /* <DEDUP_REMOVED lines=11> */
.L_x_763:
[----:B------:R-:W-:Y:S05]  /*4950*/  BSYNC.RECONVERGENT B0 ;  /* 0x0000000000007941 */ /* 0x000fea0003800200 */
.L_x_762:
[C---:B------:R-:W-:Y:S01]  /*4960*/  IMAD.IADD R17, R15.reuse, 0x1, R3 ;  /* 0x000000010f117824 */ /* 0x040fe200078e0203 */
        /* <DEDUP_REMOVED lines=21> */
[----:B------:R-:W-:Y:S01]  /*4ac0*/  BSSY.RECONVERGENT B0, `(.L_x_764) ;  /* 0x0000043000007945 */ /* 0x000fe20003800200 */
[----:B--2---:R-:W-:Y:S02]  /*4ad0*/  IMAD.U32 R0, R18, 0x10000, RZ ;  /* 0x0001000012007824 */ /* 0x004fe400078e00ff */
[C---:B------:R-:W-:Y:S02]  /*4ae0*/  IMAD.U32 R20, R19.reuse, 0x10000, RZ ;  /* 0x0001000013147824 */ /* 0x040fe400078e00ff */
[----:B------:R-:W-:Y:S01]  /*4af0*/  FMUL.FTZ R0, R0, UR14 ;  /* 0x0000000e00007c20 */ /* 0x000fe20008410000 */
[----:B------:R-:W-:Y:S01]  /*4b00*/  PRMT R18, R18, 0x7632, R18 ;  /* 0x0000763212127816 */ /* 0x000fe20000000012 */
[----:B------:R-:W-:Y:S01]  /*4b10*/  FMUL.FTZ R20, R20, UR14 ;  /* 0x0000000e14147c20 */ /* 0x000fe20008410000 */
[----:B------:R-:W-:-:S03]  /*4b20*/  PRMT R19, R19, 0x7632, R19 ;  /* 0x0000763213137816 */ /* 0x000fc60000000013 */
[----:B------:R-:W0:Y:S01]  /*4b30*/  F2F.BF16.F32 R0, R0 ;  /* 0x0000000000007304 */ /* 0x000e220000202000 */
[----:B------:R-:W-:Y:S02]  /*4b40*/  IMAD.U32 R16, R18, 0x10000, RZ ;  /* 0x0001000012107824 */ /* 0x000fe400078e00ff */
[----:B------:R-:W-:-:S05]  /*4b50*/  IMAD.U32 R18, R19, 0x10000, RZ ;  /* 0x0001000013127824 */ /* 0x000fca00078e00ff */
[----:B------:R-:W1:Y:S01]  /*4b60*/  F2F.BF16.F32 R20, R20 ;  /* 0x0000001400147304 */ /* 0x000e620000202000 */
[----:B------:R-:W-:Y:S01]  /*4b70*/  FMUL.FTZ R18, R18, UR14 ;  /* 0x0000000e12127c20 */ /* 0x000fe20008410000 */
[----:B------:R-:W-:Y:S01]  /*4b80*/  FMUL.FTZ R16, R16, UR14 ;  /* 0x0000000e10107c20 */ /* 0x000fe20008410000 */
[----:B---3--:R-:W-:Y:S01]  /*4b90*/  IMAD.U32 R19, R14, 0x10000, RZ ;  /* 0x000100000e137824 */ /* 0x008fe200078e00ff */
[----:B0-----:R-:W-:-:S04]  /*4ba0*/  SHF.L.U32 R12, R0, 0x10, RZ ;  /* 0x00000010000c7819 */ /* 0x001fc800000006ff */
        /* <DEDUP_REMOVED lines=9> */
[----:B0-----:R-:W-:Y:S01]  /*4c40*/  SHF.L.U32 R18, R18, 0x10, RZ ;  /* 0x0000001012127819 */ /* 0x001fe200000006ff */
[----:B------:R-:W-:Y:S02]  /*4c50*/  IMAD.U32 R19, R14, 0x10000, RZ ;  /* 0x000100000e137824 */ /* 0x000fe400078e00ff */
[----:B------:R-:W-:-:S04]  /*4c60*/  IMAD.U32 R15, R15, 0x10000, RZ ;  /* 0x000100000f0f7824 */ /* 0x000fc800078e00ff */
        /* <DEDUP_REMOVED lines=40> */
.L_x_765:
[----:B------:R-:W-:Y:S05]  /*4ef0*/  BSYNC.RECONVERGENT B0 ;  /* 0x0000000000007941 */ /* 0x000fea0003800200 */
.L_x_764:
[----:B------:R-:W-:Y:S01]  /*4f00*/  LOP3.LUT R16, R14, 0x80, R15, 0xf8, !PT ;  /* 0x000000800e107812 */ /* 0x000fe200078ef80f */
[----:B------:R-:W-:Y:S01]  /*4f10*/  BSSY.RECONVERGENT B0, `(.L_x_766) ;  /* 0x000000a000007945 */ /* 0x000fe20003800200 */
[----:B------:R-:W-:Y:S01]  /*4f20*/  HFMA2 R14, -RZ, RZ, 0, 7.569789886474609375e-06 ;  /* 0x0000007fff0e7431 */ /* 0x000fe200000001ff */
[----:B------:R-:W-:Y:S02]  /*4f30*/  SHF.R.U32.HI R15, RZ, 0x18, R19 ;  /* 0x00000018ff0f7819 */ /* 0x000fe40000011613 */
[----:B------:R-:W-:Y:S05]  /*4f40*/  @P3 BRA `(.L_x_767) ;  /* 0x0000000000183947 */ /* 0x000fea0003800000 */
[----:B------:R-:W-:-:S13]  /*4f50*/  ISETP.GE.U32.AND P2, PT, R20, 0x3c800000, PT ;  /* 0x3c8000001400780c */ /* 0x000fda0003f46070 */
[----:B------:R-:W-:-:S04]  /*4f60*/  @P2 SHF.R.U32.HI R14, RZ, 0x14, R19 ;  /* 0x00000014ff0e2819 */ /* 0x000fc80000011613 */
[----:B------:R-:W-:-:S04]  /*4f70*/  @P2 LOP3.LUT R14, R14, 0x1, RZ, 0xc0, !PT ;  /* 0x000000010e0e2812 */ /* 0x000fc800078ec0ff */
[----:B------:R-:W-:-:S04]  /*4f80*/  @P2 IADD3 R14, PT, PT, R19, 0x407ffff, R14 ;  /* 0x0407ffff130e2810 */ /* 0x000fc80007ffe00e */
[----:B------:R-:W-:Y:S01]  /*4f90*/  @P2 SHF.R.U32.HI R14, RZ, 0x14, R14 ;  /* 0x00000014ff0e2819 */ /* 0x000fe2000001160e */
[----:B------:R-:W-:-:S07]  /*4fa0*/  @!P2 FADD.FTZ R14, R20, 16384 ;  /* 0x46800000140ea421 */ /* 0x000fce0000010000 */
.L_x_767:
[----:B------:R-:W-:Y:S05]  /*4fb0*/  BSYNC.RECONVERGENT B0 ;  /* 0x0000000000007941 */ /* 0x000fea0003800200 */
.L_x_766:
        /* <DEDUP_REMOVED lines=11> */
.L_x_769:
[----:B------:R-:W-:Y:S05]  /*5070*/  BSYNC.RECONVERGENT B0 ;  /* 0x0000000000007941 */ /* 0x000fea0003800200 */
.L_x_768:
        /* <DEDUP_REMOVED lines=11> */
.L_x_771:
[----:B------:R-:W-:Y:S05]  /*5130*/  BSYNC.RECONVERGENT B0 ;  /* 0x0000000000007941 */ /* 0x000fea0003800200 */
.L_x_770:
        /* <DEDUP_REMOVED lines=9> */
[----:B0-----:R-:W-:-:S04]  /*51d0*/  IMAD.MOV.U32 R16, RZ, RZ, 0x8 ;  /* 0x00000008ff107424 */ /* 0x001fc800078e00ff */
        /* <DEDUP_REMOVED lines=12> */
[----:B------:R-:W-:Y:S01]  /*52a0*/  BSSY.RECONVERGENT B0, `(.L_x_772) ;  /* 0x0000043000007945 */ /* 0x000fe20003800200 */
[C---:B--2---:R-:W-:Y:S01]  /*52b0*/  SHF.L.U32 R0, R16.reuse, 0x10, RZ ;  /* 0x0000001010007819 */ /* 0x044fe200000006ff */
[----:B------:R-:W-:Y:S01]  /*52c0*/  IMAD.U32 R18, R17, 0x10000, RZ ;  /* 0x0001000011127824 */ /* 0x000fe200078e00ff */
[----:B------:R-:W-:-:S03]  /*52d0*/  PRMT R16, R16, 0x7632, R16 ;  /* 0x0000763210107816 */ /* 0x000fc60000000010 */
[----:B------:R-:W-:Y:S01]  /*52e0*/  FMUL.FTZ R0, R0, UR14 ;  /* 0x0000000e00007c20 */ /* 0x000fe20008410000 */
[----:B------:R-:W-:Y:S01]  /*52f0*/  PRMT R17, R17, 0x7632, R17 ;  /* 0x0000763211117816 */ /* 0x000fe20000000011 */
[----:B------:R-:W-:-:S04]  /*5300*/  IMAD.U32 R14, R16, 0x10000, RZ ;  /* 0x00010000100e7824 */ /* 0x000fc800078e00ff */
[----:B------:R-:W0:Y:S01]  /*5310*/  F2F.BF16.F32 R0, R0 ;  /* 0x0000000000007304 */ /* 0x000e220000202000 */
[----:B------:R-:W-:Y:S02]  /*5320*/  IMAD.U32 R16, R17, 0x10000, RZ ;  /* 0x0001000011107824 */ /* 0x000fe400078e00ff */
[----:B------:R-:W-:Y:S02]  /*5330*/  FMUL.FTZ R18, R18, UR14 ;  /* 0x0000000e12127c20 */ /* 0x000fe40008410000 */
[----:B------:R-:W-:Y:S01]  /*5340*/  FMUL.FTZ R16, R16, UR14 ;  /* 0x0000000e10107c20 */ /* 0x000fe20008410000 */
[----:B------:R-:W-:-:S03]  /*5350*/  FMUL.FTZ R14, R14, UR14 ;  /* 0x0000000e0e0e7c20 */ /* 0x000fc60008410000 */
[----:B------:R-:W1:Y:S01]  /*5360*/  F2F.BF16.F32 R18, R18 ;  /* 0x0000001200127304 */ /* 0x000e620000202000 */
[----:B---3--:R-:W-:-:S07]  /*5370*/  IMAD.U32 R17, R10, 0x10000, RZ ;  /* 0x000100000a117824 */ /* 0x008fce00078e00ff */
[----:B------:R-:W2:Y:S01]  /*5380*/  F2F.BF16.F32 R16, R16 ;  /* 0x0000001000107304 */ /* 0x000ea20000202000 */
[----:B0-----:R-:W-:-:S07]  /*5390*/  IMAD.U32 R12, R0, 0x10000, RZ ;  /* 0x00010000000c7824 */ /* 0x001fce00078e00ff */
[----:B------:R-:W0:Y:S01]  /*53a0*/  F2F.BF16.F32 R14, R14 ;  /* 0x0000000e000e7304 */ /* 0x000e220000202000 */
[----:B------:R-:W-:Y:S01]  /*53b0*/  FMUL.FTZ R12, R12, R17 ;  /* 0x000000110c0c7220 */ /* 0x000fe20000410000 */
[C---:B------:R-:W-:Y:S02]  /*53c0*/  SHF.L.U32 R17, R11.reuse, 0x10, RZ ;  /* 0x000000100b117819 */ /* 0x040fe400000006ff */
[----:B------:R-:W-:Y:S01]  /*53d0*/  PRMT R11, R11, 0x7632, R11 ;  /* 0x000076320b0b7816 */ /* 0x000fe2000000000b */
[----:B-1----:R-:W-:Y:S01]  /*53e0*/  IMAD.U32 R18, R18, 0x10000, RZ ;  /* 0x0001000012127824 */ /* 0x002fe200078e00ff */
[----:B------:R-:W-:Y:S01]  /*53f0*/  PRMT R10, R10, 0x7632, R10 ;  /* 0x000076320a0a7816 */ /* 0x000fe2000000000a */
[----:B--2---:R-:W-:Y:S02]  /*5400*/  IMAD.U32 R16, R16, 0x10000, RZ ;  /* 0x0001000010107824 */ /* 0x004fe400078e00ff */
[----:B------:R-:W-:Y:S02]  /*5410*/  IMAD.U32 R11, R11, 0x10000, RZ ;  /* 0x000100000b0b7824 */ /* 0x000fe400078e00ff */
[----:B------:R-:W-:Y:S01]  /*5420*/  FMUL.FTZ R18, R18, R17 ;  /* 0x0000001112127220 */ /* 0x000fe20000410000 */
[----:B------:R-:W-:-:S02]  /*5430*/  IMAD.U32 R17, R10, 0x10000, RZ ;  /* 0x000100000a117824 */ /* 0x000fc400078e00ff */
[----:B------:R-:W-:Y:S01]  /*5440*/  FMUL.FTZ R16, R16, R11 ;  /* 0x0000000b10107220 */ /* 0x000fe20000410000 */
[----:B0-----:R-:W-:Y:S01]  /*5450*/  IMAD.U32 R14, R14, 0x10000, RZ ;  /* 0x000100000e0e7824 */ /* 0x001fe200078e00ff */
[----:B------:R-:W0:Y:S03]  /*5460*/  F2F.BF16.F32 R12, R12 ;  /* 0x0000000c000c7304 */ /* 0x000e260000202000 */
[----:B------:R-:W-:-:S05]  /*5470*/  FMUL.FTZ R14, R14, R17 ;  /* 0x000000110e0e7220 */ /* 0x000fca0000410000 */
[----:B----4-:R-:W-:Y:S08]  /*5480*/  MUFU.RCP R0, R20 ;  /* 0x0000001400007308 */ /* 0x010ff00000001000 */
[----:B------:R-:W1:Y:S01]  /*5490*/  F2F.BF16.F32 R16, R16 ;  /* 0x0000001000107304 */ /* 0x000e620000202000 */
[----:B0-----:R-:W-:-:S07]  /*54a0*/  SHF.L.U32 R11, R12, 0x10, RZ ;  /* 0x000000100c0b7819 */ /* 0x001fce00000006ff */
[----:B------:R-:W0:Y:S08]  /*54b0*/  F2F.BF16.F32 R18, R18 ;  /* 0x0000001200127304 */ /* 0x000e300000202000 */
[----:B------:R-:W2:Y:S01]  /*54c0*/  F2F.BF16.F32 R14, R14 ;  /* 0x0000000e000e7304 */ /* 0x000ea20000202000 */
[----:B-1----:R-:W-:Y:S02]  /*54d0*/  IMAD.U32 R21, R16, 0x10000, RZ ;  /* 0x0001000010157824 */ /* 0x002fe400078e00ff */
[----:B------:R-:W-:-:S02]  /*54e0*/  FMUL.FTZ R11, R11, R0 ;  /* 0x000000000b0b7220 */ /* 0x000fc40000410000 */
[-C--:B------:R-:W-:Y:S01]  /*54f0*/  FMUL.FTZ R21, R21, R0.reuse ;  /* 0x0000000015157220 */ /* 0x080fe20000410000 */
[----:B0-----:R-:W-:Y:S02]  /*5500*/  IMAD.U32 R19, R18, 0x10000, RZ ;  /* 0x0001000012137824 */ /* 0x001fe400078e00ff */
[----:B------:R-:W-:Y:S02]  /*5510*/  FMNMX.FTZ R11, R11, 448, PT ;  /* 0x43e000000b0b7809 */ /* 0x000fe40003810000 */
[----:B------:R-:W-:Y:S01]  /*5520*/  FMUL.FTZ R19, R19, R0 ;  /* 0x0000000013137220 */ /* 0x000fe20000410000 */
[----:B--2---:R-:W-:-:S04]  /*5530*/  IMAD.U32 R17, R14, 0x10000, RZ ;  /* 0x000100000e117824 */ /* 0x004fc800078e00ff */
[----:B------:R-:W-:Y:S01]  /*5540*/  FMUL.FTZ R17, R17, R0 ;  /* 0x0000000011117220 */ /* 0x000fe20000410000 */
[----:B------:R-:W-:Y:S02]  /*5550*/  FMNMX.FTZ R0, R21, 448, PT ;  /* 0x43e0000015007809 */ /* 0x000fe40003810000 */
[----:B------:R-:W-:-:S04]  /*5560*/  FMNMX.FTZ R21, R11, -448, !PT ;  /* 0xc3e000000b157809 */ /* 0x000fc80007810000 */
[----:B------:R-:W-:-:S04]  /*5570*/  LOP3.LUT R12, R21, 0x7fffffff, RZ, 0xc0, !PT ;  /* 0x7fffffff150c7812 */ /* 0x000fc800078ec0ff */
[----:B------:R-:W-:Y:S02]  /*5580*/  ISETP.GT.U32.AND P2, PT, R12, 0x43efffff, PT ;  /* 0x43efffff0c00780c */ /* 0x000fe40003f44070 */
        /* <DEDUP_REMOVED lines=20> */
.L_x_773:
[----:B------:R-:W-:Y:S05]  /*56d0*/  BSYNC.RECONVERGENT B0 ;  /* 0x0000000000007941 */ /* 0x000fea0003800200 */
.L_x_772:
        /* <DEDUP_REMOVED lines=11> */
.L_x_775:
[----:B------:R-:W-:Y:S05]  /*5790*/  BSYNC.RECONVERGENT B0 ;  /* 0x0000000000007941 */ /* 0x000fea0003800200 */
.L_x_774:
[----:B------:R-:W-:Y:S01]  /*57a0*/  BSSY.RECONVERGENT B0, `(.L_x_776) ;  /* 0x000000b000007945 */ /* 0x000fe20003800200 */
[----:B------:R-:W-:Y:S02]  /*57b0*/  LOP3.LUT R17, R10, 0x80, R11, 0xf8, !PT ;  /* 0x000000800a117812 */ /* 0x000fe400078ef80b */
[----:B------:R-:W-:Y:S02]  /*57c0*/  SHF.R.U32.HI R11, RZ, 0x18, R19 ;  /* 0x00000018ff0b7819 */ /* 0x000fe40000011613 */
[----:B------:R-:W-:Y:S01]  /*57d0*/  MOV R10, 0x7f ;  /* 0x0000007f000a7802 */ /* 0x000fe20000000f00 */
[----:B------:R-:W-:Y:S06]  /*57e0*/  @P0 BRA `(.L_x_777) ;  /* 0x0000000000180947 */ /* 0x000fec0003800000 */
[----:B------:R-:W-:-:S13]  /*57f0*/  ISETP.GE.U32.AND P0, PT, R18, 0x3c800000, PT ;  /* 0x3c8000001200780c */ /* 0x000fda0003f06070 */
[----:B------:R-:W-:-:S04]  /*5800*/  @P0 SHF.R.U32.HI R10, RZ, 0x14, R19 ;  /* 0x00000014ff0a0819 */ /* 0x000fc80000011613 */
[----:B------:R-:W-:-:S04]  /*5810*/  @P0 LOP3.LUT R10, R10, 0x1, RZ, 0xc0, !PT ;  /* 0x000000010a0a0812 */ /* 0x000fc800078ec0ff */
[----:B------:R-:W-:-:S04]  /*5820*/  @P0 IADD3 R10, PT, PT, R19, 0x407ffff, R10 ;  /* 0x0407ffff130a0810 */ /* 0x000fc80007ffe00a */
[----:B------:R-:W-:Y:S01]  /*5830*/  @P0 SHF.R.U32.HI R10, RZ, 0x14, R10 ;  /* 0x00000014ff0a0819 */ /* 0x000fe2000001160a */
[----:B------:R-:W-:-:S07]  /*5840*/  @!P0 FADD.FTZ R10, R18, 16384 ;  /* 0x46800000120a8421 */ /* 0x000fce0000010000 */
.L_x_777:
[----:B------:R-:W-:Y:S05]  /*5850*/  BSYNC.RECONVERGENT B0 ;  /* 0x0000000000007941 */ /* 0x000fea0003800200 */
.L_x_776:
        /* <DEDUP_REMOVED lines=10> */
.L_x_779:
[----:B------:R-:W-:Y:S05]  /*5900*/  BSYNC.RECONVERGENT B0 ;  /* 0x0000000000007941 */ /* 0x000fea0003800200 */
.L_x_778:
        /* <DEDUP_REMOVED lines=11> */
        .weak           $__internal_7_$__cuda_sm20_div_s64
        .type           $__internal_7_$__cuda_sm20_div_s64,@function
        .size           $__internal_7_$__cuda_sm20_div_s64,($__internal_8_$__cuda_sm20_div_u64 - $__internal_7_$__cuda_sm20_div_s64)
$__internal_7_$__cuda_sm20_div_s64:
[----:B------:R-:W-:Y:S02]  /*59c0*/  IADD3 R5, P0, PT, RZ, -R2, RZ ;  /* 0x80000002ff057210 */ /* 0x000fe40007f1e0ff */
[----:B------:R-:W-:-:S03]  /*59d0*/  ISETP.LE.AND P1, PT, RZ, UR16, PT ;  /* 0x00000010ff007c0c */ /* 0x000fc6000bf23270 */
[----:B------:R-:W-:Y:S01]  /*59e0*/  IMAD.X R7, RZ, RZ, ~UR16, P0 ;  /* 0x80000010ff077e24 */ /* 0x000fe200080e06ff */
[----:B------:R-:W-:-:S04]  /*59f0*/  SEL R4, R5, R2, !P1 ;  /* 0x0000000205047207 */ /* 0x000fc80004800000 */
[----:B------:R-:W-:-:S04]  /*5a00*/  SEL R5, R7, UR16, !P1 ;  /* 0x0000001007057c07 */ /* 0x000fc8000c800000 */
        /* <DEDUP_REMOVED lines=25> */
[----:B------:R-:W-:-:S04]  /*5ba0*/  IMAD.HI.U32 R10, R11, R13, RZ ;  /* 0x0000000d0b0a7227 */ /* 0x000fc800078e00ff */
[----:B------:R-:W-:Y:S02]  /*5bb0*/  IMAD.X R8, RZ, RZ, ~R9, P0 ;  /* 0x000000ffff087224 */ /* 0x000fe400000e0e09 */
[----:B------:R-:W-:Y:S02]  /*5bc0*/  IMAD.MOV.U32 R9, RZ, RZ, RZ ;  /* 0x000000ffff097224 */ /* 0x000fe400078e00ff */
        /* <DEDUP_REMOVED lines=22> */
[C---:B------:R-:W-:Y:S01]  /*5d30*/  ISETP.GE.U32.AND.EX P0, PT, R17.reuse, R5, PT, P0 ;  /* 0x000000051100720c */ /* 0x040fe20003f06100 */
[----:B------:R-:W-:-:S03]  /*5d40*/  IMAD.X R13, R17, 0x1, ~R5, P2 ;  /* 0x00000001110d7824 */ /* 0x000fc600010e0e05 */
[----:B------:R-:W-:Y:S02]  /*5d50*/  SEL R9, R9, R15, P0 ;  /* 0x0000000f09097207 */ /* 0x000fe40000000000 */
[----:B------:R-:W-:Y:S02]  /*5d60*/  SEL R11, R8, R11, P0 ;  /* 0x0000000b080b7207 */ /* 0x000fe40000000000 */
[----:B------:R-:W-:Y:S02]  /*5d70*/  SEL R13, R13, R17, P0 ;  /* 0x000000110d0d7207 */ /* 0x000fe40000000000 */
[----:B------:R-:W-:Y:S02]  /*5d80*/  ISETP.GE.U32.AND P2, PT, R9, R4, PT ;  /* 0x000000040900720c */ /* 0x000fe40003f46070 */
[----:B------:R-:W-:Y:S01]  /*5d90*/  SEL R4, R10, R7, P0 ;  /* 0x000000070a047207 */ /* 0x000fe20000000000 */
[----:B------:R-:W-:Y:S01]  /*5da0*/  HFMA2 R7, -RZ, RZ, 0, 0 ;  /* 0x00000000ff077431 */ /* 0x000fe200000001ff */
        /* <DEDUP_REMOVED lines=9> */
[----:B------:R-:W-:-:S04]  /*5e40*/  ISETP.NE.AND.EX P0, PT, RZ, UR16, PT, P0 ;  /* 0x00000010ff007c0c */ /* 0x000fc8000bf05300 */
[----:B------:R-:W-:Y:S02]  /*5e50*/  SEL R13, R2, R13, !P1 ;  /* 0x0000000d020d7207 */ /* 0x000fe40004800000 */
[----:B------:R-:W-:Y:S02]  /*5e60*/  SEL R12, R12, 0xffffffff, P0 ;  /* 0xffffffff0c0c7807 */ /* 0x000fe40000000000 */
[----:B------:R-:W-:Y:S01]  /*5e70*/  SEL R13, R13, 0xffffffff, P0 ;  /* 0xffffffff0d0d7807 */ /* 0x000fe20000000000 */
[----:B------:R-:W-:Y:S06]  /*5e80*/  RET.REL.NODEC R6 `(_ZN4vllm31rms_norm_per_block_quant_kernelIN3c108BFloat16ENS1_13Float8_e4m3fnELb0ELb1ELi64EEEvPT0_PfPKT_S9_PKffiiPS7_l) ;  /* 0xffffffa0065c7950 */ /* 0x000fec0003c3ffff */
        .weak           $__internal_8_$__cuda_sm20_div_u64
        .type           $__internal_8_$__cuda_sm20_div_u64,@function
        .size           $__internal_8_$__cuda_sm20_div_u64,($__internal_9_$__cuda_sm20_rem_s64 - $__internal_8_$__cuda_sm20_div_u64)
$__internal_8_$__cuda_sm20_div_u64:
[----:B------:R-:W-:Y:S02]  /*5e90*/  IMAD.MOV.U32 R20, RZ, RZ, R17 ;  /* 0x000000ffff147224 */ /* 0x000fe400078e0011 */
[----:B------:R-:W-:-:S04]  /*5ea0*/  IMAD.U32 R21, RZ, RZ, UR16 ;  /* 0x00000010ff157e24 */ /* 0x000fc8000f8e00ff */
        /* <DEDUP_REMOVED lines=11> */
[----:B------:R-:W-:-:S04]  /*5f60*/  IMAD.HI.U32 R18, R10, R23, RZ ;  /* 0x000000170a127227 */ /* 0x000fc800078e00ff */
[----:B------:R-:W-:Y:S02]  /*5f70*/  IMAD.X R25, RZ, RZ, ~R19, P0 ;  /* 0x000000ffff197224 */ /* 0x000fe400000e0e13 */
[----:B------:R-:W-:Y:S02]  /*5f80*/  IMAD.MOV.U32 R19, RZ, RZ, R10 ;  /* 0x000000ffff137224 */ /* 0x000fe400078e000a */
[-C--:B------:R-:W-:Y:S02]  /*5f90*/  IMAD R21, R11, R25.reuse, RZ ;  /* 0x000000190b157224 */ /* 0x080fe400078e02ff */
[----:B------:R-:W-:-:S04]  /*5fa0*/  IMAD.WIDE.U32 R18, P0, R10, R25, R18 ;  /* 0x000000190a127225 */ /* 0x000fc80007800012 */
[----:B------:R-:W-:-:S04]  /*5fb0*/  IMAD.HI.U32 R25, R11, R25, RZ ;  /* 0x000000190b197227 */ /* 0x000fc800078e00ff */
[----:B------:R-:W-:-:S05]  /*5fc0*/  IMAD.HI.U32 R18, P1, R11, R23, R18 ;  /* 0x000000170b127227 */ /* 0x000fca0007820012 */
[----:B------:R-:W-:Y:S02]  /*5fd0*/  IADD3 R19, P2, PT, R21, R18, RZ ;  /* 0x0000001215137210 */ /* 0x000fe40007f5e0ff */
[----:B------:R-:W-:-:S03]  /*5fe0*/  IADD3.X R18, PT, PT, R25, R11, RZ, P0, !PT ;  /* 0x0000000b19127210 */ /* 0x000fc600007fe4ff */
[----:B------:R-:W-:Y:S01]  /*5ff0*/  IMAD.WIDE.U32 R10, R19, R17, RZ ;  /* 0x00000011130a7225 */ /* 0x000fe200078e00ff */
[----:B------:R-:W-:-:S03]  /*6000*/  IADD3.X R20, PT, PT, RZ, RZ, R18, P2, P1 ;  /* 0x000000ffff147210 */ /* 0x000fc600017e2412 */
        /* <DEDUP_REMOVED lines=18> */
[----:B------:R-:W-:-:S03]  /*6130*/  IADD3 R19, P1, PT, R19, R10, RZ ;  /* 0x0000000a13137210 */ /* 0x000fc60007f3e0ff */
[----:B------:R-:W-:Y:S02]  /*6140*/  IMAD.X R18, RZ, RZ, R18, P0 ;  /* 0x000000ffff127224 */ /* 0x000fe400000e0612 */
        /* <DEDUP_REMOVED lines=20> */
[----:B------:R-:W-:Y:S01]  /*6290*/  IMAD.X R11, RZ, RZ, R18, P2 ;  /* 0x000000ffff0b7224 */ /* 0x000fe200010e0612 */
[----:B------:R-:W-:Y:S01]  /*62a0*/  SEL R10, R10, R19, P0 ;  /* 0x000000130a0a7207 */ /* 0x000fe20000000000 */
[----:B------:R-:W-:Y:S01]  /*62b0*/  IMAD.MOV.U32 R17, RZ, RZ, 0x0 ;  /* 0x00000000ff117424 */ /* 0x000fe200078e00ff */
[----:B------:R-:W-:Y:S02]  /*62c0*/  ISETP.NE.AND.EX P1, PT, RZ, UR16, PT, P1 ;  /* 0x00000010ff007c0c */ /* 0x000fe4000bf25310 */
[----:B------:R-:W-:Y:S02]  /*62d0*/  SEL R11, R11, R18, P0 ;  /* 0x000000120b0b7207 */ /* 0x000fe40000000000 */
[----:B------:R-:W-:Y:S02]  /*62e0*/  SEL R10, R10, 0xffffffff, P1 ;  /* 0xffffffff0a0a7807 */ /* 0x000fe40000800000 */
[----:B------:R-:W-:Y:S01]  /*62f0*/  SEL R11, R11, 0xffffffff, P1 ;  /* 0xffffffff0b0b7807 */ /* 0x000fe20000800000 */
[----:B------:R-:W-:Y:S06]  /*6300*/  RET.REL.NODEC R16 `(_ZN4vllm31rms_norm_per_block_quant_kernelIN3c108BFloat16ENS1_13Float8_e4m3fnELb0ELb1ELi64EEEvPT0_PfPKT_S9_PKffiiPS7_l) ;  /* 0xffffff9c103c7950 */ /* 0x000fec0003c3ffff */
        .weak           $__internal_9_$__cuda_sm20_rem_s64
        .type           $__internal_9_$__cuda_sm20_rem_s64,@function
        .size           $__internal_9_$__cuda_sm20_rem_s64,(.L_x_2860 - $__internal_9_$__cuda_sm20_rem_s64)
$__internal_9_$__cuda_sm20_rem_s64:
[----:B------:R-:W-:Y:S01]  /*6310*/  UIADD3 UR4, UP1, UPT, URZ, -UR16, URZ ;  /* 0x80000010ff047290 */ /* 0x000fe2000ff3e0ff */
[----:B------:R-:W-:Y:S01]  /*6320*/  IADD3 R16, P4, PT, RZ, -R5, RZ ;  /* 0x80000005ff107210 */ /* 0x000fe20007f9e0ff */
[----:B------:R-:W-:Y:S02]  /*6330*/  UISETP.GE.AND UP0, UPT, UR17, URZ, UPT ;  /* 0x000000ff1100728c */ /* 0x000fe4000bf06270 */
[----:B------:R-:W-:Y:S02]  /*6340*/  UIADD3.X UR5, UPT, UPT, URZ, ~UR17, URZ, UP1, !UPT ;  /* 0x80000011ff057290 */ /* 0x000fe40008ffe4ff */
[----:B------:R-:W-:Y:S02]  /*6350*/  USEL UR4, UR4, UR16, !UP0 ;  /* 0x0000001004047287 */ /* 0x000fe4000c000000 */
[----:B------:R-:W-:-:S09]  /*6360*/  USEL UR5, UR5, UR17, !UP0 ;  /* 0x0000001105057287 */ /* 0x000fd2000c000000 */
[----:B------:R-:W0:Y:S02]  /*6370*/  I2F.U64.RP R7, UR4 ;  /* 0x0000000400077d12 */ /* 0x000e240008309000 */
[----:B0-----:R-:W0:Y:S02]  /*6380*/  MUFU.RCP R7, R7 ;  /* 0x0000000700077308 */ /* 0x001e240000001000 */
[----:B0-----:R-:W-:-:S15]  /*6390*/  VIADD R10, R7, 0x1ffffffe ;  /* 0x1ffffffe070a7836 */ /* 0x001fde0000000000 */
        /* <DEDUP_REMOVED lines=18> */
[----:B------:R-:W-:Y:S01]  /*64c0*/  IMAD.WIDE.U32 R10, R15, UR4, RZ ;  /* 0x000000040f0a7c25 */ /* 0x000fe2000f8e00ff */
[----:B------:R-:W-:-:S03]  /*64d0*/  ISETP.GE.AND P1, PT, R4, RZ, PT ;  /* 0x000000ff0400720c */ /* 0x000fc60003f26270 */
[----:B------:R-:W-:Y:S01]  /*64e0*/  IMAD R14, R15, UR5, R11 ;  /* 0x000000050f0e7c24 */ /* 0x000fe2000f8e020b */
[----:B------:R-:W-:Y:S02]  /*64f0*/  IADD3 R11, P0, PT, RZ, -R10, RZ ;  /* 0x8000000aff0b7210 */ /* 0x000fe40007f1e0ff */
[----:B------:R-:W-:Y:S01]  /*6500*/  SEL R16, R16, R5, !P1 ;  /* 0x0000000510107207 */ /* 0x000fe20004800000 */
[----:B------:R-:W-:Y:S02]  /*6510*/  IMAD R10, R7, UR4, R14 ;  /* 0x00000004070a7c24 */ /* 0x000fe4000f8e020e */
[----:B------:R-:W-:-:S04]  /*6520*/  IMAD.HI.U32 R14, R15, R11, RZ ;  /* 0x0000000b0f0e7227 */ /* 0x000fc800078e00ff */
[----:B------:R-:W-:-:S04]  /*6530*/  IMAD.X R10, RZ, RZ, ~R10, P0 ;  /* 0x000000ffff0a7224 */ /* 0x000fc800000e0e0a */
[----:B------:R-:W-:-:S04]  /*6540*/  IMAD.WIDE.U32 R14, P0, R15, R10, R14 ;  /* 0x0000000a0f0e7225 */ /* 0x000fc8000780000e */
[----:B------:R-:W-:-:S04]  /*6550*/  IMAD.HI.U32 R15, P2, R7, R11, R14 ;  /* 0x0000000b070f7227 */ /* 0x000fc8000784000e */
[CC--:B------:R-:W-:Y:S02]  /*6560*/  IMAD R14, R7.reuse, R10.reuse, RZ ;  /* 0x0000000a070e7224 */ /* 0x0c0fe400078e02ff */
[----:B------:R-:W-:-:S03]  /*6570*/  IMAD.HI.U32 R10, R7, R10, RZ ;  /* 0x0000000a070a7227 */ /* 0x000fc600078e00ff */
[----:B------:R-:W-:Y:S01]  /*6580*/  IADD3 R15, P3, PT, R14, R15, RZ ;  /* 0x0000000f0e0f7210 */ /* 0x000fe20007f7e0ff */
[----:B------:R-:W-:Y:S02]  /*6590*/  IMAD.X R11, RZ, RZ, ~R4, P4 ;  /* 0x000000ffff0b7224 */ /* 0x000fe400020e0e04 */
[----:B------:R-:W-:Y:S02]  /*65a0*/  IMAD.X R7, R10, 0x1, R7, P0 ;  /* 0x000000010a077824 */ /* 0x000fe400000e0607 */
[----:B------:R-:W-:Y:S01]  /*65b0*/  IMAD.HI.U32 R10, R15, R16, RZ ;  /* 0x000000100f0a7227 */ /* 0x000fe200078e00ff */
[----:B------:R-:W-:Y:S02]  /*65c0*/  SEL R18, R11, R4, !P1 ;  /* 0x000000040b127207 */ /* 0x000fe40004800000 */
        /* <DEDUP_REMOVED lines=13> */
[----:B------:R-:W-:-:S04]  /*66a0*/  IMAD R7, R7, UR4, R14 ;  /* 0x0000000407077c24 */ /* 0x000fc8000f8e020e */
[----:B------:R-:W-:Y:S01]  /*66b0*/  IMAD.X R11, R18, 0x1, ~R7, P2 ;  /* 0x00000001120b7824 */ /* 0x000fe200010e0e07 */
[----:B------:R-:W-:-:S04]  /*66c0*/  IADD3 R7, P2, PT, R10, -UR4, RZ ;  /* 0x800000040a077c10 */ /* 0x000fc8000ff5e0ff */
[C---:B------:R-:W-:Y:S02]  /*66d0*/  ISETP.GE.U32.AND.EX P0, PT, R11.reuse, UR5, PT, P0 ;  /* 0x000000050b007c0c */ /* 0x040fe4000bf06100 */
[----:B------:R-:W-:Y:S02]  /*66e0*/  IADD3.X R14, PT, PT, R11, ~UR5, RZ, P2, !PT ;  /* 0x800000050b0e7c10 */ /* 0x000fe400097fe4ff */
[----:B------:R-:W-:Y:S02]  /*66f0*/  SEL R7, R7, R10, P0 ;  /* 0x0000000a07077207 */ /* 0x000fe40000000000 */
[----:B------:R-:W-:Y:S02]  /*6700*/  SEL R14, R14, R11, P0 ;  /* 0x0000000b0e0e7207 */ /* 0x000fe40000000000 */
[C---:B------:R-:W-:Y:S02]  /*6710*/  ISETP.GE.U32.AND P0, PT, R7.reuse, UR4, PT ;  /* 0x0000000407007c0c */ /* 0x040fe4000bf06070 */
[----:B------:R-:W-:-:S02]  /*6720*/  IADD3 R10, P2, PT, R7, -UR4, RZ ;  /* 0x80000004070a7c10 */ /* 0x000fc4000ff5e0ff */
[C---:B------:R-:W-:Y:S02]  /*6730*/  ISETP.GE.U32.AND.EX P0, PT, R14.reuse, UR5, PT, P0 ;  /* 0x000000050e007c0c */ /* 0x040fe4000bf06100 */
[----:B------:R-:W-:Y:S02]  /*6740*/  IADD3.X R11, PT, PT, R14, ~UR5, RZ, P2, !PT ;  /* 0x800000050e0b7c10 */ /* 0x000fe400097fe4ff */
[----:B------:R-:W-:Y:S02]  /*6750*/  SEL R10, R10, R7, P0 ;  /* 0x000000070a0a7207 */ /* 0x000fe40000000000 */
[----:B------:R-:W-:Y:S02]  /*6760*/  SEL R11, R11, R14, P0 ;  /* 0x0000000e0b0b7207 */ /* 0x000fe40000000000 */
[----:B------:R-:W-:Y:S02]  /*6770*/  IADD3 R7, P2, PT, RZ, -R10, RZ ;  /* 0x8000000aff077210 */ /* 0x000fe40007f5e0ff */
[----:B------:R-:W-:-:S02]  /*6780*/  ISETP.NE.U32.AND P0, PT, RZ, UR16, PT ;  /* 0x00000010ff007c0c */ /* 0x000fc4000bf05070 */
[----:B------:R-:W-:Y:S01]  /*6790*/  SEL R10, R7, R10, !P1 ;  /* 0x0000000a070a7207 */ /* 0x000fe20004800000 */
[----:B------:R-:W-:Y:S01]  /*67a0*/  IMAD.X R14, RZ, RZ, ~R11, P2 ;  /* 0x000000ffff0e7224 */ /* 0x000fe200010e0e0b */
[----:B------:R-:W-:Y:S01]  /*67b0*/  ISETP.NE.AND.EX P0, PT, RZ, UR17, PT, P0 ;  /* 0x00000011ff007c0c */ /* 0x000fe2000bf05300 */
[----:B------:R-:W-:-:S03]  /*67c0*/  IMAD.MOV.U32 R7, RZ, RZ, 0x0 ;  /* 0x00000000ff077424 */ /* 0x000fc600078e00ff */
[----:B------:R-:W-:Y:S02]  /*67d0*/  SEL R11, R14, R11, !P1 ;  /* 0x0000000b0e0b7207 */ /* 0x000fe40004800000 */
[----:B------:R-:W-:Y:S02]  /*67e0*/  SEL R10, R10, 0xffffffff, P0 ;  /* 0xffffffff0a0a7807 */ /* 0x000fe40000000000 */
[----:B------:R-:W-:Y:S01]  /*67f0*/  SEL R11, R11, 0xffffffff, P0 ;  /* 0xffffffff0b0b7807 */ /* 0x000fe20000000000 */
[----:B------:R-:W-:Y:S06]  /*6800*/  RET.REL.NODEC R6 `(_ZN4vllm31rms_norm_per_block_quant_kernelIN3c108BFloat16ENS1_13Float8_e4m3fnELb0ELb1ELi64EEEvPT0_PfPKT_S9_PKffiiPS7_l) ;  /* 0xffffff9406fc7950 */ /* 0x000fec0003c3ffff */
.L_x_781:
        /* <DEDUP_REMOVED lines=15> */
.L_x_2860:


//--------------------- .text._ZN4vllm31rms_norm_per_block_quant_kernelIN3c108BFloat16EaLb1ELb0ELi64EEEvPT0_PfPKT_S8_PKffiiPS6_l --------------------------
	.section	.text._ZN4vllm31rms_norm_per_block_quant_kernelIN3c108BFloat16EaLb1ELb0ELi64EEEvPT0_PfPKT_S8_PKffiiPS6_l,"ax",@progbits
	.align	128
        .global         _ZN4vllm31rms_norm_per_block_quant_kernelIN3c108BFloat16EaLb1ELb0ELi64EEEvPT0_PfPKT_S8_PKffiiPS6_l
        .type           _ZN4vllm31rms_norm_per_block_quant_kernelIN3c108BFloat16EaLb1ELb0ELi64EEEvPT0_PfPKT_S8_PKffiiPS6_l,@function
        .size           _ZN4vllm31rms_norm_per_block_quant_kernelIN3c108BFloat16EaLb1ELb0ELi64EEEvPT0_PfPKT_S8_PKffiiPS6_l,(.L_x_2862 - _ZN4vllm31rms_norm_per_block_quant_kernelIN3c108BFloat16EaLb1ELb0ELi64EEEvPT0_PfPKT_S8_PKffiiPS6_l)
        .other          _ZN4vllm31rms_norm_per_block_quant_kernelIN3c108BFloat16EaLb1ELb0ELi64EEEvPT0_PfPKT_S8_PKffiiPS6_l,@"STO_CUDA_ENTRY STV_DEFAULT"
_ZN4vllm31rms_norm_per_block_quant_kernelIN3c108BFloat16EaLb1ELb0ELi64EEEvPT0_PfPKT_S8_PKffiiPS6_l:
.text._ZN4vllm31rms_norm_per_block_quant_kernelIN3c108BFloat16EaLb1ELb0ELi64EEEvPT0_PfPKT_S8_PKffiiPS6_l:
[----:B------:R-:W-:Y:S01]  /*0000*/  LDC R1, c[0x0][0x37c] ;  /* 0x0000df00ff017b82 */ /* 0x000fe20000000800 */
[----:B------:R-:W0:Y:S07]  /*0010*/  S2R R0, SR_TID.X ;  /* 0x0000000000007919 */ /* 0x000e2e0000002100 */
[----:B------:R-:W1:Y:S01]  /*0020*/  S2UR UR18, SR_CTAID.X ;  /* 0x00000000001279c3 */ /* 0x000e620000002500 */
[----:B------:R-:W2:Y:S01]  /*0030*/  LDCU UR10, c[0x0][0x3ac] ;  /* 0x00007580ff0a77ac */ /* 0x000ea20008000800 */
[----:B------:R-:W-:Y:S01]  /*0040*/  BSSY.RECONVERGENT B0, `(.L_x_782) ;  /* 0x000008c000007945 */ /* 0x000fe20003800200 */
[----:B------:R-:W-:Y:S01]  /*0050*/  IMAD.MOV.U32 R4, RZ, RZ, RZ ;  /* 0x000000ffff047224 */ /* 0x000fe200078e00ff */
[----:B------:R-:W3:Y:S01]  /*0060*/  LDCU UR4, c[0x0][0x3b0] ;  /* 0x00007600ff0477ac */ /* 0x000ee20008000800 */
[----:B------:R-:W4:Y:S01]  /*0070*/  LDCU.64 UR12, c[0x0][0x390] ;  /* 0x00007200ff0c77ac */ /* 0x000f220008000a00 */
[----:B------:R-:W5:Y:S01]  /*0080*/  LDCU.64 UR14, c[0x0][0x3b8] ;  /* 0x00007700ff0e77ac */ /* 0x000f620008000a00 */
[----:B------:R-:W0:Y:S01]  /*0090*/  LDCU.64 UR16, c[0x0][0x358] ;  /* 0x00006b00ff1077ac */ /* 0x000e220008000a00 */
[----:B--2---:R-:W-:-:S02]  /*00a0*/  USHF.R.S32.HI UR19, URZ, 0x1f, UR10 ;  /* 0x0000001fff137899 */ /* 0x004fc4000801140a */
[----:B---3--:R-:W-:Y:S02]  /*00b0*/  USHF.R.S32.HI UR6, URZ, 0x1f, UR4 ;  /* 0x0000001fff067899 */ /* 0x008fe40008011404 */
[----:B-1----:R-:W-:Y:S02]  /*00c0*/  UIMAD.WIDE.U32 UR20, UR18, UR10, URZ ;  /* 0x0000000a121472a5 */ /* 0x002fe4000f8e00ff */
[----:B------:R-:W-:Y:S02]  /*00d0*/  USHF.R.S32.HI UR10, URZ, 0x2, UR10 ;  /* 0x00000002ff0a7899 */ /* 0x000fe4000801140a */
[----:B------:R-:W-:Y:S02]  /*00e0*/  UIMAD.WIDE.U32 UR4, UR18, UR4, URZ ;  /* 0x00000004120472a5 */ /* 0x000fe4000f8e00ff */
[----:B------:R-:W-:Y:S02]  /*00f0*/  UIMAD UR7, UR6, UR18, URZ ;  /* 0x00000012060772a4 */ /* 0x000fe4000f8e02ff */
[----:B0-----:R-:W-:Y:S01]  /*0100*/  ISETP.GE.U32.AND P0, PT, R0, UR10, PT ;  /* 0x0000000a00007c0c */ /* 0x001fe2000bf06070 */
[----:B------:R-:W-:-:S02]  /*0110*/  UIMAD UR9, UR19, UR18, URZ ;  /* 0x00000012130972a4 */ /* 0x000fc4000f8e02ff */
[----:B----4-:R-:W-:Y:S02]  /*0120*/  ULEA UR8, UP0, UR4, UR12, 0x1 ;  /* 0x0000000c04087291 */ /* 0x010fe4000f8008ff */
[----:B------:R-:W-:Y:S02]  /*0130*/  UIADD3 UR7, UPT, UPT, UR5, UR7, URZ ;  /* 0x0000000705077290 */ /* 0x000fe4000fffe0ff */
[----:B-----5:R-:W-:Y:S02]  /*0140*/  ULEA UR6, UP1, UR20, UR14, 0x1 ;  /* 0x0000000e14067291 */ /* 0x020fe4000f8208ff */
[----:B------:R-:W-:Y:S02]  /*0150*/  UIADD3 UR5, UPT, UPT, UR21, UR9, URZ ;  /* 0x0000000915057290 */ /* 0x000fe4000fffe0ff */
[----:B------:R-:W-:Y:S02]  /*0160*/  ULEA.HI.X UR9, UR4, UR13, UR7, 0x1, UP0 ;  /* 0x0000000d04097291 */ /* 0x000fe400080f0c07 */
[----:B------:R-:W-:Y:S01]  /*0170*/  ULEA.HI.X UR7, UR20, UR15, UR5, 0x1, UP1 ;  /* 0x0000000f14077291 */ /* 0x000fe200088f0c05 */
[----:B------:R-:W-:Y:S11]  /*0180*/  @P0 BRA `(.L_x_783) ;  /* 0x0000000400dc0947 */ /* 0x000ff60003800000 */
[----:B------:R-:W0:Y:S01]  /*0190*/  LDC R2, c[0x0][0x360] ;  /* 0x0000d800ff027b82 */ /* 0x000e220000000800 */
[----:B------:R-:W-:Y:S01]  /*01a0*/  IMAD.MOV.U32 R4, RZ, RZ, RZ ;  /* 0x000000ffff047224 */ /* 0x000fe200078e00ff */
[----:B------:R-:W-:-:S07]  /*01b0*/  MOV R3, R0 ;  /* 0x0000000000037202 */ /* 0x000fce0000000f00 */
.L_x_784:
[----:B------:R-:W-:Y:S02]  /*01c0*/  IMAD.MOV.U32 R6, RZ, RZ, 0x8 ;  /* 0x00000008ff067424 */ /* 0x000fe400078e00ff */
[----:B------:R-:W-:Y:S02]  /*01d0*/  IMAD.MOV.U32 R8, RZ, RZ, 0x8 ;  /* 0x00000008ff087424 */ /* 0x000fe400078e00ff */
[----:B------:R-:W-:-:S04]  /*01e0*/  IMAD.WIDE.U32 R6, R3, R6, UR8 ;  /* 0x0000000803067e25 */ /* 0x000fc8000f8e0006 */
[----:B------:R-:W-:Y:S02]  /*01f0*/  IMAD.WIDE.U32 R8, R3, R8, UR6 ;  /* 0x0000000603087e25 */ /* 0x000fe4000f8e0008 */
[----:B------:R-:W2:Y:S04]  /*0200*/  LDG.E.64.CONSTANT R6, desc[UR16][R6.64] ;  /* 0x0000001006067981 */ /* 0x000ea8000c1e9b00 */
[----:B------:R-:W3:Y:S01]  /*0210*/  LDG.E.64 R8, desc[UR16][R8.64] ;  /* 0x0000001008087981 */ /* 0x000ee2000c1e1b00 */
[----:B0-----:R-:W-:-:S04]  /*0220*/  IADD3 R3, PT, PT, R2, R3, RZ ;  /* 0x0000000302037210 */ /* 0x001fc80007ffe0ff */
[----:B------:R-:W-:Y:S02]  /*0230*/  ISETP.GE.U32.AND P0, PT, R3, UR10, PT ;  /* 0x0000000a03007c0c */ /* 0x000fe4000bf06070 */
[C---:B--2---:R-:W-:Y:S02]  /*0240*/  PRMT R5, R6.reuse, 0x7632, R5 ;  /* 0x0000763206057816 */ /* 0x044fe40000000005 */
[----:B------:R-:W-:Y:S01]  /*0250*/  SHF.L.U32 R10, R6, 0x10, RZ ;  /* 0x00000010060a7819 */ /* 0x000fe200000006ff */
[----:B------:R-:W-:Y:S01]  /*0260*/  IMAD.U32 R6, R7, 0x10000, RZ ;  /* 0x0001000007067824 */ /* 0x000fe200078e00ff */
[C---:B---3--:R-:W-:Y:S01]  /*0270*/  PRMT R12, R8.reuse, 0x7632, R12 ;  /* 0x00007632080c7816 */ /* 0x048fe2000000000c */
[----:B------:R-:W-:Y:S02]  /*0280*/  IMAD.U32 R13, R8, 0x10000, RZ ;  /* 0x00010000080d7824 */ /* 0x000fe400078e00ff */
[----:B------:R-:W-:Y:S01]  /*0290*/  IMAD.U32 R11, R5, 0x10000, RZ ;  /* 0x00010000050b7824 */ /* 0x000fe200078e00ff */
[----:B------:R-:W-:Y:S01]  /*02a0*/  SHF.L.U32 R12, R12, 0x10, RZ ;  /* 0x000000100c0c7819 */ /* 0x000fe200000006ff */
[----:B------:R-:W-:Y:S01]  /*02b0*/  FADD.FTZ R13, R10, R13 ;  /* 0x0000000d0a0d7221 */ /* 0x000fe20000010000 */
[----:B------:R-:W-:-:S02]  /*02c0*/  PRMT R5, R7, 0x7632, R5 ;  /* 0x0000763207057816 */ /* 0x000fc40000000005 */
[----:B------:R-:W-:Y:S01]  /*02d0*/  PRMT R7, R9, 0x7632, R7 ;  /* 0x0000763209077816 */ /* 0x000fe20000000007 */
        /* <DEDUP_REMOVED lines=11> */
[----:B------:R-:W-:Y:S02]  /*0390*/  HFMA2 R6, -RZ, RZ, 0, 4.76837158203125e-07 ;  /* 0x00000008ff067431 */ /* 0x000fe400000001ff */
[----:B------:R-:W-:-:S03]  /*03a0*/  IMAD.MOV.U32 R8, RZ, RZ, 0x8 ;  /* 0x00000008ff087424 */ /* 0x000fc600078e00ff */
[----:B------:R-:W-:-:S04]  /*03b0*/  IMAD.WIDE.U32 R6, R3, R6, UR8 ;  /* 0x0000000803067e25 */ /* 0x000fc8000f8e0006 */
[C---:B------:R-:W-:Y:S02]  /*03c0*/  IMAD.WIDE.U32 R8, R3.reuse, R8, UR6 ;  /* 0x0000000603087e25 */ /* 0x040fe4000f8e0008 */
[----:B------:R-:W2:Y:S04]  /*03d0*/  LDG.E.64.CONSTANT R6, desc[UR16][R6.64] ;  /* 0x0000001006067981 */ /* 0x000ea8000c1e9b00 */
[----:B------:R-:W3:Y:S01]  /*03e0*/  LDG.E.64 R8, desc[UR16][R8.64] ;  /* 0x0000001008087981 */ /* 0x000ee2000c1e1b00 */
[----:B------:R-:W-:-:S05]  /*03f0*/  IMAD.IADD R3, R3, 0x1, R2 ;  /* 0x0000000103037824 */ /* 0x000fca00078e0202 */
[----:B------:R-:W-:Y:S02]  /*0400*/  ISETP.GE.U32.AND P0, PT, R3, UR10, PT ;  /* 0x0000000a03007c0c */ /* 0x000fe4000bf06070 */
[C---:B--2---:R-:W-:Y:S01]  /*0410*/  PRMT R5, R6.reuse, 0x7632, R5 ;  /* 0x0000763206057816 */ /* 0x044fe20000000005 */
[----:B------:R-:W-:Y:S01]  /*0420*/  IMAD.U32 R10, R6, 0x10000, RZ ;  /* 0x00010000060a7824 */ /* 0x000fe200078e00ff */
[----:B------:R-:W-:Y:S02]  /*0430*/  SHF.L.U32 R6, R7, 0x10, RZ ;  /* 0x0000001007067819 */ /* 0x000fe400000006ff */
[C---:B---3--:R-:W-:Y:S01]  /*0440*/  PRMT R12, R8.reuse, 0x7632, R12 ;  /* 0x00007632080c7816 */ /* 0x048fe2000000000c */
[----:B------:R-:W-:Y:S01]  /*0450*/  IMAD.U32 R11, R5, 0x10000, RZ ;  /* 0x00010000050b7824 */ /* 0x000fe200078e00ff */
[----:B------:R-:W-:Y:S02]  /*0460*/  SHF.L.U32 R13, R8, 0x10, RZ ;  /* 0x00000010080d7819 */ /* 0x000fe400000006ff */
[----:B------:R-:W-:Y:S01]  /*0470*/  PRMT R5, R7, 0x7632, R5 ;  /* 0x0000763207057816 */ /* 0x000fe20000000005 */
[----:B------:R-:W-:Y:S01]  /*0480*/  IMAD.U32 R12, R12, 0x10000, RZ ;  /* 0x000100000c0c7824 */ /* 0x000fe200078e00ff */
[C---:B------:R-:W-:Y:S01]  /*0490*/  PRMT R7, R9.reuse, 0x7632, R7 ;  /* 0x0000763209077816 */ /* 0x040fe20000000007 */
[----:B------:R-:W-:Y:S01]  /*04a0*/  FADD.FTZ R13, R10, R13 ;  /* 0x0000000d0a0d7221 */ /* 0x000fe20000010000 */
[----:B------:R-:W-:-:S02]  /*04b0*/  IMAD.U32 R9, R9, 0x10000, RZ ;  /* 0x0001000009097824 */ /* 0x000fc400078e00ff */
[----:B------:R-:W-:Y:S01]  /*04c0*/  FADD.FTZ R11, R11, R12 ;  /* 0x0000000c0b0b7221 */ /* 0x000fe20000010000 */
[----:B------:R-:W-:Y:S01]  /*04d0*/  SHF.L.U32 R5, R5, 0x10, RZ ;  /* 0x0000001005057819 */ /* 0x000fe200000006ff */
[----:B------:R-:W-:Y:S01]  /*04e0*/  FFMA.FTZ R8, R13, R13, R4 ;  /* 0x0000000d0d087223 */ /* 0x000fe20000010004 */
[----:B------:R-:W-:Y:S02]  /*04f0*/  IMAD.U32 R4, R7, 0x10000, RZ ;  /* 0x0001000007047824 */ /* 0x000fe400078e00ff */
[----:B------:R-:W-:Y:S01]  /*0500*/  FADD.FTZ R6, R6, R9 ;  /* 0x0000000906067221 */ /* 0x000fe20000010000 */
[----:B------:R-:W-:Y:S01]  /*0510*/  FFMA.FTZ R11, R11, R11, R8 ;  /* 0x0000000b0b0b7223 */ /* 0x000fe20000010008 */
[----:B------:R-:W-:-:S03]  /*0520*/  FADD.FTZ R4, R5, R4 ;  /* 0x0000000405047221 */ /* 0x000fc60000010000 */
[----:B------:R-:W-:-:S04]  /*0530*/  FFMA.FTZ R11, R6, R6, R11 ;  /* 0x00000006060b7223 */ /* 0x000fc8000001000b */
[----:B------:R-:W-:Y:S01]  /*0540*/  FFMA.FTZ R4, R4, R4, R11 ;  /* 0x0000000404047223 */ /* 0x000fe2000001000b */
[----:B------:R-:W-:Y:S06]  /*0550*/  @P0 BRA `(.L_x_783) ;  /* 0x0000000000e80947 */ /* 0x000fec0003800000 */
[----:B------:R-:W-:Y:S01]  /*0560*/  MOV R8, 0x8 ;  /* 0x0000000800087802 */ /* 0x000fe20000000f00 */
[----:B------:R-:W-:-:S04]  /*0570*/  IMAD.MOV.U32 R6, RZ, RZ, 0x8 ;  /* 0x00000008ff067424 */ /* 0x000fc800078e00ff */
[----:B------:R-:W-:-:S04]  /*0580*/  IMAD.WIDE.U32 R6, R3, R6, UR8 ;  /* 0x0000000803067e25 */ /* 0x000fc8000f8e0006 */
[C---:B------:R-:W-:Y:S02]  /*0590*/  IMAD.WIDE.U32 R8, R3.reuse, R8, UR6 ;  /* 0x0000000603087e25 */ /* 0x040fe4000f8e0008 */
[----:B------:R-:W2:Y:S04]  /*05a0*/  LDG.E.64.CONSTANT R6, desc[UR16][R6.64] ;  /* 0x0000001006067981 */ /* 0x000ea8000c1e9b00 */
[----:B------:R-:W3:Y:S01]  /*05b0*/  LDG.E.64 R8, desc[UR16][R8.64] ;  /* 0x0000001008087981 */ /* 0x000ee2000c1e1b00 */
[----:B------:R-:W-:-:S05]  /*05c0*/  IMAD.IADD R3, R3, 0x1, R2 ;  /* 0x0000000103037824 */ /* 0x000fca00078e0202 */
[----:B------:R-:W-:Y:S02]  /*05d0*/  ISETP.GE.U32.AND P0, PT, R3, UR10, PT ;  /* 0x0000000a03007c0c */ /* 0x000fe4000bf06070 */
[C---:B--2---:R-:W-:Y:S01]  /*05e0*/  PRMT R5, R6.reuse, 0x7632, R5 ;  /* 0x0000763206057816 */ /* 0x044fe20000000005 */
[----:B------:R-:W-:Y:S02]  /*05f0*/  IMAD.U32 R10, R6, 0x10000, RZ ;  /* 0x00010000060a7824 */ /* 0x000fe400078e00ff */
[----:B------:R-:W-:Y:S01]  /*0600*/  IMAD.U32 R6, R7, 0x10000, RZ ;  /* 0x0001000007067824 */ /* 0x000fe200078e00ff */
[C---:B---3--:R-:W-:Y:S01]  /*0610*/  PRMT R12, R8.reuse, 0x7632, R12 ;  /* 0x00007632080c7816 */ /* 0x048fe2000000000c */
[----:B------:R-:W-:Y:S01]  /*0620*/  IMAD.U32 R13, R8, 0x10000, RZ ;  /* 0x00010000080d7824 */ /* 0x000fe200078e00ff */
[----:B------:R-:W-:Y:S02]  /*0630*/  SHF.L.U32 R11, R5, 0x10, RZ ;  /* 0x00000010050b7819 */ /* 0x000fe400000006ff */
[----:B------:R-:W-:Y:S01]  /*0640*/  PRMT R5, R7, 0x7632, R5 ;  /* 0x0000763207057816 */ /* 0x000fe20000000005 */
[----:B------:R-:W-:-:S02]  /*0650*/  IMAD.U32 R12, R12, 0x10000, RZ ;  /* 0x000100000c0c7824 */ /* 0x000fc400078e00ff */
[----:B------:R-:W-:Y:S01]  /*0660*/  FADD.FTZ R13, R10, R13 ;  /* 0x0000000d0a0d7221 */ /* 0x000fe20000010000 */
[C---:B------:R-:W-:Y:S02]  /*0670*/  PRMT R7, R9.reuse, 0x7632, R7 ;  /* 0x0000763209077816 */ /* 0x040fe40000000007 */
[----:B------:R-:W-:Y:S01]  /*0680*/  SHF.L.U32 R9, R9, 0x10, RZ ;  /* 0x0000001009097819 */ /* 0x000fe200000006ff */
[----:B------:R-:W-:Y:S01]  /*0690*/  FADD.FTZ R11, R11, R12 ;  /* 0x0000000c0b0b7221 */ /* 0x000fe20000010000 */
[----:B------:R-:W-:Y:S01]  /*06a0*/  FFMA.FTZ R8, R13, R13, R4 ;  /* 0x0000000d0d087223 */ /* 0x000fe20000010004 */
[----:B------:R-:W-:Y:S01]  /*06b0*/  SHF.L.U32 R4, R7, 0x10, RZ ;  /* 0x0000001007047819 */ /* 0x000fe200000006ff */
[----:B------:R-:W-:Y:S02]  /*06c0*/  IMAD.U32 R5, R5, 0x10000, RZ ;  /* 0x0001000005057824 */ /* 0x000fe400078e00ff */
[----:B------:R-:W-:Y:S01]  /*06d0*/  FADD.FTZ R6, R6, R9 ;  /* 0x0000000906067221 */ /* 0x000fe20000010000 */
[----:B------:R-:W-:Y:S01]  /*06e0*/  FFMA.FTZ R11, R11, R11, R8 ;  /* 0x0000000b0b0b7223 */ /* 0x000fe20000010008 */
[----:B------:R-:W-:-:S03]  /*06f0*/  FADD.FTZ R4, R5, R4 ;  /* 0x0000000405047221 */ /* 0x000fc60000010000 */
[----:B------:R-:W-:-:S04]  /*0700*/  FFMA.FTZ R11, R6, R6, R11 ;  /* 0x00000006060b7223 */ /* 0x000fc8000001000b */
[----:B------:R-:W-:Y:S01]  /*0710*/  FFMA.FTZ R4, R4, R4, R11 ;  /* 0x0000000404047223 */ /* 0x000fe2000001000b */
[----:B------:R-:W-:Y:S06]  /*0720*/  @P0 BRA `(.L_x_783) ;  /* 0x0000000000740947 */ /* 0x000fec0003800000 */
[----:B------:R-:W-:Y:S02]  /*0730*/  IMAD.MOV.U32 R6, RZ, RZ, 0x8 ;  /* 0x00000008ff067424 */ /* 0x000fe400078e00ff */
[----:B------:R-:W-:Y:S02]  /*0740*/  IMAD.MOV.U32 R8, RZ, RZ, 0x8 ;  /* 0x00000008ff087424 */ /* 0x000fe400078e00ff */
[----:B------:R-:W-:-:S04]  /*0750*/  IMAD.WIDE.U32 R6, R3, R6, UR8 ;  /* 0x0000000803067e25 */ /* 0x000fc8000f8e0006 */
[C---:B------:R-:W-:Y:S02]  /*0760*/  IMAD.WIDE.U32 R8, R3.reuse, R8, UR6 ;  /* 0x0000000603087e25 */ /* 0x040fe4000f8e0008 */
[----:B------:R-:W2:Y:S04]  /*0770*/  LDG.E.64.CONSTANT R6, desc[UR16][R6.64] ;  /* 0x0000001006067981 */ /* 0x000ea8000c1e9b00 */
[----:B------:R-:W3:Y:S01]  /*0780*/  LDG.E.64 R8, desc[UR16][R8.64] ;  /* 0x0000001008087981 */ /* 0x000ee2000c1e1b00 */
[----:B------:R-:W-:-:S04]  /*0790*/  IADD3 R3, PT, PT, R3, R2, RZ ;  /* 0x0000000203037210 */ /* 0x000fc80007ffe0ff */
        /* <DEDUP_REMOVED lines=22> */
.L_x_783:
[----:B------:R-:W-:Y:S05]  /*0900*/  BSYNC.RECONVERGENT B0 ;  /* 0x0000000000007941 */ /* 0x000fea0003800200 */
.L_x_782:
        /* <DEDUP_REMOVED lines=71> */
.L_x_786:
[----:B------:R-:W-:Y:S01]  /*0d80*/  LOP3.LUT R2, R0, 0x3e0, RZ, 0xc0, !PT ;  /* 0x000003e000027812 */ /* 0x000fe200078ec0ff */
[----:B------:R-:W0:Y:S03]  /*0d90*/  S2R R9, SR_LANEID ;  /* 0x0000000000097919 */ /* 0x000e260000000000 */
[----:B------:R-:W-:Y:S02]  /*0da0*/  IADD3 R6, PT, PT, R2, 0x20, RZ ;  /* 0x0000002002067810 */ /* 0x000fe40007ffe0ff */
[----:B------:R-:W-:Y:S02]  /*0db0*/  LOP3.LUT R2, RZ, R2, RZ, 0x33, !PT ;  /* 0x00000002ff027212 */ /* 0x000fe400078e33ff */
[----:B------:R-:W-:-:S03]  /*0dc0*/  ISETP.GT.U32.AND P0, PT, R6, R3, PT ;  /* 0x000000030600720c */ /* 0x000fc60003f04070 */
[----:B------:R-:W-:-:S05]  /*0dd0*/  IMAD.IADD R2, R2, 0x1, R3 ;  /* 0x0000000102027824 */ /* 0x000fca00078e0203 */
[----:B------:R-:W-:-:S05]  /*0de0*/  SEL R5, R2, 0x1f, P0 ;  /* 0x0000001f02057807 */ /* 0x000fca0000000000 */
        /* <DEDUP_REMOVED lines=11> */
[----:B------:R-:W-:-:S04]  /*0ea0*/  @!P1 LOP3.LUT R2, R2, 0x7c, RZ, 0xc0, !PT ;  /* 0x0000007c02029812 */ /* 0x000fc800078ec0ff */
[----:B------:R-:W-:Y:S01]  /*0eb0*/  @!P1 IADD3 R9, PT, PT, R2, R9, RZ ;  /* 0x0000000902099210 */ /* 0x000fe20007ffe0ff */
        /* <DEDUP_REMOVED lines=83> */
.L_x_788:
[----:B------:R-:W0:Y:S02]  /*13f0*/  LDCU.64 UR4, c[0x0][0x3a8] ;  /* 0x00007500ff0477ac */ /* 0x000e240008000a00 */
[----:B0-----:R-:W-:-:S04]  /*1400*/  I2FP.F32.S32 R4, UR5 ;  /* 0x0000000500047c45 */ /* 0x001fc80008201400 */
[----:B------:R-:W0:Y:S02]  /*1410*/  MUFU.RCP R5, R4 ;  /* 0x0000000400057308 */ /* 0x000e240000001000 */
[----:B0-----:R-:W-:-:S06]  /*1420*/  FFMA.FTZ R20, R5, R20, UR4 ;  /* 0x0000000405147e23 */ /* 0x001fcc0008010014 */
[----:B------:R-:W0:Y:S02]  /*1430*/  MUFU.RSQ R5, R20 ;  /* 0x0000001400057308 */ /* 0x000e240000001400 */
[----:B0-----:R2:W-:Y:S02]  /*1440*/  STS [R2+0x10a4], R5 ;  /* 0x0010a40502007388 */ /* 0x0015e40000000800 */
.L_x_787:
[----:B------:R-:W-:Y:S05]  /*1450*/  BSYNC.RECONVERGENT B0 ;  /* 0x0000000000007941 */ /* 0x000fea0003800200 */
.L_x_785:
        /* <DEDUP_REMOVED lines=14> */
[----:B-1----:R-:W-:-:S06]  /*1540*/  IADD3 R4, PT, PT, R2, 0xffffffe, RZ ;  /* 0x0ffffffe02047810 */ /* 0x002fcc0007ffe0ff */
[----:B------:R1:W2:Y:S02]  /*1550*/  F2I.FTZ.U32.TRUNC.NTZ R5, R4 ;  /* 0x0000000400057305 */ /* 0x0002a4000021f000 */
[----:B-1----:R-:W-:Y:S01]  /*1560*/  MOV R4, RZ ;  /* 0x000000ff00047202 */ /* 0x002fe20000000f00 */
        /* <DEDUP_REMOVED lines=11> */
[----:B------:R-:W-:Y:S01]  /*1620*/  @!P1 IMAD.IADD R2, R2, 0x1, -R7 ;  /* 0x0000000102029824 */ /* 0x000fe200078e0a07 */
[----:B------:R-:W-:-:S04]  /*1630*/  @!P1 IADD3 R5, PT, PT, R5, 0x1, RZ ;  /* 0x0000000105059810 */ /* 0x000fc80007ffe0ff */
        /* <DEDUP_REMOVED lines=15> */
[----:B------:R-:W-:-:S05]  /*1730*/  HFMA2 R13, -RZ, RZ, 0, 0 ;  /* 0x00000000ff0d7431 */ /* 0x000fca00000001ff */
[----:B0-----:R-:W0:Y:S02]  /*1740*/  MUFU.RCP R2, R2 ;  /* 0x0000000200027308 */ /* 0x001e240000001000 */
[----:B0-----:R-:W-:Y:S01]  /*1750*/  IADD3 R4, PT, PT, R2, 0xffffffe, RZ ;  /* 0x0ffffffe02047810 */ /* 0x001fe20007ffe0ff */
[----:B------:R-:W-:-:S05]  /*1760*/  IMAD.MOV.U32 R2, RZ, RZ, RZ ;  /* 0x000000ffff027224 */ /* 0x000fca00078e00ff */
        /* <DEDUP_REMOVED lines=11> */
[----:B------:R-:W-:Y:S02]  /*1820*/  @P1 IADD3 R12, PT, PT, R12, 0x1, RZ ;  /* 0x000000010c0c1810 */ /* 0x000fe40007ffe0ff */
[----:B------:R-:W-:-:S05]  /*1830*/  @!P2 LOP3.LUT R12, RZ, UR15, RZ, 0x33, !PT ;  /* 0x0000000fff0cac12 */ /* 0x000fca000f8e33ff */
[----:B------:R-:W-:-:S04]  /*1840*/  IMAD.MOV R5, RZ, RZ, -R12 ;  /* 0x000000ffff057224 */ /* 0x000fc800078e0a0c */
[----:B------:R-:W-:Y:S01]  /*1850*/  IMAD R4, R5, UR15, R0 ;  /* 0x0000000f05047c24 */ /* 0x000fe2000f8e0200 */
[----:B------:R-:W-:Y:S06]  /*1860*/  BRA `(.L_x_790) ;  /* 0x00000000002c7947 */ /* 0x000fec0003800000 */
.L_x_789:
[----:B------:R-:W-:Y:S01]  /*1870*/  IMAD.U32 R2, RZ, RZ, UR15 ;  /* 0x0000000fff027e24 */ /* 0x000fe2000f8e00ff */
[----:B------:R-:W-:-:S07]  /*1880*/  MOV R6, 0x18a0 ;  /* 0x000018a000067802 */ /* 0x000fce0000000f00 */
[----:B------:R-:W-:Y:S05]  /*1890*/  CALL.REL.NOINC `($__internal_10_$__cuda_sm20_div_s64) ;  /* 0x00000038003c7944 */ /* 0x000fea0003c00000 */
[----:B------:R-:W-:Y:S01]  /*18a0*/  IADD3 R7, P0, PT, RZ, -R12, RZ ;  /* 0x8000000cff077210 */ /* 0x000fe20007f1e0ff */
[----:B------:R-:W-:Y:S01]  /*18b0*/  IMAD.MOV.U32 R5, RZ, RZ, RZ ;  /* 0x000000ffff057224 */ /* 0x000fe200078e00ff */
[----:B------:R-:W-:-:S03]  /*18c0*/  MOV R4, R0 ;  /* 0x0000000000047202 */ /* 0x000fc60000000f00 */
[----:B------:R-:W-:Y:S02]  /*18d0*/  IMAD.X R2, RZ, RZ, ~R13, P0 ;  /* 0x000000ffff027224 */ /* 0x000fe400000e0e0d */
[----:B------:R-:W-:-:S04]  /*18e0*/  IMAD.WIDE.U32 R4, R7, UR15, R4 ;  /* 0x0000000f07047c25 */ /* 0x000fc8000f8e0004 */
[----:B------:R-:W-:-:S04]  /*18f0*/  IMAD R2, R2, UR15, RZ ;  /* 0x0000000f02027c24 */ /* 0x000fc8000f8e02ff */
[----:B------:R-:W-:-:S04]  /*1900*/  IMAD R7, R7, UR20, R2 ;  /* 0x0000001407077c24 */ /* 0x000fc8000f8e0202 */
[----:B------:R-:W-:-:S07]  /*1910*/  IMAD.IADD R2, R5, 0x1, R7 ;  /* 0x0000000105027824 */ /* 0x000fce00078e0207 */
.L_x_790:
[C---:B------:R-:W-:Y:S01]  /*1920*/  SHF.L.U32 R7, R12.reuse, 0x4, RZ ;  /* 0x000000040c077819 */ /* 0x040fe200000006ff */
[----:B------:R-:W0:Y:S01]  /*1930*/  LDC R8, c[0x0][0x3ac] ;  /* 0x0000eb00ff087b82 */ /* 0x000e220000000800 */
[----:B------:R-:W-:Y:S01]  /*1940*/  SHF.L.U64.HI R9, R12, 0x4, R13 ;  /* 0x000000040c097819 */ /* 0x000fe2000001020d */
[----:B------:R-:W-:Y:S01]  /*1950*/  USHF.R.S32.HI UR4, URZ, 0x1f, UR10 ;  /* 0x0000001fff047899 */ /* 0x000fe2000801140a */
[----:B------:R-:W-:Y:S01]  /*1960*/  IADD3 R5, P1, PT, R7, 0x10, RZ ;  /* 0x0000001007057810 */ /* 0x000fe20007f3e0ff */
[----:B------:R-:W1:Y:S01]  /*1970*/  LDCU.64 UR12, c[0x0][0x398] ;  /* 0x00007300ff0c77ac */ /* 0x000e620008000a00 */
[----:B------:R-:W-:Y:S01]  /*1980*/  BSSY.RECONVERGENT B0, `(.L_x_791) ;  /* 0x000017c000007945 */ /* 0x000fe20003800200 */
[----:B------:R-:W-:Y:S02]  /*1990*/  MOV R11, RZ ;  /* 0x000000ff000b7202 */ /* 0x000fe40000000f00 */
[----:B------:R-:W-:Y:S01]  /*19a0*/  IMAD.X R6, RZ, RZ, R9, P1 ;  /* 0x000000ffff067224 */ /* 0x000fe200008e0609 */
[----:B------:R-:W-:Y:S01]  /*19b0*/  ISETP.LT.U32.AND P0, PT, R5, UR10, PT ;  /* 0x0000000a05007c0c */ /* 0x000fe2000bf01070 */
[----:B------:R-:W2:Y:S01]  /*19c0*/  LDCU.64 UR22, c[0x0][0x398] ;  /* 0x00007300ff1677ac */ /* 0x000ea20008000a00 */
[----:B------:R-:W-:-:S02]  /*19d0*/  IADD3 R16, P1, PT, R4, R7, RZ ;  /* 0x0000000704107210 */ /* 0x000fc40007f3e0ff */
[----:B------:R-:W-:-:S03]  /*19e0*/  ISETP.LT.AND.EX P0, PT, R6, UR4, PT, P0 ;  /* 0x0000000406007c0c */ /* 0x000fc6000bf01300 */
[----:B------:R-:W-:Y:S01]  /*19f0*/  IMAD.X R9, R2, 0x1, R9, P1 ;  /* 0x0000000102097824 */ /* 0x000fe200008e0609 */
        /* <DEDUP_REMOVED lines=25> */
[----:B------:R-:W-:Y:S02]  /*1b90*/  IMAD R21, RZ, RZ, -UR15 ;  /* 0x8000000fff157e24 */ /* 0x000fe4000f8e02ff */
[----:B------:R-:W-:Y:S01]  /*1ba0*/  HFMA2 R10, -RZ, RZ, 0, 0 ;  /* 0x00000000ff0a7431 */ /* 0x000fe200000001ff */
[----:B------:R-:W-:-:S04]  /*1bb0*/  ISETP.NE.U32.AND P2, PT, RZ, UR15, PT ;  /* 0x0000000fff007c0c */ /* 0x000fc8000bf45070 */
        /* <DEDUP_REMOVED lines=16> */
.L_x_794:
[----:B------:R-:W-:Y:S02]  /*1cc0*/  MOV R21, UR15 ;  /* 0x0000000f00157c02 */ /* 0x000fe40008000f00 */
[----:B------:R-:W-:-:S07]  /*1cd0*/  MOV R20, 0x1cf0 ;  /* 0x00001cf000147802 */ /* 0x000fce0000000f00 */
[----:B------:R-:W-:Y:S05]  /*1ce0*/  CALL.REL.NOINC `($__internal_11_$__cuda_sm20_div_u64) ;  /* 0x00000038005c7944 */ /* 0x000fea0003c00000 */
.L_x_795:
[----:B------:R-:W-:Y:S05]  /*1cf0*/  BSYNC.RECONVERGENT B1 ;  /* 0x0000000000017941 */ /* 0x000fea0003800200 */
.L_x_793:
[----:B------:R-:W-:Y:S01]  /*1d00*/  IADD3 R17, P0, PT, R10, R17, RZ ;  /* 0x000000110a117210 */ /* 0x000fe20007f1e0ff */
[----:B------:R-:W-:Y:S03]  /*1d10*/  BSSY.RECONVERGENT B1, `(.L_x_796) ;  /* 0x0000052000017945 */ /* 0x000fe60003800200 */
[C---:B------:R-:W-:Y:S01]  /*1d20*/  LOP3.LUT R14, R17.reuse, 0x3, RZ, 0xc0, !PT ;  /* 0x00000003110e7812 */ /* 0x040fe200078ec0ff */
[----:B------:R-:W-:Y:S01]  /*1d30*/  IMAD.X R10, RZ, RZ, R11, P0 ;  /* 0x000000ffff0a7224 */ /* 0x000fe200000e060b */
[----:B------:R-:W-:Y:S01]  /*1d40*/  ISETP.GE.U32.AND P0, PT, R17, 0x3, PT ;  /* 0x000000031100780c */ /* 0x000fe20003f06070 */
[----:B------:R-:W-:Y:S01]  /*1d50*/  IMAD.MOV.U32 R11, RZ, RZ, RZ ;  /* 0x000000ffff0b7224 */ /* 0x000fe200078e00ff */
[----:B------:R-:W-:Y:S02]  /*1d60*/  ISETP.NE.U32.AND P1, PT, R14, 0x3, PT ;  /* 0x000000030e00780c */ /* 0x000fe40003f25070 */
[----:B------:R-:W-:-:S02]  /*1d70*/  ISETP.GE.U32.AND.EX P0, PT, R10, RZ, PT, P0 ;  /* 0x000000ff0a00720c */ /* 0x000fc40003f06100 */
[----:B------:R-:W-:Y:S02]  /*1d80*/  ISETP.NE.AND.EX P1, PT, RZ, RZ, PT, P1 ;  /* 0x000000ffff00720c */ /* 0x000fe40003f25310 */
[----:B------:R-:W-:-:S11]  /*1d90*/  MOV R10, R16 ;  /* 0x00000010000a7202 */ /* 0x000fd60000000f00 */
[----:B------:R-:W-:Y:S05]  /*1da0*/  @!P1 BRA `(.L_x_797) ;  /* 0x0000000400209947 */ /* 0x000fea0003800000 */
[----:B------:R-:W-:Y:S02]  /*1db0*/  VIADD R20, R17, 0x1 ;  /* 0x0000000111147836 */ /* 0x000fe40000000000 */
[----:B------:R-:W-:Y:S02]  /*1dc0*/  HFMA2 R23, -RZ, RZ, 0, 0 ;  /* 0x00000000ff177431 */ /* 0x000fe400000001ff */
[----:B------:R-:W-:Y:S02]  /*1dd0*/  IMAD.MOV.U32 R10, RZ, RZ, R16 ;  /* 0x000000ffff0a7224 */ /* 0x000fe400078e0010 */
[----:B------:R-:W-:Y:S01]  /*1de0*/  IMAD.MOV.U32 R21, RZ, RZ, RZ ;  /* 0x000000ffff157224 */ /* 0x000fe200078e00ff */
[----:B------:R-:W-:Y:S01]  /*1df0*/  LOP3.LUT R20, R20, 0x3, RZ, 0xc0, !PT ;  /* 0x0000000314147812 */ /* 0x000fe200078ec0ff */
[----:B------:R-:W-:-:S07]  /*1e00*/  IMAD.MOV.U32 R11, RZ, RZ, RZ ;  /* 0x000000ffff0b7224 */ /* 0x000fce00078e00ff */
.L_x_798:
[C---:B------:R-:W-:Y:S02]  /*1e10*/  SHF.L.U32 R18, R10.reuse, 0x3, RZ ;  /* 0x000000030a127819 */ /* 0x040fe400000006ff */
[----:B------:R-:W-:Y:S02]  /*1e20*/  SHF.L.U64.HI R19, R10, 0x3, R9 ;  /* 0x000000030a137819 */ /* 0x000fe40000010209 */
[C---:B------:R-:W-:Y:S02]  /*1e30*/  IADD3 R14, P1, PT, R18.reuse, UR8, RZ ;  /* 0x00000008120e7c10 */ /* 0x040fe4000ff3e0ff */
[----:B------:R-:W-:Y:S02]  /*1e40*/  IADD3 R16, P2, PT, R18, UR6, RZ ;  /* 0x0000000612107c10 */ /* 0x000fe4000ff5e0ff */
[C---:B------:R-:W-:Y:S02]  /*1e50*/  IADD3.X R15, PT, PT, R19.reuse, UR9, RZ, P1, !PT ;  /* 0x00000009130f7c10 */ /* 0x040fe40008ffe4ff */
[----:B------:R-:W-:-:S04]  /*1e60*/  IADD3.X R17, PT, PT, R19, UR7, RZ, P2, !PT ;  /* 0x0000000713117c10 */ /* 0x000fc800097fe4ff */
[----:B------:R-:W2:Y:S04]  /*1e70*/  LDG.E.64.CONSTANT R14, desc[UR16][R14.64] ;  /* 0x000000100e0e7981 */ /* 0x000ea8000c1e9b00 */
[----:B------:R-:W3:Y:S01]  /*1e80*/  LDG.E.64 R16, desc[UR16][R16.64] ;  /* 0x0000001010107981 */ /* 0x000ee2000c1e1b00 */
[----:B------:R-:W-:-:S04]  /*1e90*/  IADD3 R18, P1, PT, R18, UR12, RZ ;  /* 0x0000000c12127c10 */ /* 0x000fc8000ff3e0ff */
[----:B------:R-:W-:-:S06]  /*1ea0*/  IADD3.X R19, PT, PT, R19, UR13, RZ, P1, !PT ;  /* 0x0000000d13137c10 */ /* 0x000fcc0008ffe4ff */
[----:B------:R-:W4:Y:S01]  /*1eb0*/  LDG.E.64.CONSTANT R18, desc[UR16][R18.64] ;  /* 0x0000001012127981 */ /* 0x000f22000c1e9b00 */
[----:B------:R-:W-:Y:S02]  /*1ec0*/  IADD3 R23, P1, PT, R23, 0x1, RZ ;  /* 0x0000000117177810 */ /* 0x000fe40007f3e0ff */
[----:B------:R-:W-:-:S03]  /*1ed0*/  IADD3 R10, P2, PT, R10, UR15, RZ ;  /* 0x0000000f0a0a7c10 */ /* 0x000fc6000ff5e0ff */
[----:B------:R-:W-:Y:S01]  /*1ee0*/  IMAD.X R21, RZ, RZ, R21, P1 ;  /* 0x000000ffff157224 */ /* 0x000fe200008e0615 */
[----:B------:R-:W-:Y:S02]  /*1ef0*/  ISETP.NE.U32.AND P1, PT, R23, R20, PT ;  /* 0x000000141700720c */ /* 0x000fe40003f25070 */
[----:B------:R-:W-:Y:S02]  /*1f00*/  IADD3.X R9, PT, PT, R9, UR20, RZ, P2, !PT ;  /* 0x0000001409097c10 */ /* 0x000fe400097fe4ff */
[----:B------:R-:W-:Y:S01]  /*1f10*/  ISETP.NE.AND.EX P1, PT, R21, RZ, PT, P1 ;  /* 0x000000ff1500720c */ /* 0x000fe20003f25310 */
[----:B--2---:R-:W-:Y:S01]  /*1f20*/  IMAD.U32 R22, R14, 0x10000, RZ ;  /* 0x000100000e167824 */ /* 0x004fe200078e00ff */
[C---:B------:R-:W-:Y:S02]  /*1f30*/  SHF.L.U32 R24, R15.reuse, 0x10, RZ ;  /* 0x000000100f187819 */ /* 0x040fe400000006ff */
[----:B------:R-:W-:Y:S01]  /*1f40*/  PRMT R15, R15, 0x7632, R15 ;  /* 0x000076320f0f7816 */ /* 0x000fe2000000000f */
[C---:B---3--:R-:W-:Y:S01]  /*1f50*/  IMAD.U32 R25, R16.reuse, 0x10000, RZ ;  /* 0x0001000010197824 */ /* 0x048fe200078e00ff */
[----:B------:R-:W-:Y:S01]  /*1f60*/  PRMT R16, R16, 0x7632, R16 ;  /* 0x0000763210107816 */ /* 0x000fe20000000010 */
[C---:B------:R-:W-:Y:S01]  /*1f70*/  IMAD.U32 R27, R17.reuse, 0x10000, RZ ;  /* 0x00010000111b7824 */ /* 0x040fe200078e00ff */
[----:B------:R-:W-:Y:S01]  /*1f80*/  PRMT R17, R17, 0x7632, R17 ;  /* 0x0000763211117816 */ /* 0x000fe20000000011 */
[----:B------:R-:W-:Y:S01]  /*1f90*/  FADD.FTZ R25, R22, R25 ;  /* 0x0000001916197221 */ /* 0x000fe20000010000 */
[----:B------:R-:W-:Y:S01]  /*1fa0*/  PRMT R22, R14, 0x7632, R22 ;  /* 0x000076320e167816 */ /* 0x000fe20000000016 */
[----:B------:R-:W-:Y:S01]  /*1fb0*/  FADD.FTZ R24, R24, R27 ;  /* 0x0000001b18187221 */ /* 0x000fe20000010000 */
[----:B------:R-:W-:-:S02]  /*1fc0*/  IMAD.U32 R15, R15, 0x10000, RZ ;  /* 0x000100000f0f7824 */ /* 0x000fc400078e00ff */
[----:B------:R-:W-:Y:S01]  /*1fd0*/  FMUL.FTZ R26, R25, UR14 ;  /* 0x0000000e191a7c20 */ /* 0x000fe20008410000 */
[----:B------:R-:W-:Y:S01]  /*1fe0*/  SHF.L.U32 R25, R16, 0x10, RZ ;  /* 0x0000001010197819 */ /* 0x000fe200000006ff */
[----:B------:R-:W-:Y:S02]  /*1ff0*/  IMAD.U32 R22, R22, 0x10000, RZ ;  /* 0x0001000016167824 */ /* 0x000fe400078e00ff */
[----:B------:R-:W-:Y:S01]  /*2000*/  FMUL.FTZ R24, R24, UR14 ;  /* 0x0000000e18187c20 */ /* 0x000fe20008410000 */
[----:B------:R-:W-:Y:S02]  /*2010*/  IMAD.U32 R14, R17, 0x10000, RZ ;  /* 0x00010000110e7824 */ /* 0x000fe400078e00ff */
[----:B------:R-:W-:Y:S01]  /*2020*/  FADD.FTZ R22, R22, R25 ;  /* 0x0000001916167221 */ /* 0x000fe20000010000 */
[----:B------:R-:W0:Y:S01]  /*2030*/  F2F.BF16.F32 R26, R26 ;  /* 0x0000001a001a7304 */ /* 0x000e220000202000 */
[----:B------:R-:W-:Y:S01]  /*2040*/  FADD.FTZ R14, R15, R14 ;  /* 0x0000000e0f0e7221 */ /* 0x000fe20000010000 */
[----:B----4-:R-:W-:Y:S01]  /*2050*/  SHF.L.U32 R15, R18, 0x10, RZ ;  /* 0x00000010120f7819 */ /* 0x010fe200000006ff */
[----:B------:R-:W-:Y:S01]  /*2060*/  FMUL.FTZ R22, R22, UR14 ;  /* 0x0000000e16167c20 */ /* 0x000fe20008410000 */
[----:B------:R-:W-:-:S02]  /*2070*/  IMAD.U32 R17, R19, 0x10000, RZ ;  /* 0x0001000013117824 */ /* 0x000fc400078e00ff */
[----:B------:R-:W-:Y:S01]  /*2080*/  FMUL.FTZ R14, R14, UR14 ;  /* 0x0000000e0e0e7c20 */ /* 0x000fe20008410000 */
[----:B------:R-:W-:Y:S01]  /*2090*/  PRMT R18, R18, 0x7632, R18 ;  /* 0x0000763212127816 */ /* 0x000fe20000000012 */
[----:B------:R-:W1:Y:S01]  /*20a0*/  F2F.BF16.F32 R24, R24 ;  /* 0x0000001800187304 */ /* 0x000e620000202000 */
[----:B------:R-:W-:-:S04]  /*20b0*/  PRMT R19, R19, 0x7632, R19 ;  /* 0x0000763213137816 */ /* 0x000fc80000000013 */
[----:B------:R-:W-:Y:S01]  /*20c0*/  SHF.L.U32 R19, R19, 0x10, RZ ;  /* 0x0000001013137819 */ /* 0x000fe200000006ff */
[----:B0-----:R-:W-:Y:S02]  /*20d0*/  IMAD.U32 R26, R26, 0x10000, RZ ;  /* 0x000100001a1a7824 */ /* 0x001fe400078e00ff */
[----:B------:R-:W0:Y:S02]  /*20e0*/  F2F.BF16.F32 R22, R22 ;  /* 0x0000001600167304 */ /* 0x000e240000202000 */
[----:B------:R-:W-:Y:S01]  /*20f0*/  FMUL.FTZ R15, R26, R15 ;  /* 0x0000000f1a0f7220 */ /* 0x000fe20000410000 */
[----:B-1----:R-:W-:-:S05]  /*2100*/  SHF.L.U32 R24, R24, 0x10, RZ ;  /* 0x0000001018187819 */ /* 0x002fca00000006ff */
[----:B------:R-:W1:Y:S01]  /*2110*/  F2F.BF16.F32 R14, R14 ;  /* 0x0000000e000e7304 */ /* 0x000e620000202000 */
[----:B------:R-:W-:Y:S01]  /*2120*/  FMUL.FTZ R24, R24, R17 ;  /* 0x0000001118187220 */ /* 0x000fe20000410000 */
[----:B------:R-:W-:Y:S02]  /*2130*/  IMAD.U32 R17, R18, 0x10000, RZ ;  /* 0x0001000012117824 */ /* 0x000fe400078e00ff */
[----:B0-----:R-:W-:-:S04]  /*2140*/  IMAD.U32 R22, R22, 0x10000, RZ ;  /* 0x0001000016167824 */ /* 0x001fc800078e00ff */
        /* <DEDUP_REMOVED lines=9> */
[----:B0-----:R-:W-:-:S04]  /*21e0*/  SHF.L.U32 R15, R17, 0x10, RZ ;  /* 0x00000010110f7819 */ /* 0x001fc800000006ff */
[----:B------:R-:W-:Y:S02]  /*21f0*/  FMNMX3.FTZ R11, R11, |R14|, |R15|, !PT ;  /* 0x4000000e0b0b7276 */ /* 0x000fe4000781040f */
[----:B-1----:R-:W-:-:S04]  /*2200*/  SHF.L.U32 R14, R19, 0x10, RZ ;  /* 0x00000010130e7819 */ /* 0x002fc800000006ff */
[----:B------:R-:W-:Y:S01]  /*2210*/  FMNMX3.FTZ R11, R11, |R24|, |R14|, !PT ;  /* 0x400000180b0b7276 */ /* 0x000fe2000781040e */
[----:B------:R-:W-:Y:S06]  /*2220*/  @P1 BRA `(.L_x_798) ;  /* 0xfffffff800f81947 */ /* 0x000fec000383ffff */
.L_x_797:
[----:B------:R-:W-:Y:S05]  /*2230*/  BSYNC.RECONVERGENT B1 ;  /* 0x0000000000017941 */ /* 0x000fea0003800200 */
.L_x_796:
[----:B------:R-:W-:Y:S05]  /*2240*/  @!P0 BRA `(.L_x_792) ;  /* 0x0000000c00bc8947 */ /* 0x000fea0003800000 */
.L_x_799:
[C---:B------:R-:W-:Y:S01]  /*2250*/  IMAD.SHL.U32 R28, R10.reuse, 0x8, RZ ;  /* 0x000000080a1c7824 */ /* 0x040fe200078e00ff */
[----:B------:R-:W-:-:S04]  /*2260*/  SHF.L.U64.HI R14, R10, 0x3, R9 ;  /* 0x000000030a0e7819 */ /* 0x000fc80000010209 */
[C---:B------:R-:W-:Y:S02]  /*2270*/  IADD3 R20, P1, PT, R28.reuse, UR6, RZ ;  /* 0x000000061c147c10 */ /* 0x040fe4000ff3e0ff */
[----:B------:R-:W-:Y:S02]  /*2280*/  IADD3 R24, P0, PT, R28, UR8, RZ ;  /* 0x000000081c187c10 */ /* 0x000fe4000ff1e0ff */
[C---:B------:R-:W-:Y:S02]  /*2290*/  IADD3.X R21, PT, PT, R14.reuse, UR7, RZ, P1, !PT ;  /* 0x000000070e157c10 */ /* 0x040fe40008ffe4ff */
[----:B------:R-:W-:-:S03]  /*22a0*/  IADD3.X R25, PT, PT, R14, UR9, RZ, P0, !PT ;  /* 0x000000090e197c10 */ /* 0x000fc600087fe4ff */
[----:B------:R-:W2:Y:S04]  /*22b0*/  LDG.E.64 R22, desc[UR16][R20.64] ;  /* 0x0000001014167981 */ /* 0x000ea8000c1e1b00 */
[----:B------:R-:W3:Y:S01]  /*22c0*/  LDG.E.64.CONSTANT R18, desc[UR16][R24.64] ;  /* 0x0000001018127981 */ /* 0x000ee2000c1e9b00 */
[----:B------:R-:W-:Y:S01]  /*22d0*/  IADD3 R28, P0, PT, R28, UR22, RZ ;  /* 0x000000161c1c7c10 */ /* 0x000fe2000ff1e0ff */
[----:B------:R-:W-:-:S03]  /*22e0*/  USHF.L.U32 UR4, UR15, 0x3, URZ ;  /* 0x000000030f047899 */ /* 0x000fc600080006ff */
[----:B------:R-:W-:Y:S01]  /*22f0*/  IADD3.X R29, PT, PT, R14, UR23, RZ, P0, !PT ;  /* 0x000000170e1d7c10 */ /* 0x000fe200087fe4ff */
[----:B------:R-:W-:-:S04]  /*2300*/  USHF.L.U64.HI UR5, UR15, 0x3, UR20 ;  /* 0x000000030f057899 */ /* 0x000fc80008010214 */
[----:B------:R-:W4:Y:S01]  /*2310*/  LDG.E.64.CONSTANT R14, desc[UR16][R28.64] ;  /* 0x000000101c0e7981 */ /* 0x000f22000c1e9b00 */
[----:B------:R-:W-:Y:S02]  /*2320*/  IADD3 R16, P1, PT, R20, UR4, RZ ;  /* 0x0000000414107c10 */ /* 0x000fe4000ff3e0ff */
[----:B------:R-:W-:Y:S02]  /*2330*/  IADD3 R26, P0, PT, R24, UR4, RZ ;  /* 0x00000004181a7c10 */ /* 0x000fe4000ff1e0ff */
[----:B------:R-:W-:Y:S02]  /*2340*/  IADD3.X R17, PT, PT, R21, UR5, RZ, P1, !PT ;  /* 0x0000000515117c10 */ /* 0x000fe40008ffe4ff */
[----:B------:R-:W-:-:S03]  /*2350*/  IADD3.X R27, PT, PT, R25, UR5, RZ, P0, !PT ;  /* 0x00000005191b7c10 */ /* 0x000fc600087fe4ff */
[----:B------:R-:W5:Y:S04]  /*2360*/  LDG.E.64 R20, desc[UR16][R16.64] ;  /* 0x0000001010147981 */ /* 0x000f68000c1e1b00 */
[----:B------:R0:W5:Y:S01]  /*2370*/  LDG.E.64.CONSTANT R24, desc[UR16][R26.64] ;  /* 0x000000101a187981 */ /* 0x000162000c1e9b00 */
[----:B------:R-:W-:-:S04]  /*2380*/  IADD3 R36, P0, PT, R28, UR4, RZ ;  /* 0x000000041c247c10 */ /* 0x000fc8000ff1e0ff */
[----:B------:R-:W-:Y:S02]  /*2390*/  IADD3.X R37, PT, PT, R29, UR5, RZ, P0, !PT ;  /* 0x000000051d257c10 */ /* 0x000fe400087fe4ff */
[----:B0-----:R-:W-:-:S04]  /*23a0*/  IADD3 R26, P0, PT, R26, UR4, RZ ;  /* 0x000000041a1a7c10 */ /* 0x001fc8000ff1e0ff */
[----:B------:R-:W-:Y:S02]  /*23b0*/  IADD3.X R27, PT, PT, R27, UR5, RZ, P0, !PT ;  /* 0x000000051b1b7c10 */ /* 0x000fe400087fe4ff */
[----:B--2---:R-:W-:Y:S01]  /*23c0*/  SHF.L.U32 R30, R22, 0x10, RZ ;  /* 0x00000010161e7819 */ /* 0x004fe200000006ff */
[----:B---3--:R-:W-:Y:S01]  /*23d0*/  IMAD.U32 R31, R18, 0x10000, RZ ;  /* 0x00010000121f7824 */ /* 0x008fe200078e00ff */
[----:B------:R-:W-:Y:S01]  /*23e0*/  PRMT R22, R22, 0x7632, R22 ;  /* 0x0000763216167816 */ /* 0x000fe20000000016 */
[----:B------:R-:W-:Y:S01]  /*23f0*/  IMAD.U32 R32, R19, 0x10000, RZ ;  /* 0x0001000013207824 */ /* 0x000fe200078e00ff */
[----:B------:R-:W-:Y:S01]  /*2400*/  PRMT R19, R18, 0x7632, R19 ;  /* 0x0000763212137816 */ /* 0x000fe20000000013 */
[----:B------:R-:W-:Y:S01]  /*2410*/  FADD.FTZ R30, R31, R30 ;  /* 0x0000001e1f1e7221 */ /* 0x000fe20000010000 */
[----:B------:R-:W-:Y:S02]  /*2420*/  IMAD.U32 R31, R23, 0x10000, RZ ;  /* 0x00010000171f7824 */ /* 0x000fe400078e00ff */
[----:B------:R-:W-:Y:S01]  /*2430*/  SHF.L.U32 R33, R19, 0x10, RZ ;  /* 0x0000001013217819 */ /* 0x000fe200000006ff */
[----:B------:R-:W-:-:S02]  /*2440*/  IMAD.U32 R22, R22, 0x10000, RZ ;  /* 0x0001000016167824 */ /* 0x000fc400078e00ff */
[----:B------:R-:W-:Y:S01]  /*2450*/  FADD.FTZ R31, R32, R31 ;  /* 0x0000001f201f7221 */ /* 0x000fe20000010000 */
[----:B------:R-:W-:Y:S01]  /*2460*/  FMUL.FTZ R18, R30, UR14 ;  /* 0x0000000e1e127c20 */ /* 0x000fe20008410000 */
[----:B------:R-:W-:Y:S01]  /*2470*/  PRMT R23, R23, 0x7632, R23 ;  /* 0x0000763217177816 */ /* 0x000fe20000000017 */
[----:B------:R-:W-:Y:S01]  /*2480*/  FADD.FTZ R22, R33, R22 ;  /* 0x0000001621167221 */ /* 0x000fe20000010000 */
[----:B------:R-:W-:Y:S01]  /*2490*/  FMUL.FTZ R30, R31, UR14 ;  /* 0x0000000e1f1e7c20 */ /* 0x000fe20008410000 */
[----:B------:R-:W-:Y:S02]  /*24a0*/  PRMT R31, R19, 0x7632, R31 ;  /* 0x00007632131f7816 */ /* 0x000fe4000000001f */
[----:B------:R-:W-:Y:S01]  /*24b0*/  FMUL.FTZ R32, R22, UR14 ;  /* 0x0000000e16207c20 */ /* 0x000fe20008410000 */
[----:B------:R-:W-:Y:S02]  /*24c0*/  SHF.L.U32 R22, R23, 0x10, RZ ;  /* 0x0000001017167819 */ /* 0x000fe400000006ff */
[----:B------:R-:W-:Y:S01]  /*24d0*/  IMAD.U32 R31, R31, 0x10000, RZ ;  /* 0x000100001f1f7824 */ /* 0x000fe200078e00ff */
[----:B------:R-:W0:Y:S03]  /*24e0*/  F2F.BF16.F32 R18, R18 ;  /* 0x0000001200127304 */ /* 0x000e260000202000 */
[----:B------:R-:W-:-:S04]  /*24f0*/  FADD.FTZ R22, R31, R22 ;  /* 0x000000161f167221 */ /* 0x000fc80000010000 */
[----:B------:R-:W-:Y:S01]  /*2500*/  FMUL.FTZ R22, R22, UR14 ;  /* 0x0000000e16167c20 */ /* 0x000fe20008410000 */
[----:B------:R-:W1:Y:S08]  /*2510*/  F2F.BF16.F32 R23, R32 ;  /* 0x0000002000177304 */ /* 0x000e700000202000 */
[----:B------:R2:W3:Y:S01]  /*2520*/  F2F.BF16.F32 R19, R30 ;  /* 0x0000001e00137304 */ /* 0x0004e20000202000 */
[----:B0-----:R-:W-:Y:S01]  /*2530*/  SHF.L.U32 R18, R18, 0x10, RZ ;  /* 0x0000001012127819 */ /* 0x001fe200000006ff */
[----:B----4-:R-:W-:-:S06]  /*2540*/  IMAD.U32 R31, R14, 0x10000, RZ ;  /* 0x000100000e1f7824 */ /* 0x010fcc00078e00ff */
[----:B------:R-:W0:Y:S01]  /*2550*/  F2F.BF16.F32 R22, R22 ;  /* 0x0000001600167304 */ /* 0x000e220000202000 */
[----:B------:R-:W-:Y:S01]  /*2560*/  PRMT R28, R14, 0x7632, R28 ;  /* 0x000076320e1c7816 */ /* 0x000fe2000000001c */
[----:B------:R-:W-:Y:S01]  /*2570*/  FMUL.FTZ R31, R31, R18 ;  /* 0x000000121f1f7220 */ /* 0x000fe20000410000 */
[----:B-1----:R-:W-:Y:S02]  /*2580*/  SHF.L.U32 R23, R23, 0x10, RZ ;  /* 0x0000001017177819 */ /* 0x002fe400000006ff */
[C---:B------:R-:W-:Y:S01]  /*2590*/  PRMT R18, R15.reuse, 0x7632, R18 ;  /* 0x000076320f127816 */ /* 0x040fe20000000012 */
[----:B------:R-:W-:Y:S02]  /*25a0*/  IMAD.U32 R28, R28, 0x10000, RZ ;  /* 0x000100001c1c7824 */ /* 0x000fe400078e00ff */
[----:B--2---:R-:W-:Y:S02]  /*25b0*/  IMAD.U32 R30, R15, 0x10000, RZ ;  /* 0x000100000f1e7824 */ /* 0x004fe400078e00ff */
[----:B---3--:R-:W-:-:S02]  /*25c0*/  IMAD.U32 R19, R19, 0x10000, RZ ;  /* 0x0001000013137824 */ /* 0x008fc400078e00ff */
[----:B------:R-:W-:Y:S01]  /*25d0*/  FMUL.FTZ R29, R28, R23 ;  /* 0x000000171c1d7220 */ /* 0x000fe20000410000 */
[----:B------:R-:W-:Y:S01]  /*25e0*/  IMAD.U32 R23, R18, 0x10000, RZ ;  /* 0x0001000012177824 */ /* 0x000fe200078e00ff */
[----:B------:R1:W2:Y:S01]  /*25f0*/  LDG.E.64.CONSTANT R14, desc[UR16][R36.64] ;  /* 0x00000010240e7981 */ /* 0x0002a2000c1e9b00 */
[----:B0-----:R-:W-:Y:S01]  /*2600*/  SHF.L.U32 R22, R22, 0x10, RZ ;  /* 0x0000001016167819 */ /* 0x001fe200000006ff */
[----:B------:R-:W-:Y:S01]  /*2610*/  FMUL.FTZ R30, R30, R19 ;  /* 0x000000131e1e7220 */ /* 0x000fe20000410000 */
[C---:B-----5:R-:W-:Y:S01]  /*2620*/  IMAD.U32 R19, R20.reuse, 0x10000, RZ ;  /* 0x0001000014137824 */ /* 0x060fe200078e00ff */
[----:B------:R-:W-:Y:S01]  /*2630*/  PRMT R20, R20, 0x7632, R20 ;  /* 0x0000763214147816 */ /* 0x000fe20000000014 */
[C---:B------:R-:W-:Y:S02]  /*2640*/  IMAD.U32 R32, R24.reuse, 0x10000, RZ ;  /* 0x0001000018207824 */ /* 0x040fe400078e00ff */
[----:B------:R-:W-:Y:S01]  /*2650*/  FMUL.FTZ R28, R23, R22 ;  /* 0x00000016171c7220 */ /* 0x000fe20000410000 */
[----:B------:R-:W-:-:S02]  /*2660*/  PRMT R18, R24, 0x7632, R18 ;  /* 0x0000763218127816 */ /* 0x000fc40000000012 */
[----:B------:R-:W-:Y:S01]  /*2670*/  IADD3 R22, P1, PT, R16, UR4, RZ ;  /* 0x0000000410167c10 */ /* 0x000fe2000ff3e0ff */
[----:B------:R-:W-:Y:S01]  /*2680*/  FADD.FTZ R32, R32, R19 ;  /* 0x0000001320207221 */ /* 0x000fe20000010000 */
[----:B------:R-:W-:Y:S01]  /*2690*/  IMAD.U32 R24, R25, 0x10000, RZ ;  /* 0x0001000019187824 */ /* 0x000fe200078e00ff */
[----:B------:R-:W-:Y:S01]  /*26a0*/  SHF.L.U32 R16, R18, 0x10, RZ ;  /* 0x0000001012107819 */ /* 0x000fe200000006ff */
[----:B------:R-:W-:Y:S01]  /*26b0*/  IMAD.U32 R33, R21, 0x10000, RZ ;  /* 0x0001000015217824 */ /* 0x000fe200078e00ff */
[----:B------:R-:W-:Y:S01]  /*26c0*/  IADD3.X R23, PT, PT, R17, UR5, RZ, P1, !PT ;  /* 0x0000000511177c10 */ /* 0x000fe20008ffe4ff */
[----:B------:R-:W-:Y:S02]  /*26d0*/  IMAD.U32 R19, R20, 0x10000, RZ ;  /* 0x0001000014137824 */ /* 0x000fe400078e00ff */
[----:B------:R-:W-:Y:S02]  /*26e0*/  FADD.FTZ R24, R24, R33 ;  /* 0x0000002118187221 */ /* 0x000fe40000010000 */
[----:B------:R-:W-:-:S02]  /*26f0*/  FADD.FTZ R33, R16, R19 ;  /* 0x0000001310217221 */ /* 0x000fc40000010000 */
[----:B------:R0:W3:Y:S04]  /*2700*/  LDG.E.64.CONSTANT R16, desc[UR16][R26.64] ;  /* 0x000000101a107981 */ /* 0x0000e8000c1e9b00 */
[----:B------:R-:W4:Y:S01]  /*2710*/  LDG.E.64 R18, desc[UR16][R22.64] ;  /* 0x0000001016127981 */ /* 0x000f22000c1e1b00 */
[----:B------:R-:W-:Y:S01]  /*2720*/  FMUL.FTZ R24, R24, UR14 ;  /* 0x0000000e18187c20 */ /* 0x000fe20008410000 */
[----:B------:R-:W-:Y:S01]  /*2730*/  FMUL.FTZ R20, R32, UR14 ;  /* 0x0000000e20147c20 */ /* 0x000fe20008410000 */
[----:B------:R-:W-:Y:S01]  /*2740*/  FMUL.FTZ R34, R33, UR14 ;  /* 0x0000000e21227c20 */ /* 0x000fe20008410000 */
[----:B------:R-:W-:-:S03]  /*2750*/  PRMT R32, R21, 0x7632, R32 ;  /* 0x0000763215207816 */ /* 0x000fc60000000020 */
[----:B------:R-:W-:Y:S01]  /*2760*/  F2F.BF16.F32 R21, R34 ;  /* 0x0000002200157304 */ /* 0x000fe20000202000 */
[----:B------:R-:W-:-:S07]  /*2770*/  PRMT R25, R25, 0x7632, R25 ;  /* 0x0000763219197816 */ /* 0x000fce0000000019 */
[----:B------:R-:W5:Y:S01]  /*2780*/  F2F.BF16.F32 R24, R24 ;  /* 0x0000001800187304 */ /* 0x000f620000202000 */
[----:B------:R-:W-:-:S07]  /*2790*/  SHF.L.U32 R25, R25, 0x10, RZ ;  /* 0x0000001019197819 */ /* 0x000fce00000006ff */
[----:B------:R-:W0:Y:S01]  /*27a0*/  F2F.BF16.F32 R20, R20 ;  /* 0x0000001400147304 */ /* 0x000e220000202000 */
[----:B------:R-:W-:-:S04]  /*27b0*/  IMAD.U32 R32, R32, 0x10000, RZ ;  /* 0x0001000020207824 */ /* 0x000fc800078e00ff */
[----:B------:R-:W-:Y:S01]  /*27c0*/  FADD.FTZ R32, R25, R32 ;  /* 0x0000002019207221 */ /* 0x000fe20000010000 */
[----:B-----5:R-:W-:Y:S02]  /*27d0*/  SHF.L.U32 R34, R24, 0x10, RZ ;  /* 0x0000001018227819 */ /* 0x020fe400000006ff */
[----:B-1----:R-:W-:Y:S01]  /*27e0*/  IADD3 R36, P0, PT, R36, UR4, RZ ;  /* 0x0000000424247c10 */ /* 0x002fe2000ff1e0ff */
[----:B0-----:R-:W-:-:S03]  /*27f0*/  IMAD.U32 R20, R20, 0x10000, RZ ;  /* 0x0001000014147824 */ /* 0x001fc600078e00ff */
[----:B------:R-:W-:Y:S02]  /*2800*/  IADD3.X R37, PT, PT, R37, UR5, RZ, P0, !PT ;  /* 0x0000000525257c10 */ /* 0x000fe400087fe4ff */
[----:B------:R-:W-:Y:S02]  /*2810*/  IADD3 R24, P1, PT, R22, UR4, RZ ;  /* 0x0000000416187c10 */ /* 0x000fe4000ff3e0ff */
[----:B------:R-:W-:-:S04]  /*2820*/  IADD3 R26, P0, PT, R26, UR4, RZ ;  /* 0x000000041a1a7c10 */ /* 0x000fc8000ff1e0ff */
[----:B------:R-:W-:Y:S02]  /*2830*/  IADD3.X R27, PT, PT, R27, UR5, RZ, P0, !PT ;  /* 0x000000051b1b7c10 */ /* 0x000fe400087fe4ff */
[C---:B--2---:R-:W-:Y:S01]  /*2840*/  PRMT R25, R14.reuse, 0x7632, R25 ;  /* 0x000076320e197816 */ /* 0x044fe20000000019 */
[----:B------:R-:W-:Y:S02]  /*2850*/  IMAD.U32 R33, R14, 0x10000, RZ ;  /* 0x000100000e217824 */ /* 0x000fe400078e00ff */
[----:B------:R-:W-:Y:S02]  /*2860*/  IMAD.U32 R14, R21, 0x10000, RZ ;  /* 0x00010000150e7824 */ /* 0x000fe400078e00ff */
[----:B------:R-:W-:Y:S01]  /*2870*/  IMAD.U32 R21, R15, 0x10000, RZ ;  /* 0x000100000f157824 */ /* 0x000fe200078e00ff */
[----:B------:R-:W-:Y:S01]  /*2880*/  SHF.L.U32 R25, R25, 0x10, RZ ;  /* 0x0000001019197819 */ /* 0x000fe200000006ff */
[----:B------:R-:W-:Y:S02]  /*2890*/  FMUL.FTZ R33, R20, R33 ;  /* 0x0000002114217220 */ /* 0x000fe40000410000 */
[----:B------:R-:W-:-:S02]  /*28a0*/  FMUL.FTZ R34, R34, R21 ;  /* 0x0000001522227220 */ /* 0x000fc40000410000 */
[----:B------:R-:W-:Y:S01]  /*28b0*/  FMUL.FTZ R14, R14, R25 ;  /* 0x000000190e0e7220 */ /* 0x000fe20000410000 */
[C---:B---3--:R-:W-:Y:S01]  /*28c0*/  PRMT R15, R16.reuse, 0x7632, R15 ;  /* 0x00007632100f7816 */ /* 0x048fe2000000000f */
[----:B------:R-:W-:Y:S01]  /*28d0*/  IMAD.U32 R16, R16, 0x10000, RZ ;  /* 0x0001000010107824 */ /* 0x000fe200078e00ff */
[C---:B----4-:R-:W-:Y:S02]  /*28e0*/  PRMT R20, R18.reuse, 0x7632, R20 ;  /* 0x0000763212147816 */ /* 0x050fe40000000014 */
[----:B------:R-:W-:-:S03]  /*28f0*/  SHF.L.U32 R21, R18, 0x10, RZ ;  /* 0x0000001012157819 */ /* 0x000fc600000006ff */
[----:B------:R-:W-:Y:S02]  /*2900*/  IMAD.U32 R25, R20, 0x10000, RZ ;  /* 0x0001000014197824 */ /* 0x000fe400078e00ff */
[----:B------:R-:W-:Y:S02]  /*2910*/  FADD.FTZ R16, R16, R21 ;  /* 0x0000001510107221 */ /* 0x000fe40000010000 */
[----:B------:R-:W2:Y:S01]  /*2920*/  LDG.E.64.CONSTANT R20, desc[UR16][R36.64] ;  /* 0x0000001024147981 */ /* 0x000ea2000c1e9b00 */
[----:B------:R-:W-:-:S04]  /*2930*/  IMAD.U32 R18, R15, 0x10000, RZ ;  /* 0x000100000f127824 */ /* 0x000fc800078e00ff */
[----:B------:R-:W-:Y:S01]  /*2940*/  FADD.FTZ R18, R18, R25 ;  /* 0x0000001912127221 */ /* 0x000fe20000010000 */
[----:B------:R-:W-:Y:S02]  /*2950*/  IADD3.X R25, PT, PT, R23, UR5, RZ, P1, !PT ;  /* 0x0000000517197c10 */ /* 0x000fe40008ffe4ff */
[----:B------:R0:W3:Y:S04]  /*2960*/  LDG.E.64.CONSTANT R22, desc[UR16][R26.64] ;  /* 0x000000101a167981 */ /* 0x0000e8000c1e9b00 */
[----:B------:R-:W4:Y:S01]  /*2970*/  LDG.E.64 R24, desc[UR16][R24.64] ;  /* 0x0000001018187981 */ /* 0x000f22000c1e1b00 */
[----:B0-----:R-:W-:-:S04]  /*2980*/  IADD3 R26, P0, PT, R36, UR4, RZ ;  /* 0x00000004241a7c10 */ /* 0x001fc8000ff1e0ff */
[----:B------:R-:W-:-:S06]  /*2990*/  IADD3.X R27, PT, PT, R37, UR5, RZ, P0, !PT ;  /* 0x00000005251b7c10 */ /* 0x000fcc00087fe4ff */
[----:B------:R-:W5:Y:S01]  /*29a0*/  LDG.E.64.CONSTANT R26, desc[UR16][R26.64] ;  /* 0x000000101a1a7981 */ /* 0x000f62000c1e9b00 */
[----:B------:R-:W-:Y:S01]  /*29b0*/  FMUL.FTZ R32, R32, UR14 ;  /* 0x0000000e20207c20 */ /* 0x000fe20008410000 */
[----:B------:R-:W-:Y:S01]  /*29c0*/  FMUL.FTZ R16, R16, UR14 ;  /* 0x0000000e10107c20 */ /* 0x000fe20008410000 */
[----:B------:R-:W-:-:S04]  /*29d0*/  FMUL.FTZ R18, R18, UR14 ;  /* 0x0000000e12127c20 */ /* 0x000fc80008410000 */
[----:B------:R-:W0:Y:S08]  /*29e0*/  F2F.BF16.F32 R32, R32 ;  /* 0x0000002000207304 */ /* 0x000e300000202000 */
[----:B------:R-:W-:Y:S08]  /*29f0*/  F2F.BF16.F32 R16, R16 ;  /* 0x0000001000107304 */ /* 0x000ff00000202000 */
[----:B------:R-:W1:Y:S01]  /*2a00*/  F2F.BF16.F32 R18, R18 ;  /* 0x0000001200127304 */ /* 0x000e620000202000 */
[----:B------:R-:W-:-:S04]  /*2a10*/  PRMT R15, R15, 0x7632, R15 ;  /* 0x000076320f0f7816 */ /* 0x000fc8000000000f */
[----:B------:R-:W-:Y:S01]  /*2a20*/  SHF.L.U32 R36, R15, 0x10, RZ ;  /* 0x000000100f247819 */ /* 0x000fe200000006ff */
[----:B0-----:R-:W-:Y:S02]  /*2a30*/  IMAD.U32 R15, R32, 0x10000, RZ ;  /* 0x00010000200f7824 */ /* 0x001fe400078e00ff */
[----:B-1----:R-:W-:Y:S02]  /*2a40*/  IMAD.U32 R32, R18, 0x10000, RZ ;  /* 0x0001000012207824 */ /* 0x002fe400078e00ff */
[----:B------:R-:W-:Y:S01]  /*2a50*/  FMUL.FTZ R15, R15, R36 ;  /* 0x000000240f0f7220 */ /* 0x000fe20000410000 */
[----:B------:R-:W0:Y:S08]  /*2a60*/  F2F.BF16.F32 R29, R29 ;  /* 0x0000001d001d7304 */ /* 0x000e300000202000 */
[----:B------:R-:W-:Y:S08]  /*2a70*/  F2F.BF16.F32 R31, R31 ;  /* 0x0000001f001f7304 */ /* 0x000ff00000202000 */
[----:B------:R-:W1:Y:S01]  /*2a80*/  F2F.BF16.F32 R30, R30 ;  /* 0x0000001e001e7304 */ /* 0x000e620000202000 */
[----:B0-----:R-:W-:-:S07]  /*2a90*/  IMAD.U32 R29, R29, 0x10000, RZ ;  /* 0x000100001d1d7824 */ /* 0x001fce00078e00ff */
[----:B------:R-:W0:Y:S08]  /*2aa0*/  F2F.BF16.F32 R28, R28 ;  /* 0x0000001c001c7304 */ /* 0x000e300000202000 */
[----:B------:R-:W-:Y:S08]  /*2ab0*/  F2F.BF16.F32 R14, R14 ;  /* 0x0000000e000e7304 */ /* 0x000ff00000202000 */
[----:B------:R-:W0:Y:S01]  /*2ac0*/  F2F.BF16.F32 R33, R33 ;  /* 0x0000002100217304 */ /* 0x000e220000202000 */
[----:B-1----:R-:W-:-:S07]  /*2ad0*/  IMAD.U32 R30, R30, 0x10000, RZ ;  /* 0x000100001e1e7824 */ /* 0x002fce00078e00ff */
[----:B------:R-:W-:Y:S01]  /*2ae0*/  F2F.BF16.F32 R15, R15 ;  /* 0x0000000f000f7304 */ /* 0x000fe20000202000 */
[----:B0-----:R-:W-:-:S07]  /*2af0*/  IMAD.U32 R28, R28, 0x10000, RZ ;  /* 0x000100001c1c7824 */ /* 0x001fce00078e00ff */
[----:B------:R-:W-:Y:S01]  /*2b00*/  F2F.BF16.F32 R34, R34 ;  /* 0x0000002200227304 */ /* 0x000fe20000202000 */
[----:B------:R-:W-:Y:S01]  /*2b10*/  SHF.L.U32 R33, R33, 0x10, RZ ;  /* 0x0000001021217819 */ /* 0x000fe200000006ff */
[----:B------:R-:W-:Y:S02]  /*2b20*/  USHF.L.U32 UR4, UR15, 0x2, URZ ;  /* 0x000000020f047899 */ /* 0x000fe400080006ff */
[----:B------:R-:W-:-:S04]  /*2b30*/  USHF.L.U64.HI UR5, UR15, 0x2, UR20 ;  /* 0x000000020f057899 */ /* 0x000fc80008010214 */
[----:B------:R-:W-:-:S04]  /*2b40*/  IADD3 R10, P0, PT, R10, UR4, RZ ;  /* 0x000000040a0a7c10 */ /* 0x000fc8000ff1e0ff */
[----:B------:R-:W-:Y:S02]  /*2b50*/  IADD3.X R9, PT, PT, R9, UR5, RZ, P0, !PT ;  /* 0x0000000509097c10 */ /* 0x000fe400087fe4ff */
[----:B------:R-:W-:-:S04]  /*2b60*/  ISETP.GE.U32.AND P0, PT, R10, R5, PT ;  /* 0x000000050a00720c */ /* 0x000fc80003f06070 */
[----:B------:R-:W-:Y:S02]  /*2b70*/  ISETP.GE.AND.EX P0, PT, R9, R6, PT, P0 ;  /* 0x000000060900720c */ /* 0x000fe40003f06300 */
[C---:B--2---:R-:W-:Y:S01]  /*2b80*/  PRMT R35, R20.reuse, 0x7632, R35 ;  /* 0x0000763214237816 */ /* 0x044fe20000000023 */
[----:B------:R-:W-:Y:S02]  /*2b90*/  IMAD.U32 R37, R20, 0x10000, RZ ;  /* 0x0001000014257824 */ /* 0x000fe400078e00ff */
[----:B------:R-:W-:Y:S01]  /*2ba0*/  IMAD.U32 R20, R16, 0x10000, RZ ;  /* 0x0001000010147824 */ /* 0x000fe200078e00ff */
[----:B------:R-:W-:-:S03]  /*2bb0*/  SHF.L.U32 R35, R35, 0x10, RZ ;  /* 0x0000001023237819 */ /* 0x000fc600000006ff */
[----:B------:R-:W-:Y:S01]  /*2bc0*/  FMUL.FTZ R16, R20, R37 ;  /* 0x0000002514107220 */ /* 0x000fe20000410000 */
[----:B------:R-:W-:Y:S01]  /*2bd0*/  SHF.L.U32 R20, R17, 0x10, RZ ;  /* 0x0000001011147819 */ /* 0x000fe200000006ff */
[----:B------:R-:W-:Y:S01]  /*2be0*/  FMUL.FTZ R18, R32, R35 ;  /* 0x0000002320127220 */ /* 0x000fe20000410000 */
[C---:B------:R-:W-:Y:S01]  /*2bf0*/  IMAD.U32 R35, R19.reuse, 0x10000, RZ ;  /* 0x0001000013237824 */ /* 0x040fe200078e00ff */
[----:B------:R-:W-:-:S03]  /*2c00*/  PRMT R19, R19, 0x7632, R19 ;  /* 0x0000763213137816 */ /* 0x000fc60000000013 */
[----:B------:R-:W-:Y:S01]  /*2c10*/  FADD.FTZ R20, R20, R35 ;  /* 0x0000002314147221 */ /* 0x000fe20000010000 */
[----:B------:R-:W-:Y:S01]  /*2c20*/  PRMT R17, R17, 0x7632, R17 ;  /* 0x0000763211117816 */ /* 0x000fe20000000011 */
[----:B------:R-:W-:Y:S02]  /*2c30*/  IMAD.U32 R36, R21, 0x10000, RZ ;  /* 0x0001000015247824 */ /* 0x000fe400078e00ff */
[----:B------:R-:W-:Y:S01]  /*2c40*/  FMUL.FTZ R32, R20, UR14 ;  /* 0x0000000e14207c20 */ /* 0x000fe20008410000 */
[----:B------:R-:W-:Y:S02]  /*2c50*/  SHF.L.U32 R20, R19, 0x10, RZ ;  /* 0x0000001013147819 */ /* 0x000fe400000006ff */
[----:B---3--:R-:W-:Y:S02]  /*2c60*/  PRMT R19, R22, 0x7632, R19 ;  /* 0x0000763216137816 */ /* 0x008fe40000000013 */
[----:B----4-:R-:W-:Y:S01]  /*2c70*/  PRMT R21, R24, 0x7632, R21 ;  /* 0x0000763218157816 */ /* 0x010fe20000000015 */
[----:B------:R-:W-:Y:S01]  /*2c80*/  IMAD.U32 R17, R17, 0x10000, RZ ;  /* 0x0001000011117824 */ /* 0x000fe200078e00ff */
[----:B------:R-:W-:Y:S01]  /*2c90*/  SHF.L.U32 R22, R22, 0x10, RZ ;  /* 0x0000001016167819 */ /* 0x000fe200000006ff */
[----:B------:R-:W-:Y:S01]  /*2ca0*/  IMAD.U32 R35, R24, 0x10000, RZ ;  /* 0x0001000018237824 */ /* 0x000fe200078e00ff */
[----:B------:R-:W-:Y:S01]  /*2cb0*/  SHF.L.U32 R24, R21, 0x10, RZ ;  /* 0x0000001015187819 */ /* 0x000fe200000006ff */
[----:B------:R-:W0:Y:S01]  /*2cc0*/  F2F.BF16.F32 R32, R32 ;  /* 0x0000002000207304 */ /* 0x000e220000202000 */
[----:B------:R-:W-:-:S02]  /*2cd0*/  IMAD.U32 R19, R19, 0x10000, RZ ;  /* 0x0001000013137824 */ /* 0x000fc400078e00ff */
[----:B------:R-:W-:Y:S01]  /*2ce0*/  FADD.FTZ R20, R17, R20 ;  /* 0x0000001411147221 */ /* 0x000fe20000010000 */
[----:B------:R-:W-:Y:S01]  /*2cf0*/  FADD.FTZ R22, R22, R35 ;  /* 0x0000002316167221 */ /* 0x000fe20000010000 */
[----:B------:R-:W-:Y:S02]  /*2d00*/  IMAD.U32 R35, R25, 0x10000, RZ ;  /* 0x0001000019237824 */ /* 0x000fe400078e00ff */
[----:B------:R-:W-:Y:S01]  /*2d10*/  FADD.FTZ R19, R19, R24 ;  /* 0x0000001813137221 */ /* 0x000fe20000010000 */
[----:B------:R-:W-:Y:S01]  /*2d20*/  FMUL.FTZ R20, R20, UR14 ;  /* 0x0000000e14147c20 */ /* 0x000fe20008410000 */
[C---:B------:R-:W-:Y:S01]  /*2d30*/  IMAD.U32 R24, R23.reuse, 0x10000, RZ ;  /* 0x0001000017187824 */ /* 0x040fe200078e00ff */
[----:B------:R-:W-:-:S03]  /*2d40*/  PRMT R23, R23, 0x7632, R23 ;  /* 0x0000763217177816 */ /* 0x000fc60000000017 */
[----:B------:R-:W-:Y:S01]  /*2d50*/  FADD.FTZ R35, R24, R35 ;  /* 0x0000002318237221 */ /* 0x000fe20000010000 */
[----:B------:R-:W-:Y:S01]  /*2d60*/  FMUL.FTZ R24, R22, UR14 ;  /* 0x0000000e16187c20 */ /* 0x000fe20008410000 */
[----:B------:R-:W1:Y:S01]  /*2d70*/  F2F.BF16.F32 R20, R20 ;  /* 0x0000001400147304 */ /* 0x000e620000202000 */
[----:B------:R-:W-:Y:S01]  /*2d80*/  PRMT R25, R25, 0x7632, R25 ;  /* 0x0000763219197816 */ /* 0x000fe20000000019 */
[----:B0-----:R-:W-:Y:S01]  /*2d90*/  IMAD.U32 R17, R32, 0x10000, RZ ;  /* 0x0001000020117824 */ /* 0x001fe200078e00ff */
[----:B------:R-:W-:Y:S01]  /*2da0*/  SHF.L.U32 R23, R23, 0x10, RZ ;  /* 0x0000001017177819 */ /* 0x000fe200000006ff */
[----:B------:R-:W-:Y:S02]  /*2db0*/  FMUL.FTZ R22, R35, UR14 ;  /* 0x0000000e23167c20 */ /* 0x000fe40008410000 */
[----:B------:R-:W-:Y:S02]  /*2dc0*/  IMAD.U32 R32, R25, 0x10000, RZ ;  /* 0x0001000019207824 */ /* 0x000fe400078e00ff */
[----:B------:R-:W0:Y:S01]  /*2dd0*/  F2F.BF16.F32 R24, R24 ;  /* 0x0000001800187304 */ /* 0x000e220000202000 */
[----:B------:R-:W-:Y:S01]  /*2de0*/  PRMT R21, R21, 0x7632, R21 ;  /* 0x0000763215157816 */ /* 0x000fe20000000015 */
[----:B------:R-:W-:Y:S01]  /*2df0*/  FADD.FTZ R32, R23, R32 ;  /* 0x0000002017207221 */ /* 0x000fe20000010000 */
[----:B------:R-:W-:-:S03]  /*2e00*/  FMUL.FTZ R23, R19, UR14 ;  /* 0x0000000e13177c20 */ /* 0x000fc60008410000 */
[----:B------:R-:W-:Y:S02]  /*2e10*/  FMUL.FTZ R19, R32, UR14 ;  /* 0x0000000e20137c20 */ /* 0x000fe40008410000 */
[----:B------:R-:W2:Y:S01]  /*2e20*/  F2F.BF16.F32 R22, R22 ;  /* 0x0000001600167304 */ /* 0x000ea20000202000 */
[----:B------:R-:W-:Y:S01]  /*2e30*/  SHF.L.U32 R32, R31, 0x10, RZ ;  /* 0x000000101f207819 */ /* 0x000fe200000006ff */
[----:B------:R-:W-:Y:S02]  /*2e40*/  IMAD.U32 R21, R21, 0x10000, RZ ;  /* 0x0001000015157824 */ /* 0x000fe400078e00ff */
[----:B-1----:R-:W-:Y:S01]  /*2e50*/  IMAD.U32 R20, R20, 0x10000, RZ ;  /* 0x0001000014147824 */ /* 0x002fe200078e00ff */
[----:B------:R-:W-:-:S03]  /*2e60*/  FMNMX3.FTZ R29, R11, |R32|, |R29|, !PT ;  /* 0x400000200b1d7276 */ /* 0x000fc6000781041d */
[----:B------:R-:W1:Y:S01]  /*2e70*/  F2F.BF16.F32 R23, R23 ;  /* 0x0000001700177304 */ /* 0x000e620000202000 */
[----:B------:R-:W-:Y:S01]  /*2e80*/  FMUL.FTZ R11, R20, R21 ;  /* 0x00000015140b7220 */ /* 0x000fe20000410000 */
[----:B-----5:R-:W-:Y:S02]  /*2e90*/  SHF.L.U32 R21, R26, 0x10, RZ ;  /* 0x000000101a157819 */ /* 0x020fe400000006ff */
[----:B0-----:R-:W-:-:S04]  /*2ea0*/  SHF.L.U32 R24, R24, 0x10, RZ ;  /* 0x0000001018187819 */ /* 0x001fc800000006ff */
[----:B------:R-:W0:Y:S01]  /*2eb0*/  F2F.BF16.F32 R19, R19 ;  /* 0x0000001300137304 */ /* 0x000e220000202000 */
[----:B------:R-:W-:Y:S01]  /*2ec0*/  FMUL.FTZ R24, R24, R21 ;  /* 0x0000001518187220 */ /* 0x000fe20000410000 */
[----:B------:R-:W-:Y:S01]  /*2ed0*/  IMAD.U32 R21, R27, 0x10000, RZ ;  /* 0x000100001b157824 */ /* 0x000fe200078e00ff */
[----:B------:R-:W-:Y:S01]  /*2ee0*/  PRMT R26, R26, 0x7632, R26 ;  /* 0x000076321a1a7816 */ /* 0x000fe2000000001a */
[----:B--2---:R-:W-:Y:S01]  /*2ef0*/  IMAD.U32 R22, R22, 0x10000, RZ ;  /* 0x0001000016167824 */ /* 0x004fe200078e00ff */
[----:B------:R-:W-:Y:S01]  /*2f00*/  FMNMX3.FTZ R28, R29, |R30|, |R28|, !PT ;  /* 0x4000001e1d1c7276 */ /* 0x000fe2000781041c */
[----:B------:R-:W-:Y:S02]  /*2f10*/  IMAD.U32 R20, R14, 0x10000, RZ ;  /* 0x000100000e147824 */ /* 0x000fe400078e00ff */
[----:B------:R-:W-:Y:S01]  /*2f20*/  FMUL.FTZ R17, R17, R36 ;  /* 0x0000002411117220 */ /* 0x000fe20000410000 */
[----:B------:R-:W-:Y:S01]  /*2f30*/  FMUL.FTZ R25, R22, R21 ;  /* 0x0000001516197220 */ /* 0x000fe20000410000 */
[----:B------:R-:W-:Y:S01]  /*2f40*/  IMAD.U32 R26, R26, 0x10000, RZ ;  /* 0x000100001a1a7824 */ /* 0x000fe200078e00ff */
[----:B------:R-:W-:Y:S01]  /*2f50*/  SHF.L.U32 R21, R34, 0x10, RZ ;  /* 0x0000001022157819 */ /* 0x000fe200000006ff */
[----:B-1----:R-:W-:Y:S01]  /*2f60*/  IMAD.U32 R23, R23, 0x10000, RZ ;  /* 0x0001000017177824 */ /* 0x002fe200078e00ff */
[----:B------:R-:W-:Y:S01]  /*2f70*/  FMNMX3.FTZ R20, R28, |R33|, |R20|, !PT ;  /* 0x400000211c147276 */ /* 0x000fe20007810414 */
[----:B------:R-:W-:Y:S01]  /*2f80*/  IMAD.U32 R22, R15, 0x10000, RZ ;  /* 0x000100000f167824 */ /* 0x000fe200078e00ff */
[----:B------:R-:W1:Y:S01]  /*2f90*/  F2F.BF16.F32 R16, R16 ;  /* 0x0000001000107304 */ /* 0x000e620000202000 */
[----:B------:R-:W-:Y:S01]  /*2fa0*/  PRMT R27, R27, 0x7632, R27 ;  /* 0x000076321b1b7816 */ /* 0x000fe2000000001b */
[----:B------:R-:W-:-:S02]  /*2fb0*/  FMUL.FTZ R23, R23, R26 ;  /* 0x0000001a17177220 */ /* 0x000fc40000410000 */
[----:B------:R-:W-:-:S04]  /*2fc0*/  FMNMX3.FTZ R20, R20, |R21|, |R22|, !PT ;  /* 0x4000001514147276 */ /* 0x000fc80007810416 */
[----:B------:R-:W2:Y:S01]  /*2fd0*/  F2F.BF16.F32 R18, R18 ;  /* 0x0000001200127304 */ /* 0x000ea20000202000 */
[----:B------:R-:W-:Y:S01]  /*2fe0*/  SHF.L.U32 R22, R27, 0x10, RZ ;  /* 0x000000101b167819 */ /* 0x000fe200000006ff */
[----:B0-----:R-:W-:-:S06]  /*2ff0*/  IMAD.U32 R21, R19, 0x10000, RZ ;  /* 0x0001000013157824 */ /* 0x001fcc00078e00ff */
[----:B------:R-:W0:Y:S01]  /*3000*/  F2F.BF16.F32 R17, R17 ;  /* 0x0000001100117304 */ /* 0x000e220000202000 */
[----:B------:R-:W-:-:S07]  /*3010*/  FMUL.FTZ R21, R21, R22 ;  /* 0x0000001615157220 */ /* 0x000fce0000410000 */
[----:B------:R-:W3:Y:S01]  /*3020*/  F2F.BF16.F32 R11, R11 ;  /* 0x0000000b000b7304 */ /* 0x000ee20000202000 */
[----:B-1----:R-:W-:-:S07]  /*3030*/  IMAD.U32 R19, R16, 0x10000, RZ ;  /* 0x0001000010137824 */ /* 0x002fce00078e00ff */
[----:B------:R-:W1:Y:S01]  /*3040*/  F2F.BF16.F32 R23, R23 ;  /* 0x0000001700177304 */ /* 0x000e620000202000 */
[----:B--2---:R-:W-:-:S07]  /*3050*/  SHF.L.U32 R18, R18, 0x10, RZ ;  /* 0x0000001012127819 */ /* 0x004fce00000006ff */
[----:B------:R-:W2:Y:S01]  /*3060*/  F2F.BF16.F32 R14, R24 ;  /* 0x00000018000e7304 */ /* 0x000ea20000202000 */
[----:B0-----:R-:W-:Y:S01]  /*3070*/  IMAD.U32 R17, R17, 0x10000, RZ ;  /* 0x0001000011117824 */ /* 0x001fe200078e00ff */
[----:B------:R-:W-:Y:S01]  /*3080*/  FMNMX3.FTZ R18, R20, |R19|, |R18|, !PT ;  /* 0x4000001314127276 */ /* 0x000fe20007810412 */
[----:B---3--:R-:W-:-:S05]  /*3090*/  IMAD.U32 R11, R11, 0x10000, RZ ;  /* 0x000100000b0b7824 */ /* 0x008fca00078e00ff */
[----:B------:R-:W0:Y:S08]  /*30a0*/  F2F.BF16.F32 R15, R25 ;  /* 0x00000019000f7304 */ /* 0x000e300000202000 */
[----:B------:R-:W3:Y:S01]  /*30b0*/  F2F.BF16.F32 R21, R21 ;  /* 0x0000001500157304 */ /* 0x000ee20000202000 */
[----:B-1----:R-:W-:Y:S01]  /*30c0*/  IMAD.U32 R23, R23, 0x10000, RZ ;  /* 0x0001000017177824 */ /* 0x002fe200078e00ff */
[----:B------:R-:W-:-:S02]  /*30d0*/  FMNMX3.FTZ R11, R18, |R17|, |R11|, !PT ;  /* 0x40000011120b7276 */ /* 0x000fc4000781040b */
[----:B--2---:R-:W-:-:S04]  /*30e0*/  SHF.L.U32 R14, R14, 0x10, RZ ;  /* 0x000000100e0e7819 */ /* 0x004fc800000006ff */
[----:B------:R-:W-:Y:S01]  /*30f0*/  FMNMX3.FTZ R11, R11, |R14|, |R23|, !PT ;  /* 0x4000000e0b0b7276 */ /* 0x000fe20007810417 */
[----:B0-----:R-:W-:Y:S01]  /*3100*/  IMAD.U32 R14, R15, 0x10000, RZ ;  /* 0x000100000f0e7824 */ /* 0x001fe200078e00ff */
[----:B---3--:R-:W-:-:S04]  /*3110*/  SHF.L.U32 R21, R21, 0x10, RZ ;  /* 0x0000001015157819 */ /* 0x008fc800000006ff */
[----:B------:R-:W-:Y:S01]  /*3120*/  FMNMX3.FTZ R11, R11, |R14|, |R21|, !PT ;  /* 0x4000000e0b0b7276 */ /* 0x000fe20007810415 */
[----:B------:R-:W-:Y:S06]  /*3130*/  @!P0 BRA `(.L_x_799) ;  /* 0xfffffff000448947 */ /* 0x000fec000383ffff */
.L_x_792:
[----:B------:R-:W-:Y:S05]  /*3140*/  BSYNC.RECONVERGENT B0 ;  /* 0x0000000000007941 */ /* 0x000fea0003800200 */
.L_x_791:
[----:B------:R-:W-:Y:S01]  /*3150*/  SHF.R.U32.HI R17, RZ, 0x5, R3 ;  /* 0x00000005ff117819 */ /* 0x000fe20000011603 */
[----:B------:R-:W0:Y:S01]  /*3160*/  S2UR UR5, SR_CgaCtaId ;  /* 0x00000000000579c3 */ /* 0x000e220000008800 */
[----:B------:R-:W-:Y:S02]  /*3170*/  UMOV UR4, 0x400 ;  /* 0x0000040000047882 */ /* 0x000fe40000000000 */
[-C--:B------:R-:W-:Y:S02]  /*3180*/  IABS R16, R17.reuse ;  /* 0x0000001100107213 */ /* 0x080fe40000000000 */
[----:B------:R-:W-:Y:S02]  /*3190*/  IABS R18, R17 ;  /* 0x0000001100127213 */ /* 0x000fe40000000000 */
[----:B------:R-:W1:Y:S01]  /*31a0*/  I2F.RP R9, R16 ;  /* 0x0000001000097306 */ /* 0x000e620000209400 */
[----:B------:R-:W-:Y:S02]  /*31b0*/  IADD3 R10, PT, PT, R17, -0x1, R7 ;  /* 0xffffffff110a7810 */ /* 0x000fe40007ffe007 */
[----:B------:R-:W-:-:S05]  /*31c0*/  IADD3 R18, PT, PT, RZ, -R18, RZ ;  /* 0x80000012ff127210 */ /* 0x000fca0007ffe0ff */
[----:B-1----:R-:W1:Y:S01]  /*31d0*/  MUFU.RCP R9, R9 ;  /* 0x0000000900097308 */ /* 0x002e620000001000 */
[----:B0-----:R-:W-:Y:S01]  /*31e0*/  ULEA UR4, UR5, UR4, 0x18 ;  /* 0x0000000405047291 */ /* 0x001fe2000f8ec0ff */
[----:B-1----:R-:W-:Y:S01]  /*31f0*/  VIADD R14, R9, 0xffffffe ;  /* 0x0ffffffe090e7836 */ /* 0x002fe20000000000 */
[----:B------:R-:W-:Y:S02]  /*3200*/  IABS R9, R10 ;  /* 0x0000000a00097213 */ /* 0x000fe40000000000 */
[----:B------:R-:W-:-:S03]  /*3210*/  LOP3.LUT R10, R10, R17, RZ, 0x3c, !PT ;  /* 0x000000110a0a7212 */ /* 0x000fc600078e3cff */
[----:B------:R0:W1:Y:S01]  /*3220*/  F2I.FTZ.U32.TRUNC.NTZ R15, R14 ;  /* 0x0000000e000f7305 */ /* 0x000062000021f000 */
[----:B------:R-:W-:Y:S01]  /*3230*/  ISETP.GE.AND P2, PT, R10, RZ, PT ;  /* 0x000000ff0a00720c */ /* 0x000fe20003f46270 */
[----:B0-----:R-:W-:Y:S02]  /*3240*/  IMAD.MOV.U32 R14, RZ, RZ, RZ ;  /* 0x000000ffff0e7224 */ /* 0x001fe400078e00ff */
[----:B-1----:R-:W-:-:S04]  /*3250*/  IMAD.MOV R19, RZ, RZ, -R15 ;  /* 0x000000ffff137224 */ /* 0x002fc800078e0a0f */
[----:B------:R-:W-:-:S04]  /*3260*/  IMAD R19, R19, R16, RZ ;  /* 0x0000001013137224 */ /* 0x000fc800078e02ff */
[----:B------:R-:W-:-:S04]  /*3270*/  IMAD.HI.U32 R15, R15, R19, R14 ;  /* 0x000000130f0f7227 */ /* 0x000fc800078e000e */
[----:B------:R-:W-:Y:S02]  /*3280*/  IMAD.MOV.U32 R14, RZ, RZ, R18 ;  /* 0x000000ffff0e7224 */ /* 0x000fe400078e0012 */
[----:B------:R-:W-:-:S04]  /*3290*/  IMAD.HI.U32 R18, R15, R9, RZ ;  /* 0x000000090f127227 */ /* 0x000fc800078e00ff */
[----:B------:R-:W-:-:S05]  /*32a0*/  IMAD R9, R18, R14, R9 ;  /* 0x0000000e12097224 */ /* 0x000fca00078e0209 */
[----:B------:R-:W-:-:S13]  /*32b0*/  ISETP.GT.U32.AND P1, PT, R16, R9, PT ;  /* 0x000000091000720c */ /* 0x000fda0003f24070 */
[-C--:B------:R-:W-:Y:S01]  /*32c0*/  @!P1 IADD3 R9, PT, PT, R9, -R16.reuse, RZ ;  /* 0x8000001009099210 */ /* 0x080fe20007ffe0ff */
[----:B------:R-:W-:Y:S01]  /*32d0*/  @!P1 VIADD R18, R18, 0x1 ;  /* 0x0000000112129836 */ /* 0x000fe20000000000 */
[----:B------:R-:W-:Y:S02]  /*32e0*/  ISETP.NE.AND P1, PT, R17, RZ, PT ;  /* 0x000000ff1100720c */ /* 0x000fe40003f25270 */
[----:B------:R-:W-:Y:S01]  /*32f0*/  ISETP.GE.U32.AND P0, PT, R9, R16, PT ;  /* 0x000000100900720c */ /* 0x000fe20003f06070 */
[----:B------:R-:W-:-:S05]  /*3300*/  IMAD.U32 R9, RZ, RZ, UR4 ;  /* 0x00000004ff097e24 */ /* 0x000fca000f8e00ff */
[----:B------:R-:W-:-:S05]  /*3310*/  LEA R16, R0, R9, 0x2 ;  /* 0x0000000900107211 */ /* 0x000fca00078e10ff */
[----:B------:R0:W-:Y:S02]  /*3320*/  STS [R16], R11 ;  /* 0x0000000b10007388 */ /* 0x0001e40000000800 */
[----:B------:R-:W-:-:S04]  /*3330*/  @P0 VIADD R18, R18, 0x1 ;  /* 0x0000000112120836 */ /* 0x000fc80000000000 */
[----:B------:R-:W-:Y:S01]  /*3340*/  @!P2 IMAD.MOV R18, RZ, RZ, -R18 ;  /* 0x000000ffff12a224 */ /* 0x000fe200078e0a12 */
[----:B------:R-:W-:Y:S01]  /*3350*/  @!P1 LOP3.LUT R18, RZ, R17, RZ, 0x33, !PT ;  /* 0x00000011ff129212 */ /* 0x000fe200078e33ff */
[----:B------:R-:W-:Y:S03]  /*3360*/  BAR.SYNC.DEFER_BLOCKING 0x0 ;  /* 0x0000000000007b1d */ /* 0x000fe60000010000 */
[----:B------:R-:W-:-:S13]  /*3370*/  ISETP.GE.AND P0, PT, R18, 0x1, PT ;  /* 0x000000011200780c */ /* 0x000fda0003f06270 */
[----:B0-----:R-:W-:Y:S05]  /*3380*/  @!P0 BRA `(.L_x_800) ;  /* 0x0000000400a88947 */ /* 0x001fea0003800000 */
[----:B------:R-:W-:Y:S01]  /*3390*/  LOP3.LUT R19, R0, 0x1f, RZ, 0xc0, !PT ;  /* 0x0000001f00137812 */ /* 0x000fe200078ec0ff */
[----:B------:R-:W-:Y:S01]  /*33a0*/  UMOV UR4, URZ ;  /* 0x000000ff00047c82 */ /* 0x000fe20008000000 */
[----:B------:R-:W-:Y:S01]  /*33b0*/  SHF.R.S32.HI R23, RZ, 0x1f, R18 ;  /* 0x0000001fff177819 */ /* 0x000fe20000011412 */
[----:B------:R-:W-:Y:S01]  /*33c0*/  UMOV UR5, URZ ;  /* 0x000000ff00057c82 */ /* 0x000fe20008000000 */
[C---:B------:R-:W-:Y:S02]  /*33d0*/  IADD3 R21, P1, PT, R19.reuse, 0x2, RZ ;  /* 0x0000000213157810 */ /* 0x040fe40007f3e0ff */
[C---:B------:R-:W-:Y:S02]  /*33e0*/  IADD3 R22, P2, PT, R19.reuse, 0x1, RZ ;  /* 0x0000000113167810 */ /* 0x040fe40007f5e0ff */
[----:B------:R-:W-:Y:S01]  /*33f0*/  IADD3 R20, P0, PT, R19, 0x4, RZ ;  /* 0x0000000413147810 */ /* 0x000fe20007f1e0ff */
[----:B------:R-:W-:Y:S01]  /*3400*/  IMAD.X R26, RZ, RZ, RZ, P1 ;  /* 0x000000ffff1a7224 */ /* 0x000fe200008e06ff */
[----:B------:R-:W-:Y:S01]  /*3410*/  SHF.R.U32.HI R24, RZ, 0x5, R0 ;  /* 0x00000005ff187819 */ /* 0x000fe20000011600 */
[----:B------:R-:W-:Y:S01]  /*3420*/  IMAD.X R27, RZ, RZ, RZ, P2 ;  /* 0x000000ffff1b7224 */ /* 0x000fe200010e06ff */
[----:B------:R-:W-:-:S09]  /*3430*/  IADD3.X R25, PT, PT, RZ, RZ, RZ, P0, !PT ;  /* 0x000000ffff197210 */ /* 0x000fd200007fe4ff */
.L_x_806:
[----:B-1----:R-:W-:Y:S01]  /*3440*/  MOV R10, R24 ;  /* 0x00000018000a7202 */ /* 0x002fe20000000f00 */
[----:B------:R-:W-:Y:S01]  /*3450*/  IMAD.MOV.U32 R11, RZ, RZ, RZ ;  /* 0x000000ffff0b7224 */ /* 0x000fe200078e00ff */
[----:B------:R-:W-:Y:S01]  /*3460*/  BSSY.RECONVERGENT B0, `(.L_x_801) ;  /* 0x000005b000007945 */ /* 0x000fe20003800200 */
[C---:B0-----:R-:W-:Y:S02]  /*3470*/  IMAD R15, R17.reuse, UR5, RZ ;  /* 0x00000005110f7c24 */ /* 0x041fe4000f8e02ff */
[----:B------:R-:W-:Y:S01]  /*3480*/  IMAD.WIDE.U32 R10, R17, UR4, R10 ;  /* 0x00000004110a7c25 */ /* 0x000fe2000f8e000a */
[----:B------:R-:W-:-:S03]  /*3490*/  UIADD3 UR4, UP0, UPT, UR4, 0x1, URZ ;  /* 0x0000000104047890 */ /* 0x000fc6000ff1e0ff */
[----:B------:R-:W-:Y:S01]  /*34a0*/  IMAD.IADD R15, R11, 0x1, R15 ;  /* 0x000000010b0f7824 */ /* 0x000fe200078e020f */
[----:B------:R-:W-:Y:S01]  /*34b0*/  ISETP.GE.U32.AND P1, PT, R10, R7, PT ;  /* 0x000000070a00720c */ /* 0x000fe20003f26070 */
[----:B------:R-:W-:Y:S01]  /*34c0*/  UIADD3.X UR5, UPT, UPT, URZ, UR5, URZ, UP0, !UPT ;  /* 0x00000005ff057290 */ /* 0x000fe200087fe4ff */
[----:B------:R-:W-:Y:S02]  /*34d0*/  ISETP.LE.U32.AND P0, PT, R18, UR4, PT ;  /* 0x0000000412007c0c */ /* 0x000fe4000bf03070 */
[----:B------:R-:W-:-:S03]  /*34e0*/  ISETP.GE.AND.EX P1, PT, R15, R8, PT, P1 ;  /* 0x000000080f00720c */ /* 0x000fc60003f26310 */
[----:B------:R-:W-:-:S04]  /*34f0*/  MOV R14, UR5 ;  /* 0x00000005000e7c02 */ /* 0x000fc80008000f00 */
[----:B------:R-:W-:-:S06]  /*3500*/  ISETP.GE.AND.EX P0, PT, R14, R23, PT, P0 ;  /* 0x000000170e00720c */ /* 0x000fcc0003f06300 */
[----:B------:R-:W-:Y:S07]  /*3510*/  @P1 BRA `(.L_x_802) ;  /* 0x00000004003c1947 */ /* 0x000fee0003800000 */
[----:B------:R-:W0:Y:S01]  /*3520*/  LDCU UR10, c[0x0][0x3ac] ;  /* 0x00007580ff0a77ac */ /* 0x000e220008000800 */
[----:B------:R-:W-:Y:S01]  /*3530*/  IMAD R29, R15, UR15, RZ ;  /* 0x0000000f0f1d7c24 */ /* 0x000fe2000f8e02ff */
[----:B------:R-:W-:Y:S01]  /*3540*/  BSSY.RECONVERGENT B1, `(.L_x_803) ;  /* 0x000002d000017945 */ /* 0x000fe20003800200 */
[----:B------:R-:W-:-:S04]  /*3550*/  IMAD.WIDE.U32 R14, R10, UR15, RZ ;  /* 0x0000000f0a0e7c25 */ /* 0x000fc8000f8e00ff */
[----:B------:R-:W-:Y:S01]  /*3560*/  IMAD R29, R10, UR20, R29 ;  /* 0x000000140a1d7c24 */ /* 0x000fe2000f8e021d */
[----:B------:R-:W-:Y:S02]  /*3570*/  IADD3 R28, P2, PT, R14, UR15, RZ ;  /* 0x0000000f0e1c7c10 */ /* 0x000fe4000ff5e0ff */
[----:B------:R-:W-:Y:S01]  /*3580*/  IADD3 R34, P3, PT, R19, R14, RZ ;  /* 0x0000000e13227210 */ /* 0x000fe20007f7e0ff */
[----:B------:R-:W-:-:S03]  /*3590*/  IMAD.IADD R31, R15, 0x1, R29 ;  /* 0x000000010f1f7824 */ /* 0x000fc600078e021d */
[----:B------:R-:W-:Y:S02]  /*35a0*/  IADD3 R32, P5, PT, R34, 0x20, RZ ;  /* 0x0000002022207810 */ /* 0x000fe40007fbe0ff */
[----:B------:R-:W-:Y:S02]  /*35b0*/  IADD3.X R30, PT, PT, R31, UR20, RZ, P2, !PT ;  /* 0x000000141f1e7c10 */ /* 0x000fe400097fe4ff */
[----:B0-----:R-:W-:-:S04]  /*35c0*/  ISETP.LT.U32.AND P1, PT, R28, UR10, PT ;  /* 0x0000000a1c007c0c */ /* 0x001fc8000bf21070 */
[----:B------:R-:W-:-:S04]  /*35d0*/  ISETP.LT.AND.EX P1, PT, R30, UR19, PT, P1 ;  /* 0x000000131e007c0c */ /* 0x000fc8000bf21310 */
[----:B------:R-:W-:Y:S02]  /*35e0*/  SEL R15, R28, UR10, P1 ;  /* 0x0000000a1c0f7c07 */ /* 0x000fe40008800000 */
[----:B------:R-:W-:Y:S02]  /*35f0*/  SEL R28, R30, UR19, P1 ;  /* 0x000000131e1c7c07 */ /* 0x000fe40008800000 */
[----:B------:R-:W-:Y:S02]  /*3600*/  IADD3 R29, P2, PT, R15, -R14, RZ ;  /* 0x8000000e0f1d7210 */ /* 0x000fe40007f5e0ff */
[----:B------:R-:W-:Y:S02]  /*3610*/  IADD3 R14, P4, PT, R19, 0x10, RZ ;  /* 0x00000010130e7810 */ /* 0x000fe40007f9e0ff */
[----:B------:R-:W-:Y:S02]  /*3620*/  ISETP.LT.U32.AND P1, PT, R29, 0x20, PT ;  /* 0x000000201d00780c */ /* 0x000fe40003f21070 */
[----:B------:R-:W-:Y:S01]  /*3630*/  IADD3.X R30, PT, PT, R28, ~R31, RZ, P2, !PT ;  /* 0x8000001f1c1e7210 */ /* 0x000fe200017fe4ff */
[----:B------:R-:W-:Y:S01]  /*3640*/  IMAD.X R33, RZ, RZ, RZ, P4 ;  /* 0x000000ffff217224 */ /* 0x000fe200020e06ff */
[----:B------:R-:W-:-:S02]  /*3650*/  IADD3.X R31, PT, PT, RZ, RZ, R31, P5, P3 ;  /* 0x000000ffff1f7210 */ /* 0x000fc40002fe641f */
[----:B------:R-:W-:Y:S02]  /*3660*/  ISETP.LT.AND.EX P1, PT, R30, RZ, PT, P1 ;  /* 0x000000ff1e00720c */ /* 0x000fe40003f21310 */
[----:B------:R-:W-:Y:S02]  /*3670*/  ISETP.GE.U32.AND P3, PT, R32, R15, PT ;  /* 0x0000000f2000720c */ /* 0x000fe40003f66070 */
[----:B------:R-:W-:Y:S02]  /*3680*/  SEL R29, R29, 0x20, P1 ;  /* 0x000000201d1d7807 */ /* 0x000fe40000800000 */
[----:B------:R-:W-:Y:S02]  /*3690*/  SEL R30, R30, RZ, P1 ;  /* 0x000000ff1e1e7207 */ /* 0x000fe40000800000 */
[----:B------:R-:W-:Y:S02]  /*36a0*/  ISETP.GE.U32.AND P2, PT, R14, R29, PT ;  /* 0x0000001d0e00720c */ /* 0x000fe40003f46070 */
[----:B------:R-:W-:-:S02]  /*36b0*/  LEA R14, R34, R9, 0x2 ;  /* 0x00000009220e7211 */ /* 0x000fc400078e10ff */
[----:B------:R-:W-:Y:S02]  /*36c0*/  ISETP.GE.AND.EX P1, PT, R33, R30, PT, P2 ;  /* 0x0000001e2100720c */ /* 0x000fe40003f26320 */
[----:B------:R-:W-:-:S13]  /*36d0*/  ISETP.GE.AND.EX P2, PT, R31, R28, PT, P3 ;  /* 0x0000001c1f00720c */ /* 0x000fda0003f46330 */
[----:B------:R-:W-:Y:S05]  /*36e0*/  @P2 BRA `(.L_x_804) ;  /* 0x0000000000482947 */ /* 0x000fea0003800000 */
[----:B------:R-:W0:Y:S01]  /*36f0*/  S2UR UR11, SR_CgaCtaId ;  /* 0x00000000000b79c3 */ /* 0x000e220000008800 */
[----:B------:R1:W2:Y:S01]  /*3700*/  LDS R11, [R14] ;  /* 0x000000000e0b7984 */ /* 0x0002a20000000800 */
[----:B------:R-:W-:Y:S01]  /*3710*/  UMOV UR10, 0x400 ;  /* 0x00000400000a7882 */ /* 0x000fe20000000000 */
[----:B------:R-:W-:Y:S02]  /*3720*/  IMAD R10, R10, UR15, R19 ;  /* 0x0000000f0a0a7c24 */ /* 0x000fe4000f8e0213 */
[----:B------:R-:W-:Y:S01]  /*3730*/  IMAD.MOV.U32 R34, RZ, RZ, R32 ;  /* 0x000000ffff227224 */ /* 0x000fe200078e0020 */
[----:B0-----:R-:W-:-:S06]  /*3740*/  ULEA UR10, UR11, UR10, 0x18 ;  /* 0x0000000a0b0a7291 */ /* 0x001fcc000f8ec0ff */
[----:B------:R-:W-:-:S05]  /*3750*/  IMAD.U32 R9, RZ, RZ, UR10 ;  /* 0x0000000aff097e24 */ /* 0x000fca000f8e00ff */
[----:B------:R-:W-:-:S04]  /*3760*/  LEA R10, R10, R9, 0x2 ;  /* 0x000000090a0a7211 */ /* 0x000fc800078e10ff */
[----:B-1----:R-:W-:-:S07]  /*3770*/  IADD3 R10, PT, PT, R10, 0x80, RZ ;  /* 0x000000800a0a7810 */ /* 0x002fce0007ffe0ff */
.L_x_805:
[----:B0-----:R0:W2:Y:S01]  /*3780*/  LDS R32, [R10] ;  /* 0x000000000a207984 */ /* 0x0010a20000000800 */
[----:B------:R-:W-:-:S05]  /*3790*/  IADD3 R34, P2, PT, R34, 0x20, RZ ;  /* 0x0000002022227810 */ /* 0x000fca0007f5e0ff */
[----:B------:R-:W-:Y:S01]  /*37a0*/  IMAD.X R31, RZ, RZ, R31, P2 ;  /* 0x000000ffff1f7224 */ /* 0x000fe200010e061f */
[----:B------:R-:W-:Y:S02]  /*37b0*/  ISETP.GE.U32.AND P2, PT, R34, R15, PT ;  /* 0x0000000f2200720c */ /* 0x000fe40003f46070 */
[----:B0-----:R-:W-:Y:S02]  /*37c0*/  IADD3 R10, PT, PT, R10, 0x80, RZ ;  /* 0x000000800a0a7810 */ /* 0x001fe40007ffe0ff */
[----:B------:R-:W-:Y:S02]  /*37d0*/  ISETP.GE.AND.EX P2, PT, R31, R28, PT, P2 ;  /* 0x0000001c1f00720c */ /* 0x000fe40003f46320 */
[----:B--2---:R-:W-:-:S05]  /*37e0*/  FMNMX.FTZ R11, R32, R11, !PT ;  /* 0x0000000b200b7209 */ /* 0x004fca0007810000 */
[----:B------:R0:W-:Y:S06]  /*37f0*/  STS [R14], R11 ;  /* 0x0000000b0e007388 */ /* 0x0001ec0000000800 */
[----:B------:R-:W-:Y:S05]  /*3800*/  @!P2 BRA `(.L_x_805) ;  /* 0xfffffffc00dca947 */ /* 0x000fea000383ffff */
.L_x_804:
[----:B------:R-:W-:Y:S05]  /*3810*/  BSYNC.RECONVERGENT B1 ;  /* 0x0000000000017941 */ /* 0x000fea0003800200 */
.L_x_803:
        /* <DEDUP_REMOVED lines=31> */
.L_x_802:
[----:B------:R-:W-:Y:S05]  /*3a10*/  BSYNC.RECONVERGENT B0 ;  /* 0x0000000000007941 */ /* 0x000fea0003800200 */
.L_x_801:
[----:B------:R-:W-:Y:S05]  /*3a20*/  @!P0 BRA `(.L_x_806) ;  /* 0xfffffff800848947 */ /* 0x000fea000383ffff */
.L_x_800:
[----:B------:R-:W-:Y:S01]  /*3a30*/  SHF.L.U32 R9, R12, 0x4, RZ ;  /* 0x000000040c097819 */ /* 0x000fe200000006ff */
[----:B------:R-:W-:Y:S03]  /*3a40*/  BAR.SYNC.DEFER_BLOCKING 0x0 ;  /* 0x0000000000007b1d */ /* 0x000fe60000010000 */
[----:B-1----:R-:W-:Y:S02]  /*3a50*/  IADD3 R10, P0, PT, R4, R9, RZ ;  /* 0x00000009040a7210 */ /* 0x002fe40007f1e0ff */
        /* <DEDUP_REMOVED lines=8> */
[----:B------:R-:W1:Y:S01]  /*3ae0*/  LDCU.64 UR4, c[0x0][0x3a0] ;  /* 0x00007400ff0477ac */ /* 0x000e620008000a00 */
[----:B------:R-:W2:Y:S01]  /*3af0*/  LDS R2, [R16] ;  /* 0x0000000010027984 */ /* 0x000ea20000000800 */
[----:B-1----:R-:W-:-:S04]  /*3b00*/  ISETP.NE.U32.AND P0, PT, RZ, UR4, PT ;  /* 0x00000004ff007c0c */ /* 0x002fc8000bf05070 */
[----:B------:R-:W-:Y:S01]  /*3b10*/  ISETP.NE.AND.EX P0, PT, RZ, UR5, PT, P0 ;  /* 0x00000005ff007c0c */ /* 0x000fe2000bf05300 */
[----:B------:R-:W1:-:S12]  /*3b20*/  LDCU.64 UR4, c[0x0][0x388] ;  /* 0x00007100ff0477ac */ /* 0x000e580008000a00 */
[----:B------:R-:W3:Y:S02]  /*3b30*/  @P0 LDC.64 R4, c[0x0][0x3a0] ;  /* 0x0000e800ff040b82 */ /* 0x000ee40000000a00 */
[----:B---3--:R-:W2:Y:S01]  /*3b40*/  @P0 LDG.E R5, desc[UR16][R4.64] ;  /* 0x0000001004050981 */ /* 0x008ea2000c1e1900 */
[----:B------:R-:W-:Y:S01]  /*3b50*/  MOV R10, R12 ;  /* 0x0000000c000a7202 */ /* 0x000fe20000000f00 */
[----:B------:R-:W-:Y:S02]  /*3b60*/  IMAD.MOV.U32 R11, RZ, RZ, R13 ;  /* 0x000000ffff0b7224 */ /* 0x000fe400078e000d */
[----:B------:R-:W-:Y:S02]  /*3b70*/  IMAD R9, R8, UR18, RZ ;  /* 0x0000001208097c24 */ /* 0x000fe4000f8e02ff */
[----:B------:R-:W-:-:S05]  /*3b80*/  IMAD.WIDE.U32 R10, R7, UR18, R10 ;  /* 0x00000012070a7c25 */ /* 0x000fca000f8e000a */
[----:B------:R-:W-:Y:S02]  /*3b90*/  IADD3 R9, PT, PT, R11, R9, RZ ;  /* 0x000000090b097210 */ /* 0x000fe40007ffe0ff */
[----:B--2---:R-:W-:Y:S02]  /*3ba0*/  @P0 FMNMX.FTZ R2, R2, R5, PT ;  /* 0x0000000502020209 */ /* 0x004fe40003810000 */
[----:B-1----:R-:W-:-:S03]  /*3bb0*/  LEA R12, P0, R10, UR4, 0x2 ;  /* 0x000000040a0c7c11 */ /* 0x002fc6000f8010ff */
[----:B------:R-:W-:Y:S01]  /*3bc0*/  FMUL.FTZ R2, R2, 0.0078740157186985015869 ;  /* 0x3c01020402027820 */ /* 0x000fe20000410000 */
[----:B------:R-:W-:-:S04]  /*3bd0*/  LEA.HI.X R13, R10, UR5, R9, 0x2, P0 ;  /* 0x000000050a0d7c11 */ /* 0x000fc800080f1409 */
[----:B------:R-:W-:-:S05]  /*3be0*/  FMNMX.FTZ R5, R2, 1.1920928955078125e-07, !PT ;  /* 0x3400000002057809 */ /* 0x000fca0007810000 */
[----:B------:R1:W-:Y:S02]  /*3bf0*/  STG.E desc[UR16][R12.64], R5 ;  /* 0x000000050c007986 */ /* 0x0003e4000c101910 */
.L_x_808:
[----:B------:R-:W-:Y:S05]  /*3c00*/  BSYNC.RECONVERGENT B0 ;  /* 0x0000000000007941 */ /* 0x000fea0003800200 */
.L_x_807:
[----:B------:R-:W2:Y:S01]  /*3c10*/  LDCU UR12, c[0x0][0x3ac] ;  /* 0x00007580ff0c77ac */ /* 0x000ea20008000800 */
[----:B------:R-:W3:Y:S01]  /*3c20*/  LDCU.64 UR10, c[0x0][0x380] ;  /* 0x00007000ff0a77ac */ /* 0x000ee20008000a00 */
[----:B--2---:R-:W-:Y:S02]  /*3c30*/  USHF.R.S32.HI UR13, URZ, 0x1f, UR12 ;  /* 0x0000001fff0d7899 */ /* 0x004fe4000801140c */
[----:B------:R-:W-:Y:S02]  /*3c40*/  UIMAD.WIDE.U32 UR4, UR18, UR12, URZ ;  /* 0x0000000c120472a5 */ /* 0x000fe4000f8e00ff */
[----:B------:R-:W-:Y:S02]  /*3c50*/  USHF.R.S32.HI UR12, URZ, 0x2, UR12 ;  /* 0x00000002ff0c7899 */ /* 0x000fe4000801140c */
[----:B------:R-:W-:Y:S02]  /*3c60*/  UIMAD UR13, UR13, UR18, URZ ;  /* 0x000000120d0d72a4 */ /* 0x000fe4000f8e02ff */
[----:B---3--:R-:W-:Y:S01]  /*3c70*/  UIADD3 UR4, UP0, UPT, UR4, UR10, URZ ;  /* 0x0000000a04047290 */ /* 0x008fe2000ff1e0ff */
[----:B------:R-:W-:Y:S01]  /*3c80*/  BAR.SYNC.DEFER_BLOCKING 0x0 ;  /* 0x0000000000007b1d */ /* 0x000fe20000010000 */
[----:B------:R-:W-:Y:S01]  /*3c90*/  ISETP.GE.U32.AND P0, PT, R0, UR12, PT ;  /* 0x0000000c00007c0c */ /* 0x000fe2000bf06070 */
[----:B------:R-:W-:-:S03]  /*3ca0*/  UIADD3 UR5, UPT, UPT, UR5, UR13, URZ ;  /* 0x0000000d05057290 */ /* 0x000fc6000fffe0ff */
[----:B------:R-:W-:Y:S01]  /*3cb0*/  IMAD.U32 R4, RZ, RZ, UR4 ;  /* 0x00000004ff047e24 */ /* 0x000fe2000f8e00ff */
[----:B------:R-:W-:-:S06]  /*3cc0*/  UIADD3.X UR5, UPT, UPT, UR5, UR11, URZ, UP0, !UPT ;  /* 0x0000000b05057290 */ /* 0x000fcc00087fe4ff */
[----:B-1----:R-:W-:Y:S02]  /*3cd0*/  MOV R5, UR5 ;  /* 0x0000000500057c02 */ /* 0x002fe40008000f00 */
[----:B------:R-:W-:Y:S05]  /*3ce0*/  @P0 EXIT ;  /* 0x000000000000094d */ /* 0x000fea0003800000 */
[----:B------:R-:W-:Y:S02]  /*3cf0*/  IMAD R9, R8, UR18, RZ ;  /* 0x0000001208097c24 */ /* 0x000fe4000f8e02ff */
[----:B------:R-:W-:-:S04]  /*3d00*/  IMAD.WIDE.U32 R10, R7, UR18, RZ ;  /* 0x00000012070a7c25 */ /* 0x000fc8000f8e00ff */
[----:B------:R-:W-:-:S07]  /*3d10*/  IMAD.IADD R2, R9, 0x1, R11 ;  /* 0x0000000109027824 */ /* 0x000fce00078e020b */
.L_x_809:
[----:B0-----:R-:W-:Y:S02]  /*3d20*/  HFMA2 R15, -RZ, RZ, 0, 4.76837158203125e-07 ;  /* 0x00000008ff0f7431 */ /* 0x001fe400000001ff */
[----:B------:R-:W-:Y:S01]  /*3d30*/  IMAD.MOV.U32 R13, RZ, RZ, 0x8 ;  /* 0x00000008ff0d7424 */ /* 0x000fe200078e00ff */
[----:B------:R-:W0:Y:S02]  /*3d40*/  LDC.64 R8, c[0x0][0x398] ;  /* 0x0000e600ff087b82 */ /* 0x000e240000000a00 */
[----:B------:R-:W-:-:S04]  /*3d50*/  IMAD.WIDE.U32 R14, R0, R15, UR8 ;  /* 0x00000008000e7e25 */ /* 0x000fc8000f8e000f */
[----:B------:R-:W-:Y:S02]  /*3d60*/  IMAD.WIDE.U32 R12, R0, R13, UR6 ;  /* 0x00000006000c7e25 */ /* 0x000fe4000f8e000d */
[----:B------:R-:W1:Y:S01]  /*3d70*/  LDC.64 R6, c[0x0][0x388] ;  /* 0x0000e200ff067b82 */ /* 0x000e620000000a00 */
[----:B------:R-:W2:Y:S04]  /*3d80*/  LDG.E.64.CONSTANT R14, desc[UR16][R14.64] ;  /* 0x000000100e0e7981 */ /* 0x000ea8000c1e9b00 */
[----:B------:R-:W3:Y:S01]  /*3d90*/  LDG.E.64 R16, desc[UR16][R12.64] ;  /* 0x000000100c107981 */ /* 0x000ee2000c1e1b00 */
[----:B------:R-:W-:-:S04]  /*3da0*/  SHF.R.U32.HI R23, RZ, 0x4, R0 ;  /* 0x00000004ff177819 */ /* 0x000fc80000011600 */
[----:B------:R-:W-:-:S04]  /*3db0*/  LOP3.LUT R25, R23, 0x3ffffff, RZ, 0xc0, !PT ;  /* 0x03ffffff17197812 */ /* 0x000fc800078ec0ff */
[----:B------:R-:W-:Y:S01]  /*3dc0*/  IADD3 R25, P0, PT, R25, R10, RZ ;  /* 0x0000000a19197210 */ /* 0x000fe20007f1e0ff */
[----:B0-----:R-:W-:Y:S01]  /*3dd0*/  IMAD.WIDE.U32 R20, R0, 0x8, R8 ;  /* 0x0000000800147825 */ /* 0x001fe200078e0008 */
[----:B--2---:R-:W-:Y:S02]  /*3de0*/  SHF.L.U32 R18, R14, 0x10, RZ ;  /* 0x000000100e127819 */ /* 0x004fe400000006ff */
[----:B------:R-:W-:Y:S01]  /*3df0*/  SHF.L.U32 R22, R15, 0x10, RZ ;  /* 0x000000100f167819 */ /* 0x000fe200000006ff */
[----:B---3--:R-:W-:Y:S01]  /*3e00*/  IMAD.U32 R19, R16, 0x10000, RZ ;  /* 0x0001000010137824 */ /* 0x008fe200078e00ff */
[----:B------:R-:W-:Y:S02]  /*3e10*/  PRMT R16, R14, 0x7632, R16 ;  /* 0x000076320e107816 */ /* 0x000fe40000000010 */
[----:B------:R-:W-:Y:S01]  /*3e20*/  PRMT R24, R17, 0x7632, R24 ;  /* 0x0000763211187816 */ /* 0x000fe20000000018 */
[----:B------:R-:W-:Y:S01]  /*3e30*/  FADD.FTZ R18, R18, R19 ;  /* 0x0000001312127221 */ /* 0x000fe20000010000 */
[----:B------:R-:W-:-:S02]  /*3e40*/  PRMT R23, R16, 0x7632, R23 ;  /* 0x0000763210177816 */ /* 0x000fc40000000017 */
[----:B------:R-:W-:Y:S02]  /*3e50*/  PRMT R19, R15, 0x7632, R19 ;  /* 0x000076320f137816 */ /* 0x000fe40000000013 */
[----:B------:R-:W-:Y:S01]  /*3e60*/  SHF.L.U32 R16, R16, 0x10, RZ ;  /* 0x0000001010107819 */ /* 0x000fe200000006ff */
[----:B------:R-:W-:Y:S01]  /*3e70*/  IMAD.U32 R23, R23, 0x10000, RZ ;  /* 0x0001000017177824 */ /* 0x000fe200078e00ff */
[----:B------:R-:W-:Y:S01]  /*3e80*/  SHF.L.U32 R19, R19, 0x10, RZ ;  /* 0x0000001013137819 */ /* 0x000fe200000006ff */
[----:B------:R-:W-:Y:S01]  /*3e90*/  IMAD.U32 R17, R17, 0x10000, RZ ;  /* 0x0001000011117824 */ /* 0x000fe200078e00ff */
[----:B------:R0:W2:Y:S01]  /*3ea0*/  LDG.E.64.CONSTANT R14, desc[UR16][R20.64] ;  /* 0x00000010140e7981 */ /* 0x0000a2000c1e9b00 */
[----:B------:R-:W-:Y:S02]  /*3eb0*/  IMAD.U32 R24, R24, 0x10000, RZ ;  /* 0x0001000018187824 */ /* 0x000fe400078e00ff */
[----:B------:R-:W-:Y:S01]  /*3ec0*/  FADD.FTZ R23, R16, R23 ;  /* 0x0000001710177221 */ /* 0x000fe20000010000 */
[----:B------:R-:W-:Y:S01]  /*3ed0*/  FADD.FTZ R22, R22, R17 ;  /* 0x0000001116167221 */ /* 0x000fe20000010000 */
[----:B------:R-:W-:-:S03]  /*3ee0*/  FADD.FTZ R19, R19, R24 ;  /* 0x0000001813137221 */ /* 0x000fc60000010000 */
[----:B------:R-:W-:Y:S02]  /*3ef0*/  F2FP.BF16.F32.PACK_AB R24, R23, R18 ;  /* 0x000000121718723e */ /* 0x000fe400000010ff */
[----:B0-----:R-:W-:Y:S02]  /*3f00*/  IADD3.X R20, PT, PT, RZ, R2, RZ, P0, !PT ;  /* 0x00000002ff147210 */ /* 0x001fe400007fe4ff */
[----:B-1----:R-:W-:-:S04]  /*3f10*/  LEA R16, P0, R25, R6, 0x2 ;  /* 0x0000000619107211 */ /* 0x002fc800078010ff */
[----:B------:R-:W-:Y:S02]  /*3f20*/  LEA.HI.X R17, R25, R7, R20, 0x2, P0 ;  /* 0x0000000719117211 */ /* 0x000fe400000f1414 */
[----:B------:R-:W-:-:S05]  /*3f30*/  F2FP.BF16.F32.PACK_AB R25, R19, R22 ;  /* 0x000000161319723e */ /* 0x000fca00000010ff */
[----:B------:R0:W-:Y:S04]  /*3f40*/  STG.E.64 desc[UR16][R12.64], R24 ;  /* 0x000000180c007986 */ /* 0x0001e8000c101b10 */
[----:B------:R-:W3:Y:S01]  /*3f50*/  LDG.E R16, desc[UR16][R16.64] ;  /* 0x0000001010107981 */ /* 0x000ee2000c1e1900 */
[----:B------:R-:W-:Y:S01]  /*3f60*/  FMUL.FTZ R22, R22, UR14 ;  /* 0x0000000e16167c20 */ /* 0x000fe20008410000 */
[----:B------:R-:W-:Y:S01]  /*3f70*/  FMUL.FTZ R18, R18, UR14 ;  /* 0x0000000e12127c20 */ /* 0x000fe20008410000 */
[----:B------:R-:W-:Y:S01]  /*3f80*/  FMUL.FTZ R23, R23, UR14 ;  /* 0x0000000e17177c20 */ /* 0x000fe20008410000 */
[----:B------:R-:W-:-:S03]  /*3f90*/  FMUL.FTZ R21, R19, UR14 ;  /* 0x0000000e13157c20 */ /* 0x000fc60008410000 */
[----:B------:R-:W0:Y:S08]  /*3fa0*/  F2F.BF16.F32 R22, R22 ;  /* 0x0000001600167304 */ /* 0x000e300000202000 */
[----:B------:R-:W1:Y:S01]  /*3fb0*/  F2F.BF16.F32 R18, R18 ;  /* 0x0000001200127304 */ /* 0x000e620000202000 */
[----:B0-----:R-:W-:-:S07]  /*3fc0*/  SHF.L.U32 R12, R22, 0x10, RZ ;  /* 0x00000010160c7819 */ /* 0x001fce00000006ff */
[----:B------:R-:W0:Y:S01]  /*3fd0*/  F2F.BF16.F32 R23, R23 ;  /* 0x0000001700177304 */ /* 0x000e220000202000 */
[----:B-1----:R-:W-:-:S07]  /*3fe0*/  SHF.L.U32 R19, R18, 0x10, RZ ;  /* 0x0000001012137819 */ /* 0x002fce00000006ff */
[----:B------:R-:W1:Y:S01]  /*3ff0*/  F2F.BF16.F32 R21, R21 ;  /* 0x0000001500157304 */ /* 0x000e620000202000 */
[----:B0-----:R-:W-:Y:S02]  /*4000*/  SHF.L.U32 R23, R23, 0x10, RZ ;  /* 0x0000001017177819 */ /* 0x001fe400000006ff */
[----:B-1----:R-:W-:Y:S01]  /*4010*/  SHF.L.U32 R21, R21, 0x10, RZ ;  /* 0x0000001015157819 */ /* 0x002fe200000006ff */
[C---:B--2---:R-:W-:Y:S01]  /*4020*/  IMAD.U32 R20, R14.reuse, 0x10000, RZ ;  /* 0x000100000e147824 */ /* 0x044fe200078e00ff */
[----:B------:R-:W-:Y:S01]  /*4030*/  PRMT R14, R14, 0x7632, R14 ;  /* 0x000076320e0e7816 */ /* 0x000fe2000000000e */
[C---:B------:R-:W-:Y:S01]  /*4040*/  IMAD.U32 R13, R15.reuse, 0x10000, RZ ;  /* 0x000100000f0d7824 */ /* 0x040fe200078e00ff */
[----:B------:R-:W-:Y:S01]  /*4050*/  PRMT R15, R15, 0x7632, R15 ;  /* 0x000076320f0f7816 */ /* 0x000fe2000000000f */
[----:B------:R-:W-:Y:S02]  /*4060*/  FMUL.FTZ R19, R19, R20 ;  /* 0x0000001413137220 */ /* 0x000fe40000410000 */
[----:B------:R-:W-:Y:S01]  /*4070*/  FMUL.FTZ R12, R12, R13 ;  /* 0x0000000d0c0c7220 */ /* 0x000fe20000410000 */
[----:B------:R-:W-:-:S02]  /*4080*/  IMAD.U32 R14, R14, 0x10000, RZ ;  /* 0x000100000e0e7824 */ /* 0x000fc400078e00ff */
[----:B------:R-:W-:Y:S01]  /*4090*/  IMAD.U32 R18, R15, 0x10000, RZ ;  /* 0x000100000f127824 */ /* 0x000fe200078e00ff */
[----:B------:R-:W0:Y:S01]  /*40a0*/  F2F.BF16.F32 R19, R19 ;  /* 0x0000001300137304 */ /* 0x000e220000202000 */
[----:B------:R-:W-:Y:S02]  /*40b0*/  FMUL.FTZ R14, R23, R14 ;  /* 0x0000000e170e7220 */ /* 0x000fe40000410000 */
[----:B------:R-:W-:-:S05]  /*40c0*/  FMUL.FTZ R18, R21, R18 ;  /* 0x0000001215127220 */ /* 0x000fca0000410000 */
[----:B------:R-:W1:Y:S01]  /*40d0*/  F2F.BF16.F32 R12, R12 ;  /* 0x0000000c000c7304 */ /* 0x000e620000202000 */
[----:B0-----:R-:W-:-:S07]  /*40e0*/  IMAD.U32 R19, R19, 0x10000, RZ ;  /* 0x0001000013137824 */ /* 0x001fce00078e00ff */
[----:B------:R-:W-:Y:S01]  /*40f0*/  F2F.BF16.F32 R14, R14 ;  /* 0x0000000e000e7304 */ /* 0x000fe20000202000 */
[----:B-1----:R-:W-:-:S07]  /*4100*/  SHF.L.U32 R13, R12, 0x10, RZ ;  /* 0x000000100c0d7819 */ /* 0x002fce00000006ff */
[----:B---3--:R-:W0:Y:S08]  /*4110*/  MUFU.RCP R16, R16 ;  /* 0x0000001000107308 */ /* 0x008e300000001000 */
[----:B------:R-:W1:Y:S01]  /*4120*/  F2F.BF16.F32 R18, R18 ;  /* 0x0000001200127304 */ /* 0x000e620000202000 */
[----:B0-----:R-:W-:Y:S01]  /*4130*/  FMUL.FTZ R17, R16, R13 ;  /* 0x0000000d10117220 */ /* 0x001fe20000410000 */
[----:B------:R-:W-:-:S02]  /*4140*/  IMAD.U32 R13, R14, 0x10000, RZ ;  /* 0x000100000e0d7824 */ /* 0x000fc400078e00ff */
[----:B------:R-:W-:Y:S01]  /*4150*/  FMUL.FTZ R19, R16, R19 ;  /* 0x0000001310137220 */ /* 0x000fe20000410000 */
[----:B-1----:R-:W-:Y:S01]  /*4160*/  SHF.L.U32 R15, R18, 0x10, RZ ;  /* 0x00000010120f7819 */ /* 0x002fe200000006ff */
[C---:B------:R-:W-:Y:S02]  /*4170*/  FMUL.FTZ R12, R16.reuse, R13 ;  /* 0x0000000d100c7220 */ /* 0x040fe40000410000 */
[----:B------:R-:W-:Y:S01]  /*4180*/  F2I.S8.NTZ R17, R17 ;  /* 0x0000001100117305 */ /* 0x000fe20000202100 */
[----:B------:R-:W-:Y:S02]  /*4190*/  IMAD.IADD R13, R3, 0x1, R0 ;  /* 0x00000001030d7824 */ /* 0x000fe400078e0200 */
[----:B------:R-:W-:Y:S01]  /*41a0*/  FMUL.FTZ R16, R16, R15 ;  /* 0x0000000f10107220 */ /* 0x000fe20000410000 */
[----:B------:R-:W-:Y:S02]  /*41b0*/  IMAD.WIDE.U32 R14, R0, 0x4, R4 ;  /* 0x00000004000e7825 */ /* 0x000fe400078e0004 */
[----:B------:R-:W-:-:S02]  /*41c0*/  ISETP.GE.U32.AND P0, PT, R13, UR12, PT ;  /* 0x0000000c0d007c0c */ /* 0x000fc4000bf06070 */
[----:B------:R-:W-:Y:S08]  /*41d0*/  F2I.S8.NTZ R19, R19 ;  /* 0x0000001300137305 */ /* 0x000ff00000202100 */
[----:B------:R-:W0:Y:S08]  /*41e0*/  F2I.S8.NTZ R12, R12 ;  /* 0x0000000c000c7305 */ /* 0x000e300000202100 */
[----:B------:R-:W1:Y:S01]  /*41f0*/  F2I.S8.NTZ R16, R16 ;  /* 0x0000001000107305 */ /* 0x000e620000202100 */
[----:B0-----:R-:W-:-:S02]  /*4200*/  PRMT R18, R19, 0x3340, R12 ;  /* 0x0000334013127816 */ /* 0x001fc4000000000c */
[----:B-1----:R-:W-:-:S04]  /*4210*/  PRMT R21, R17, 0x3340, R16 ;  /* 0x0000334011157816 */ /* 0x002fc80000000010 */
[----:B------:R-:W-:-:S05]  /*4220*/  PRMT R21, R18, 0x5410, R21 ;  /* 0x0000541012157816 */ /* 0x000fca0000000015 */
[----:B------:R0:W-:Y:S01]  /*4230*/  STG.E desc[UR16][R14.64], R21 ;  /* 0x000000150e007986 */ /* 0x0001e2000c101910 */
[----:B------:R-:W-:Y:S05]  /*4240*/  @P0 EXIT ;  /* 0x000000000000094d */ /* 0x000fea0003800000 */
[----:B------:R-:W-:Y:S01]  /*4250*/  MOV R20, 0x8 ;  /* 0x0000000800147802 */ /* 0x000fe20000000f00 */
[----:B0-----:R-:W-:-:S04]  /*4260*/  IMAD.MOV.U32 R14, RZ, RZ, 0x8 ;  /* 0x00000008ff0e7424 */ /* 0x001fc800078e00ff */
[----:B------:R-:W-:-:S04]  /*4270*/  IMAD.WIDE.U32 R20, R13, R20, UR8 ;  /* 0x000000080d147e25 */ /* 0x000fc8000f8e0014 */
[C---:B------:R-:W-:Y:S02]  /*4280*/  IMAD.WIDE.U32 R14, R13.reuse, R14, UR6 ;  /* 0x000000060d0e7e25 */ /* 0x040fe4000f8e000e */
[----:B------:R-:W2:Y:S04]  /*4290*/  LDG.E.64.CONSTANT R20, desc[UR16][R20.64] ;  /* 0x0000001014147981 */ /* 0x000ea8000c1e9b00 */
[----:B------:R-:W3:Y:S01]  /*42a0*/  LDG.E.64 R18, desc[UR16][R14.64] ;  /* 0x000000100e127981 */ /* 0x000ee2000c1e1b00 */
[----:B------:R-:W-:Y:S01]  /*42b0*/  SHF.R.U32.HI R24, RZ, 0x4, R13 ;  /* 0x00000004ff187819 */ /* 0x000fe2000001160d */
[----:B------:R-:W-:-:S03]  /*42c0*/  IMAD.WIDE.U32 R16, R13, 0x8, R8 ;  /* 0x000000080d107825 */ /* 0x000fc600078e0008 */
[----:B------:R-:W-:-:S03]  /*42d0*/  LOP3.LUT R27, R24, 0x3ffffff, RZ, 0xc0, !PT ;  /* 0x03ffffff181b7812 */ /* 0x000fc600078ec0ff */
[----:B------:R-:W4:Y:S01]  /*42e0*/  LDG.E.64.CONSTANT R16, desc[UR16][R16.64] ;  /* 0x0000001010107981 */ /* 0x000f22000c1e9b00 */
[----:B------:R-:W-:Y:S02]  /*42f0*/  IADD3 R27, P0, PT, R27, R10, RZ ;  /* 0x0000000a1b1b7210 */ /* 0x000fe40007f1e0ff */
[C---:B--2---:R-:W-:Y:S02]  /*4300*/  SHF.L.U32 R0, R20.reuse, 0x10, RZ ;  /* 0x0000001014007819 */ /* 0x044fe400000006ff */
[----:B------:R-:W-:Y:S01]  /*4310*/  PRMT R12, R20, 0x7632, R12 ;  /* 0x00007632140c7816 */ /* 0x000fe2000000000c */
[----:B---3--:R-:W-:Y:S01]  /*4320*/  IMAD.U32 R23, R18, 0x10000, RZ ;  /* 0x0001000012177824 */ /* 0x008fe200078e00ff */
[C---:B------:R-:W-:Y:S02]  /*4330*/  PRMT R18, R21.reuse, 0x7632, R18 ;  /* 0x0000763215127816 */ /* 0x040fe40000000012 */
[----:B------:R-:W-:Y:S01]  /*4340*/  SHF.L.U32 R22, R21, 0x10, RZ ;  /* 0x0000001015167819 */ /* 0x000fe200000006ff */
[----:B------:R-:W-:Y:S01]  /*4350*/  FADD.FTZ R0, R0, R23 ;  /* 0x0000001700007221 */ /* 0x000fe20000010000 */
[----:B------:R-:W-:-:S02]  /*4360*/  PRMT R20, R18, 0x7632, R20 ;  /* 0x0000763212147816 */ /* 0x000fc40000000014 */
[C---:B------:R-:W-:Y:S01]  /*4370*/  PRMT R21, R19.reuse, 0x7632, R21 ;  /* 0x0000763213157816 */ /* 0x040fe20000000015 */
[----:B------:R-:W-:Y:S01]  /*4380*/  IMAD.U32 R25, R19, 0x10000, RZ ;  /* 0x0001000013197824 */ /* 0x000fe200078e00ff */
[----:B------:R-:W-:Y:S01]  /*4390*/  SHF.L.U32 R12, R12, 0x10, RZ ;  /* 0x000000100c0c7819 */ /* 0x000fe200000006ff */
[----:B------:R-:W-:Y:S01]  /*43a0*/  IMAD.U32 R23, R20, 0x10000, RZ ;  /* 0x0001000014177824 */ /* 0x000fe200078e00ff */
[----:B------:R-:W-:Y:S01]  /*43b0*/  SHF.L.U32 R19, R18, 0x10, RZ ;  /* 0x0000001012137819 */ /* 0x000fe200000006ff */
[----:B------:R-:W-:Y:S02]  /*43c0*/  IMAD.U32 R20, R21, 0x10000, RZ ;  /* 0x0001000015147824 */ /* 0x000fe400078e00ff */
[----:B------:R-:W-:Y:S01]  /*43d0*/  FADD.FTZ R23, R12, R23 ;  /* 0x000000170c177221 */ /* 0x000fe20000010000 */
[----:B------:R-:W-:Y:S01]  /*43e0*/  IADD3.X R12, PT, PT, RZ, R2, RZ, P0, !PT ;  /* 0x00000002ff0c7210 */ /* 0x000fe200007fe4ff */
[----:B------:R-:W-:Y:S01]  /*43f0*/  FADD.FTZ R22, R22, R25 ;  /* 0x0000001916167221 */ /* 0x000fe20000010000 */
[----:B------:R-:W-:Y:S01]  /*4400*/  LEA R18, P0, R27, R6, 0x2 ;  /* 0x000000061b127211 */ /* 0x000fe200078010ff */
[----:B------:R-:W-:Y:S01]  /*4410*/  FADD.FTZ R21, R19, R20 ;  /* 0x0000001413157221 */ /* 0x000fe20000010000 */
[----:B------:R-:W-:-:S02]  /*4420*/  F2FP.BF16.F32.PACK_AB R26, R23, R0 ;  /* 0x00000000171a723e */ /* 0x000fc400000010ff */
[----:B------:R-:W-:Y:S02]  /*4430*/  LEA.HI.X R19, R27, R7, R12, 0x2, P0 ;  /* 0x000000071b137211 */ /* 0x000fe400000f140c */
[----:B------:R-:W-:-:S05]  /*4440*/  F2FP.BF16.F32.PACK_AB R27, R21, R22 ;  /* 0x00000016151b723e */ /* 0x000fca00000010ff */
[----:B------:R0:W-:Y:S04]  /*4450*/  STG.E.64 desc[UR16][R14.64], R26 ;  /* 0x0000001a0e007986 */ /* 0x0001e8000c101b10 */
[----:B------:R1:W2:Y:S01]  /*4460*/  LDG.E R12, desc[UR16][R18.64] ;  /* 0x00000010120c7981 */ /* 0x0002a2000c1e1900 */
[----:B------:R-:W-:Y:S01]  /*4470*/  FMUL.FTZ R0, R0, UR14 ;  /* 0x0000000e00007c20 */ /* 0x000fe20008410000 */
[----:B------:R-:W-:Y:S01]  /*4480*/  FMUL.FTZ R24, R22, UR14 ;  /* 0x0000000e16187c20 */ /* 0x000fe20008410000 */
[----:B------:R-:W-:-:S04]  /*4490*/  FMUL.FTZ R22, R23, UR14 ;  /* 0x0000000e17167c20 */ /* 0x000fc80008410000 */
[----:B------:R-:W3:Y:S01]  /*44a0*/  F2F.BF16.F32 R0, R0 ;  /* 0x0000000000007304 */ /* 0x000ee20000202000 */
[----:B------:R-:W-:-:S07]  /*44b0*/  FMUL.FTZ R21, R21, UR14 ;  /* 0x0000000e15157c20 */ /* 0x000fce0008410000 */
[----:B------:R-:W5:Y:S08]  /*44c0*/  F2F.BF16.F32 R24, R24 ;  /* 0x0000001800187304 */ /* 0x000f700000202000 */
[----:B------:R-:W1:Y:S01]  /*44d0*/  F2F.BF16.F32 R22, R22 ;  /* 0x0000001600167304 */ /* 0x000e620000202000 */
[----:B---3--:R-:W-:Y:S01]  /*44e0*/  SHF.L.U32 R20, R0, 0x10, RZ ;  /* 0x0000001000147819 */ /* 0x008fe200000006ff */
[C---:B----4-:R-:W-:Y:S01]  /*44f0*/  IMAD.U32 R23, R16.reuse, 0x10000, RZ ;  /* 0x0001000010177824 */ /* 0x050fe200078e00ff */
[----:B------:R-:W-:Y:S01]  /*4500*/  PRMT R16, R16, 0x7632, R16 ;  /* 0x0000763210107816 */ /* 0x000fe20000000010 */
[----:B0-----:R-:W-:-:S04]  /*4510*/  IMAD.U32 R15, R17, 0x10000, RZ ;  /* 0x00010000110f7824 */ /* 0x001fc800078e00ff */
[----:B------:R-:W0:Y:S01]  /*4520*/  F2F.BF16.F32 R21, R21 ;  /* 0x0000001500157304 */ /* 0x000e220000202000 */
[----:B-----5:R-:W-:Y:S01]  /*4530*/  SHF.L.U32 R0, R24, 0x10, RZ ;  /* 0x0000001018007819 */ /* 0x020fe200000006ff */
[----:B------:R-:W-:Y:S01]  /*4540*/  FMUL.FTZ R20, R20, R23 ;  /* 0x0000001714147220 */ /* 0x000fe20000410000 */
[----:B------:R-:W-:-:S03]  /*4550*/  PRMT R17, R17, 0x7632, R17 ;  /* 0x0000763211117816 */ /* 0x000fc60000000011 */
[----:B------:R-:W-:Y:S01]  /*4560*/  FMUL.FTZ R0, R0, R15 ;  /* 0x0000000f00007220 */ /* 0x000fe20000410000 */
[----:B-1----:R-:W-:Y:S01]  /*4570*/  SHF.L.U32 R22, R22, 0x10, RZ ;  /* 0x0000001016167819 */ /* 0x002fe200000006ff */
[----:B------:R-:W-:Y:S02]  /*4580*/  IMAD.U32 R15, R16, 0x10000, RZ ;  /* 0x00010000100f7824 */ /* 0x000fe400078e00ff */
[----:B------:R-:W-:Y:S02]  /*4590*/  IMAD.U32 R14, R17, 0x10000, RZ ;  /* 0x00010000110e7824 */ /* 0x000fe400078e00ff */
[----:B------:R-:W1:Y:S01]  /*45a0*/  F2F.BF16.F32 R0, R0 ;  /* 0x0000000000007304 */ /* 0x000e620000202000 */
[----:B------:R-:W-:Y:S01]  /*45b0*/  FMUL.FTZ R22, R22, R15 ;  /* 0x0000000f16167220 */ /* 0x000fe20000410000 */
[----:B0-----:R-:W-:-:S06]  /*45c0*/  SHF.L.U32 R21, R21, 0x10, RZ ;  /* 0x0000001015157819 */ /* 0x001fcc00000006ff */
[----:B------:R-:W0:Y:S01]  /*45d0*/  F2F.BF16.F32 R20, R20 ;  /* 0x0000001400147304 */ /* 0x000e220000202000 */
[----:B------:R-:W-:-:S07]  /*45e0*/  FMUL.FTZ R21, R21, R14 ;  /* 0x0000000e15157220 */ /* 0x000fce0000410000 */
[----:B------:R-:W-:Y:S01]  /*45f0*/  F2F.BF16.F32 R22, R22 ;  /* 0x0000001600167304 */ /* 0x000fe20000202000 */
[----:B-1----:R-:W-:-:S07]  /*4600*/  SHF.L.U32 R17, R0, 0x10, RZ ;  /* 0x0000001000117819 */ /* 0x002fce00000006ff */
[----:B------:R-:W1:Y:S01]  /*4610*/  F2F.BF16.F32 R21, R21 ;  /* 0x0000001500157304 */ /* 0x000e620000202000 */
[----:B0-----:R-:W-:Y:S01]  /*4620*/  IMAD.U32 R15, R20, 0x10000, RZ ;  /* 0x00010000140f7824 */ /* 0x001fe200078e00ff */
[----:B-1----:R-:W-:-:S06]  /*4630*/  SHF.L.U32 R19, R21, 0x10, RZ ;  /* 0x0000001015137819 */ /* 0x002fcc00000006ff */
[----:B--2---:R-:W0:Y:S02]  /*4640*/  MUFU.RCP R12, R12 ;  /* 0x0000000c000c7308 */ /* 0x004e240000001000 */
[----:B0-----:R-:W-:Y:S01]  /*4650*/  FMUL.FTZ R14, R12, R17 ;  /* 0x000000110c0e7220 */ /* 0x001fe20000410000 */
[----:B------:R-:W-:Y:S02]  /*4660*/  IMAD.U32 R17, R22, 0x10000, RZ ;  /* 0x0001000016117824 */ /* 0x000fe400078e00ff */
[C---:B------:R-:W-:Y:S02]  /*4670*/  FMUL.FTZ R15, R12.reuse, R15 ;  /* 0x0000000f0c0f7220 */ /* 0x040fe40000410000 */
[----:B------:R-:W-:-:S04]  /*4680*/  FMUL.FTZ R17, R12, R17 ;  /* 0x000000110c117220 */ /* 0x000fc80000410000 */
        /* <DEDUP_REMOVED lines=49> */
[----:B------:R-:W-:Y:S01]  /*49a0*/  FMUL.FTZ R21, R21, UR14 ;  /* 0x0000000e15157c20 */ /* 0x000fe20008410000 */
[----:B------:R-:W-:-:S03]  /*49b0*/  FMUL.FTZ R22, R23, UR14 ;  /* 0x0000000e17167c20 */ /* 0x000fc60008410000 */
[----:B------:R-:W1:Y:S08]  /*49c0*/  F2F.BF16.F32 R0, R0 ;  /* 0x0000000000007304 */ /* 0x000e700000202000 */
[----:B------:R-:W3:Y:S08]  /*49d0*/  F2F.BF16.F32 R24, R24 ;  /* 0x0000001800187304 */ /* 0x000ef00000202000 */
[----:B------:R-:W5:Y:S08]  /*49e0*/  F2F.BF16.F32 R21, R21 ;  /* 0x0000001500157304 */ /* 0x000f700000202000 */
[----:B------:R-:W0:Y:S01]  /*49f0*/  F2F.BF16.F32 R22, R22 ;  /* 0x0000001600167304 */ /* 0x000e220000202000 */
[----:B-1----:R-:W-:Y:S01]  /*4a00*/  SHF.L.U32 R20, R0, 0x10, RZ ;  /* 0x0000001000147819 */ /* 0x002fe200000006ff */
[C---:B----4-:R-:W-:Y:S01]  /*4a10*/  IMAD.U32 R13, R17.reuse, 0x10000, RZ ;  /* 0x00010000110d7824 */ /* 0x050fe200078e00ff */
[----:B---3--:R-:W-:Y:S01]  /*4a20*/  SHF.L.U32 R0, R24, 0x10, RZ ;  /* 0x0000001018007819 */ /* 0x008fe200000006ff */
[----:B------:R-:W-:Y:S01]  /*4a30*/  IMAD.U32 R23, R16, 0x10000, RZ ;  /* 0x0001000010177824 */ /* 0x000fe200078e00ff */
[----:B------:R-:W-:-:S02]  /*4a40*/  PRMT R17, R17, 0x7632, R17 ;  /* 0x0000763211117816 */ /* 0x000fc40000000011 */
[----:B------:R-:W-:Y:S01]  /*4a50*/  PRMT R16, R16, 0x7632, R16 ;  /* 0x0000763210107816 */ /* 0x000fe20000000010 */
[----:B------:R-:W-:Y:S01]  /*4a60*/  FMUL.FTZ R0, R0, R13 ;  /* 0x0000000d00007220 */ /* 0x000fe20000410000 */
[----:B-----5:R-:W-:Y:S01]  /*4a70*/  SHF.L.U32 R21, R21, 0x10, RZ ;  /* 0x0000001015157819 */ /* 0x020fe200000006ff */
[----:B------:R-:W-:Y:S02]  /*4a80*/  IMAD.U32 R12, R17, 0x10000, RZ ;  /* 0x00010000110c7824 */ /* 0x000fe400078e00ff */
[----:B------:R-:W-:Y:S01]  /*4a90*/  IMAD.U32 R13, R16, 0x10000, RZ ;  /* 0x00010000100d7824 */ /* 0x000fe200078e00ff */
[----:B0-----:R-:W-:Y:S01]  /*4aa0*/  SHF.L.U32 R22, R22, 0x10, RZ ;  /* 0x0000001016167819 */ /* 0x001fe200000006ff */
[----:B------:R-:W-:Y:S01]  /*4ab0*/  FMUL.FTZ R12, R21, R12 ;  /* 0x0000000c150c7220 */ /* 0x000fe20000410000 */
[----:B------:R-:W-:Y:S01]  /*4ac0*/  FMUL.FTZ R20, R20, R23 ;  /* 0x0000001714147220 */ /* 0x000fe20000410000 */
[----:B------:R-:W0:Y:S02]  /*4ad0*/  F2F.BF16.F32 R0, R0 ;  /* 0x0000000000007304 */ /* 0x000e240000202000 */
[----:B------:R-:W-:-:S06]  /*4ae0*/  FMUL.FTZ R22, R22, R13 ;  /* 0x0000000d16167220 */ /* 0x000fcc0000410000 */
[----:B------:R-:W1:Y:S08]  /*4af0*/  F2F.BF16.F32 R12, R12 ;  /* 0x0000000c000c7304 */ /* 0x000e700000202000 */
[----:B------:R-:W3:Y:S08]  /*4b00*/  F2F.BF16.F32 R20, R20 ;  /* 0x0000001400147304 */ /* 0x000ef00000202000 */
[----:B------:R-:W-:Y:S01]  /*4b10*/  F2F.BF16.F32 R22, R22 ;  /* 0x0000001600167304 */ /* 0x000fe20000202000 */
[----:B0-----:R-:W-:-:S02]  /*4b20*/  SHF.L.U32 R17, R0, 0x10, RZ ;  /* 0x0000001000117819 */ /* 0x001fc400000006ff */
[----:B-1----:R-:W-:Y:S01]  /*4b30*/  SHF.L.U32 R19, R12, 0x10, RZ ;  /* 0x000000100c137819 */ /* 0x002fe200000006ff */
[----:B---3--:R-:W-:-:S04]  /*4b40*/  IMAD.U32 R13, R20, 0x10000, RZ ;  /* 0x00010000140d7824 */ /* 0x008fc800078e00ff */
[----:B--2---:R-:W0:Y:S02]  /*4b50*/  MUFU.RCP R14, R14 ;  /* 0x0000000e000e7308 */ /* 0x004e240000001000 */
[----:B0-----:R-:W-:Y:S01]  /*4b60*/  FMUL.FTZ R16, R14, R17 ;  /* 0x000000110e107220 */ /* 0x001fe20000410000 */
[----:B------:R-:W-:Y:S02]  /*4b70*/  IMAD.U32 R17, R22, 0x10000, RZ ;  /* 0x0001000016117824 */ /* 0x000fe400078e00ff */
[C---:B------:R-:W-:Y:S01]  /*4b80*/  FMUL.FTZ R13, R14.reuse, R13 ;  /* 0x0000000d0e0d7220 */ /* 0x040fe20000410000 */
[C---:B------:R-:W-:Y:S01]  /*4b90*/  FMUL.FTZ R19, R14.reuse, R19 ;  /* 0x000000130e137220 */ /* 0x040fe20000410000 */
[----:B------:R-:W-:Y:S01]  /*4ba0*/  FMUL.FTZ R0, R14, R17 ;  /* 0x000000110e007220 */ /* 0x000fe20000410000 */
[----:B------:R-:W-:Y:S08]  /*4bb0*/  F2I.S8.NTZ R16, R16 ;  /* 0x0000001000107305 */ /* 0x000ff00000202100 */
[----:B------:R-:W-:Y:S08]  /*4bc0*/  F2I.S8.NTZ R13, R13 ;  /* 0x0000000d000d7305 */ /* 0x000ff00000202100 */
[----:B------:R-:W0:Y:S08]  /*4bd0*/  F2I.S8.NTZ R0, R0 ;  /* 0x0000000000007305 */ /* 0x000e300000202100 */
[----:B------:R-:W1:Y:S01]  /*4be0*/  F2I.S8.NTZ R19, R19 ;  /* 0x0000001300137305 */ /* 0x000e620000202100 */
[----:B0-----:R-:W-:-:S02]  /*4bf0*/  PRMT R14, R13, 0x3340, R0 ;  /* 0x000033400d0e7816 */ /* 0x001fc40000000000 */
[----:B-1----:R-:W-:-:S04]  /*4c00*/  PRMT R17, R16, 0x3340, R19 ;  /* 0x0000334010117816 */ /* 0x002fc80000000013 */
[----:B------:R-:W-:Y:S01]  /*4c10*/  PRMT R21, R14, 0x5410, R17 ;  /* 0x000054100e157816 */ /* 0x000fe20000000011 */
[----:B------:R-:W-:-:S05]  /*4c20*/  IMAD.IADD R17, R15, 0x1, R3 ;  /* 0x000000010f117824 */ /* 0x000fca00078e0203 */
[----:B------:R-:W-:Y:S01]  /*4c30*/  ISETP.GE.U32.AND P0, PT, R17, UR12, PT ;  /* 0x0000000c11007c0c */ /* 0x000fe2000bf06070 */
[----:B------:R-:W-:-:S05]  /*4c40*/  IMAD.WIDE.U32 R12, R15, 0x4, R4 ;  /* 0x000000040f0c7825 */ /* 0x000fca00078e0004 */
[----:B------:R0:W-:Y:S07]  /*4c50*/  STG.E desc[UR16][R12.64], R21 ;  /* 0x000000150c007986 */ /* 0x0001ee000c101910 */
[----:B------:R-:W-:Y:S05]  /*4c60*/  @P0 EXIT ;  /* 0x000000000000094d */ /* 0x000fea0003800000 */
[----:B------:R-:W-:Y:S02]  /*4c70*/  HFMA2 R18, -RZ, RZ, 0, 4.76837158203125e-07 ;  /* 0x00000008ff127431 */ /* 0x000fe400000001ff */
[----:B0-----:R-:W-:-:S03]  /*4c80*/  IMAD.MOV.U32 R12, RZ, RZ, 0x8 ;  /* 0x00000008ff0c7424 */ /* 0x001fc600078e00ff */
        /* <DEDUP_REMOVED lines=8> */
[----:B------:R-:W-:-:S04]  /*4d10*/  IADD3 R23, P0, PT, R23, R10, RZ ;  /* 0x0000000a17177210 */ /* 0x000fc80007f1e0ff */
[----:B------:R-:W-:Y:S02]  /*4d20*/  LEA R6, P1, R23, R6, 0x2 ;  /* 0x0000000617067211 */ /* 0x000fe400078210ff */
[----:B--2---:R-:W-:Y:S02]  /*4d30*/  SHF.L.U32 R0, R18, 0x10, RZ ;  /* 0x0000001012007819 */ /* 0x004fe400000006ff */
[C---:B------:R-:W-:Y:S01]  /*4d40*/  PRMT R16, R19.reuse, 0x7632, R16 ;  /* 0x0000763213107816 */ /* 0x040fe20000000010 */
[----:B---3--:R-:W-:Y:S01]  /*4d50*/  IMAD.U32 R21, R14, 0x10000, RZ ;  /* 0x000100000e157824 */ /* 0x008fe200078e00ff */
[----:B------:R-:W-:Y:S02]  /*4d60*/  PRMT R14, R18, 0x7632, R14 ;  /* 0x00007632120e7816 */ /* 0x000fe4000000000e */
        /* <DEDUP_REMOVED lines=10> */
[----:B------:R-:W-:Y:S01]  /*4e10*/  FADD.FTZ R15, R14, R15 ;  /* 0x0000000f0e0f7221 */ /* 0x000fe20000010000 */
[----:B------:R-:W-:Y:S01]  /*4e20*/  IADD3.X R14, PT, PT, RZ, R2, RZ, P0, !PT ;  /* 0x00000002ff0e7210 */ /* 0x000fe200007fe4ff */
[----:B------:R-:W-:-:S03]  /*4e30*/  FADD.FTZ R19, R16, R19 ;  /* 0x0000001310137221 */ /* 0x000fc60000010000 */
[----:B------:R-:W-:Y:S02]  /*4e40*/  LEA.HI.X R7, R23, R7, R14, 0x2, P1 ;  /* 0x0000000717077211 */ /* 0x000fe400008f140e */
[----:B------:R-:W-:Y:S02]  /*4e50*/  F2FP.BF16.F32.PACK_AB R22, R15, R0 ;  /* 0x000000000f16723e */ /* 0x000fe400000010ff */
        /* <DEDUP_REMOVED lines=9> */
[----:B------:R-:W0:Y:S01]  /*4ef0*/  F2F.BF16.F32 R19, R19 ;  /* 0x0000001300137304 */ /* 0x000e220000202000 */
[----:B---3--:R-:W-:Y:S01]  /*4f00*/  SHF.L.U32 R14, R0, 0x10, RZ ;  /* 0x00000010000e7819 */ /* 0x008fe200000006ff */
[----:B----4-:R-:W-:-:S06]  /*4f10*/  IMAD.U32 R15, R8, 0x10000, RZ ;  /* 0x00010000080f7824 */ /* 0x010fcc00078e00ff */
[----:B------:R-:W3:Y:S01]  /*4f20*/  F2F.BF16.F32 R16, R16 ;  /* 0x0000001000107304 */ /* 0x000ee20000202000 */
[----:B-----5:R-:W-:Y:S01]  /*4f30*/  SHF.L.U32 R0, R20, 0x10, RZ ;  /* 0x0000001014007819 */ /* 0x020fe200000006ff */
[C---:B-1----:R-:W-:Y:S01]  /*4f40*/  IMAD.U32 R7, R9.reuse, 0x10000, RZ ;  /* 0x0001000009077824 */ /* 0x042fe200078e00ff */
[----:B------:R-:W-:Y:S02]  /*4f50*/  PRMT R8, R8, 0x7632, R8 ;  /* 0x0000763208087816 */ /* 0x000fe40000000008 */
[----:B------:R-:W-:Y:S01]  /*4f60*/  PRMT R9, R9, 0x7632, R9 ;  /* 0x0000763209097816 */ /* 0x000fe20000000009 */
[----:B------:R-:W-:Y:S01]  /*4f70*/  FMUL.FTZ R0, R0, R7 ;  /* 0x0000000700007220 */ /* 0x000fe20000410000 */
[----:B0-----:R-:W-:Y:S01]  /*4f80*/  SHF.L.U32 R19, R19, 0x10, RZ ;  /* 0x0000001013137819 */ /* 0x001fe200000006ff */
[----:B------:R-:W-:Y:S02]  /*4f90*/  IMAD.U32 R7, R8, 0x10000, RZ ;  /* 0x0001000008077824 */ /* 0x000fe400078e00ff */
[----:B------:R-:W-:-:S02]  /*4fa0*/  IMAD.U32 R8, R9, 0x10000, RZ ;  /* 0x0001000009087824 */ /* 0x000fc400078e00ff */
[----:B------:R-:W-:Y:S01]  /*4fb0*/  FMUL.FTZ R14, R14, R15 ;  /* 0x0000000f0e0e7220 */ /* 0x000fe20000410000 */
[----:B---3--:R-:W-:Y:S01]  /*4fc0*/  SHF.L.U32 R16, R16, 0x10, RZ ;  /* 0x0000001010107819 */ /* 0x008fe200000006ff */
[----:B------:R-:W-:Y:S01]  /*4fd0*/  FMUL.FTZ R19, R19, R8 ;  /* 0x0000000813137220 */ /* 0x000fe20000410000 */
[----:B------:R-:W0:Y:S03]  /*4fe0*/  F2F.BF16.F32 R0, R0 ;  /* 0x0000000000007304 */ /* 0x000e260000202000 */
[----:B------:R-:W-:-:S05]  /*4ff0*/  FMUL.FTZ R16, R16, R7 ;  /* 0x0000000710107220 */ /* 0x000fca0000410000 */
        /* <DEDUP_REMOVED lines=23> */
[----:B-1----:R-:W-:Y:S05]  /*5170*/  @!P0 BRA `(.L_x_809) ;  /* 0xffffffe800e88947 */ /* 0x002fea000383ffff */
[----:B------:R-:W-:Y:S05]  /*5180*/  EXIT ;  /* 0x000000000000794d */ /* 0x000fea0003800000 */
        .weak           $__internal_10_$__cuda_sm20_div_s64
        .type           $__internal_10_$__cuda_sm20_div_s64,@function
        .size           $__internal_10_$__cuda_sm20_div_s64,($__internal_11_$__cuda_sm20_div_u64 - $__internal_10_$__cuda_sm20_div_s64)
$__internal_10_$__cuda_sm20_div_s64:
[-C--:B------:R-:W-:Y:S02]  /*5190*/  IADD3 R5, P0, PT, RZ, -R2.reuse, RZ ;  /* 0x80000002ff057210 */ /* 0x080fe40007f1e0ff */
[----:B------:R-:W-:Y:S02]  /*51a0*/  ISETP.LE.AND P2, PT, RZ, UR20, PT ;  /* 0x00000014ff007c0c */ /* 0x000fe4000bf43270 */
[----:B------:R-:W-:Y:S02]  /*51b0*/  IADD3.X R7, PT, PT, RZ, ~UR20, RZ, P0, !PT ;  /* 0x80000014ff077c10 */ /* 0x000fe400087fe4ff */
[----:B------:R-:W-:Y:S02]  /*51c0*/  SEL R4, R5, R2, !P2 ;  /* 0x0000000205047207 */ /* 0x000fe40005000000 */
        /* <DEDUP_REMOVED lines=57> */
[----:B------:R-:W-:Y:S01]  /*5560*/  SEL R4, R10, R7, P0 ;  /* 0x000000070a047207 */ /* 0x000fe20000000000 */
[----:B------:R-:W-:Y:S01]  /*5570*/  IMAD.MOV.U32 R7, RZ, RZ, 0x0 ;  /* 0x00000000ff077424 */ /* 0x000fe200078e00ff */
[----:B------:R-:W-:-:S02]  /*5580*/  IADD3 R12, P3, PT, R11, 0x1, RZ ;  /* 0x000000010b0c7810 */ /* 0x000fc40007f7e0ff */
[----:B------:R-:W-:-:S03]  /*5590*/  ISETP.GE.U32.AND.EX P0, PT, R13, R5, PT, P1 ;  /* 0x000000050d00720c */ /* 0x000fc60003f06110 */
[----:B------:R-:W-:Y:S01]  /*55a0*/  IMAD.X R13, RZ, RZ, R4, P3 ;  /* 0x000000ffff0d7224 */ /* 0x000fe200018e0604 */
[----:B------:R-:W-:-:S04]  /*55b0*/  SEL R12, R12, R11, P0 ;  /* 0x0000000b0c0c7207 */ /* 0x000fc80000000000 */
[----:B------:R-:W-:Y:S02]  /*55c0*/  SEL R13, R13, R4, P0 ;  /* 0x000000040d0d7207 */ /* 0x000fe40000000000 */
[-C--:B------:R-:W-:Y:S02]  /*55d0*/  IADD3 R5, P1, PT, RZ, -R12.reuse, RZ ;  /* 0x8000000cff057210 */ /* 0x080fe40007f3e0ff */
[----:B------:R-:W-:Y:S02]  /*55e0*/  ISETP.NE.U32.AND P0, PT, R2, RZ, PT ;  /* 0x000000ff0200720c */ /* 0x000fe40003f05070 */
[----:B------:R-:W-:Y:S02]  /*55f0*/  IADD3.X R2, PT, PT, RZ, ~R13, RZ, P1, !PT ;  /* 0x8000000dff027210 */ /* 0x000fe40000ffe4ff */
[----:B------:R-:W-:Y:S02]  /*5600*/  ISETP.NE.AND.EX P0, PT, RZ, UR20, PT, P0 ;  /* 0x00000014ff007c0c */ /* 0x000fe4000bf05300 */
[----:B------:R-:W-:-:S02]  /*5610*/  SEL R12, R5, R12, !P2 ;  /* 0x0000000c050c7207 */ /* 0x000fc40005000000 */
[----:B------:R-:W-:Y:S02]  /*5620*/  SEL R13, R2, R13, !P2 ;  /* 0x0000000d020d7207 */ /* 0x000fe40005000000 */
[----:B------:R-:W-:Y:S02]  /*5630*/  SEL R12, R12, 0xffffffff, P0 ;  /* 0xffffffff0c0c7807 */ /* 0x000fe40000000000 */
[----:B------:R-:W-:Y:S01]  /*5640*/  SEL R13, R13, 0xffffffff, P0 ;  /* 0xffffffff0d0d7807 */ /* 0x000fe20000000000 */
[----:B------:R-:W-:Y:S06]  /*5650*/  RET.REL.NODEC R6 `(_ZN4vllm31rms_norm_per_block_quant_kernelIN3c108BFloat16EaLb1ELb0ELi64EEEvPT0_PfPKT_S8_PKffiiPS6_l) ;  /* 0xffffffa806687950 */ /* 0x000fec0003c3ffff */
        .weak           $__internal_11_$__cuda_sm20_div_u64
        .type           $__internal_11_$__cuda_sm20_div_u64,@function
        .size           $__internal_11_$__cuda_sm20_div_u64,(.L_x_2862 - $__internal_11_$__cuda_sm20_div_u64)
$__internal_11_$__cuda_sm20_div_u64:
[----:B------:R-:W-:Y:S01]  /*5660*/  IMAD.MOV.U32 R22, RZ, RZ, R21 ;  /* 0x000000ffff167224 */ /* 0x000fe200078e0015 */
[----:B------:R-:W-:-:S05]  /*5670*/  MOV R23, UR20 ;  /* 0x0000001400177c02 */ /* 0x000fca0008000f00 */
        /* <DEDUP_REMOVED lines=20> */
[----:B------:R-:W-:Y:S01]  /*57c0*/  IMAD.WIDE.U32 R10, R15, R21, RZ ;  /* 0x000000150f0a7225 */ /* 0x000fe200078e00ff */
[----:B------:R-:W-:-:S03]  /*57d0*/  IADD3.X R22, PT, PT, RZ, RZ, R14, P2, P1 ;  /* 0x000000ffff167210 */ /* 0x000fc600017e240e */
[----:B------:R-:W-:Y:S01]  /*57e0*/  IMAD R11, R15, UR20, R11 ;  /* 0x000000140f0b7c24 */ /* 0x000fe2000f8e020b */
[----:B------:R-:W-:-:S03]  /*57f0*/  IADD3 R23, P0, PT, RZ, -R10, RZ ;  /* 0x8000000aff177210 */ /* 0x000fc60007f1e0ff */
[----:B------:R-:W-:Y:S02]  /*5800*/  IMAD R11, R22, R21, R11 ;  /* 0x00000015160b7224 */ /* 0x000fe400078e020b */
[----:B------:R-:W-:-:S03]  /*5810*/  IMAD.HI.U32 R14, R15, R23, RZ ;  /* 0x000000170f0e7227 */ /* 0x000fc600078e00ff */
[----:B------:R-:W-:-:S05]  /*5820*/  IADD3.X R11, PT, PT, RZ, ~R11, RZ, P0, !PT ;  /* 0x8000000bff0b7210 */ /* 0x000fca00007fe4ff */
[----:B------:R-:W-:-:S04]  /*5830*/  IMAD.WIDE.U32 R14, P0, R15, R11, R14 ;  /* 0x0000000b0f0e7225 */ /* 0x000fc8000780000e */
[C---:B------:R-:W-:Y:S02]  /*5840*/  IMAD R10, R22.reuse, R11, RZ ;  /* 0x0000000b160a7224 */ /* 0x040fe400078e02ff */
[----:B------:R-:W-:-:S04]  /*5850*/  IMAD.HI.U32 R15, P1, R22, R23, R14 ;  /* 0x00000017160f7227 */ /* 0x000fc8000782000e */
[----:B------:R-:W-:Y:S01]  /*5860*/  IMAD.HI.U32 R11, R22, R11, RZ ;  /* 0x0000000b160b7227 */ /* 0x000fe200078e00ff */
[----:B------:R-:W-:-:S03]  /*5870*/  IADD3 R15, P2, PT, R10, R15, RZ ;  /* 0x0000000f0a0f7210 */ /* 0x000fc60007f5e0ff */
[----:B------:R-:W-:Y:S02]  /*5880*/  IMAD.X R22, R11, 0x1, R22, P0 ;  /* 0x000000010b167824 */ /* 0x000fe400000e0616 */
[----:B------:R-:W-:Y:S02]  /*5890*/  HFMA2 R11, -RZ, RZ, 0, 0 ;  /* 0x00000000ff0b7431 */ /* 0x000fe400000001ff */
[----:B------:R-:W-:Y:S01]  /*58a0*/  IMAD.HI.U32 R10, R15, R19, RZ ;  /* 0x000000130f0a7227 */ /* 0x000fe200078e00ff */
[----:B------:R-:W-:-:S03]  /*58b0*/  IADD3.X R23, PT, PT, RZ, RZ, R22, P2, P1 ;  /* 0x000000ffff177210 */ /* 0x000fc600017e2416 */
[----:B------:R-:W-:-:S04]  /*58c0*/  IMAD.WIDE.U32 R10, R15, R18, R10 ;  /* 0x000000120f0a7225 */ /* 0x000fc800078e000a */
[C---:B------:R-:W-:Y:S02]  /*58d0*/  IMAD R15, R23.reuse, R18, RZ ;  /* 0x00000012170f7224 */ /* 0x040fe400078e02ff */
[----:B------:R-:W-:-:S04]  /*58e0*/  IMAD.HI.U32 R10, P0, R23, R19, R10 ;  /* 0x00000013170a7227 */ /* 0x000fc8000780000a */
[----:B------:R-:W-:Y:S01]  /*58f0*/  IMAD.HI.U32 R14, R23, R18, RZ ;  /* 0x00000012170e7227 */ /* 0x000fe200078e00ff */
[----:B------:R-:W-:-:S03]  /*5900*/  IADD3 R15, P1, PT, R15, R10, RZ ;  /* 0x0000000a0f0f7210 */ /* 0x000fc60007f3e0ff */
[----:B------:R-:W-:Y:S02]  /*5910*/  IMAD.X R14, RZ, RZ, R14, P0 ;  /* 0x000000ffff0e7224 */ /* 0x000fe400000e060e */
[----:B------:R-:W-:-:S03]  /*5920*/  IMAD.WIDE.U32 R10, R15, R21, RZ ;  /* 0x000000150f0a7225 */ /* 0x000fc600078e00ff */
[----:B------:R-:W-:Y:S01]  /*5930*/  IADD3.X R14, PT, PT, RZ, R14, RZ, P1, !PT ;  /* 0x0000000eff0e7210 */ /* 0x000fe20000ffe4ff */
[C---:B------:R-:W-:Y:S01]  /*5940*/  IMAD R11, R15.reuse, UR20, R11 ;  /* 0x000000140f0b7c24 */ /* 0x040fe2000f8e020b */
[----:B------:R-:W-:Y:S02]  /*5950*/  IADD3 R22, P1, PT, -R10, R19, RZ ;  /* 0x000000130a167210 */ /* 0x000fe40007f3e1ff */
[----:B------:R-:W-:Y:S01]  /*5960*/  IADD3 R10, P2, PT, R15, 0x1, RZ ;  /* 0x000000010f0a7810 */ /* 0x000fe20007f5e0ff */
[-C--:B------:R-:W-:Y:S01]  /*5970*/  IMAD R11, R14, R21.reuse, R11 ;  /* 0x000000150e0b7224 */ /* 0x080fe200078e020b */
[----:B------:R-:W-:-:S03]  /*5980*/  ISETP.GE.U32.AND P0, PT, R22, R21, PT ;  /* 0x000000151600720c */ /* 0x000fc60003f06070 */
[----:B------:R-:W-:Y:S01]  /*5990*/  IMAD.X R24, R18, 0x1, ~R11, P1 ;  /* 0x0000000112187824 */ /* 0x000fe200008e0e0b */
[----:B------:R-:W-:Y:S02]  /*59a0*/  IADD3 R18, P1, PT, -R21, R22, RZ ;  /* 0x0000001615127210 */ /* 0x000fe40007f3e1ff */
[----:B------:R-:W-:Y:S02]  /*59b0*/  IADD3.X R11, PT, PT, RZ, R14, RZ, P2, !PT ;  /* 0x0000000eff0b7210 */ /* 0x000fe400017fe4ff */
[C---:B------:R-:W-:Y:S02]  /*59c0*/  ISETP.GE.U32.AND.EX P0, PT, R24.reuse, UR20, PT, P0 ;  /* 0x0000001418007c0c */ /* 0x040fe4000bf06100 */
[----:B------:R-:W-:Y:S02]  /*59d0*/  IADD3.X R19, PT, PT, R24, ~UR20, RZ, P1, !PT ;  /* 0x8000001418137c10 */ /* 0x000fe40008ffe4ff */
        /* <DEDUP_REMOVED lines=8> */
[----:B------:R-:W-:-:S02]  /*5a60*/  ISETP.GE.U32.AND.EX P0, PT, R19, UR20, PT, P0 ;  /* 0x0000001413007c0c */ /* 0x000fc4000bf06100 */
[----:B------:R-:W-:Y:S02]  /*5a70*/  MOV R21, 0x0 ;  /* 0x0000000000157802 */ /* 0x000fe40000000f00 */
[----:B------:R-:W-:Y:S02]  /*5a80*/  ISETP.NE.AND.EX P1, PT, RZ, UR20, PT, P1 ;  /* 0x00000014ff007c0c */ /* 0x000fe4000bf25310 */
[----:B------:R-:W-:Y:S02]  /*5a90*/  SEL R10, R10, R15, P0 ;  /* 0x0000000f0a0a7207 */ /* 0x000fe40000000000 */
[----:B------:R-:W-:Y:S02]  /*5aa0*/  SEL R11, R11, R14, P0 ;  /* 0x0000000e0b0b7207 */ /* 0x000fe40000000000 */
[----:B------:R-:W-:Y:S02]  /*5ab0*/  SEL R10, R10, 0xffffffff, P1 ;  /* 0xffffffff0a0a7807 */ /* 0x000fe40000800000 */
[----:B------:R-:W-:Y:S01]  /*5ac0*/  SEL R11, R11, 0xffffffff, P1 ;  /* 0xffffffff0b0b7807 */ /* 0x000fe20000800000 */
[----:B------:R-:W-:Y:S06]  /*5ad0*/  RET.REL.NODEC R20 `(_ZN4vllm31rms_norm_per_block_quant_kernelIN3c108BFloat16EaLb1ELb0ELi64EEEvPT0_PfPKT_S8_PKffiiPS6_l) ;  /* 0xffffffa414487950 */ /* 0x000fec0003c3ffff */
.L_x_810:
        /* <DEDUP_REMOVED lines=10> */
.L_x_2862:


//--------------------- .text._ZN4vllm31rms_norm_per_block_quant_kernelIN3c108BFloat16ENS1_13Float8_e4m3fnELb1ELb0ELi64EEEvPT0_PfPKT_S9_PKffiiPS7_l --------------------------
	.section	.text._ZN4vllm31rms_norm_per_block_quant_kernelIN3c108BFloat16ENS1_13Float8_e4m3fnELb1ELb0ELi64EEEvPT0_PfPKT_S9_PKffiiPS7_l,"ax",@progbits
	.align	128
        .global         _ZN4vllm31rms_norm_per_block_quant_kernelIN3c108BFloat16ENS1_13Float8_e4m3fnELb1ELb0ELi64EEEvPT0_PfPKT_S9_PKffiiPS7_l
        .type           _ZN4vllm31rms_norm_per_block_quant_kernelIN3c108BFloat16ENS1_13Float8_e4m3fnELb1ELb0ELi64EEEvPT0_PfPKT_S9_PKffiiPS7_l,@function
        .size           _ZN4vllm31rms_norm_per_block_quant_kernelIN3c108BFloat16ENS1_13Float8_e4m3fnELb1ELb0ELi64EEEvPT0_PfPKT_S9_PKffiiPS7_l,(.L_x_2864 - _ZN4vllm31rms_norm_per_block_quant_kernelIN3c108BFloat16ENS1_13Float8_e4m3fnELb1ELb0ELi64EEEvPT0_PfPKT_S9_PKffiiPS7_l)
        .other          _ZN4vllm31rms_norm_per_block_quant_kernelIN3c108BFloat16ENS1_13Float8_e4m3fnELb1ELb0ELi64EEEvPT0_PfPKT_S9_PKffiiPS7_l,@"STO_CUDA_ENTRY STV_DEFAULT"
_ZN4vllm31rms_norm_per_block_quant_kernelIN3c108BFloat16ENS1_13Float8_e4m3fnELb1ELb0ELi64EEEvPT0_PfPKT_S9_PKffiiPS7_l:
.text._ZN4vllm31rms_norm_per_block_quant_kernelIN3c108BFloat16ENS1_13Float8_e4m3fnELb1ELb0ELi64EEEvPT0_PfPKT_S9_PKffiiPS7_l:
        /* <DEDUP_REMOVED lines=26> */
[----:B------:R-:W-:Y:S02]  /*01a0*/  IMAD.MOV.U32 R4, RZ, RZ, RZ ;  /* 0x000000ffff047224 */ /* 0x000fe400078e00ff */
[----:B------:R-:W-:-:S07]  /*01b0*/  IMAD.MOV.U32 R3, RZ, RZ, R0 ;  /* 0x000000ffff037224 */ /* 0x000fce00078e0000 */
.L_x_813:
        /* <DEDUP_REMOVED lines=14> */
[----:B------:R-:W-:Y:S01]  /*02a0*/  PRMT R5, R7, 0x7632, R5 ;  /* 0x0000763207057816 */ /* 0x000fe20000000005 */
[----:B------:R-:W-:-:S02]  /*02b0*/  IMAD.U32 R12, R12, 0x10000, RZ ;  /* 0x000100000c0c7824 */ /* 0x000fc400078e00ff */
[----:B------:R-:W-:Y:S01]  /*02c0*/  FADD.FTZ R13, R10, R13 ;  /* 0x0000000d0a0d7221 */ /* 0x000fe20000010000 */
[C---:B------:R-:W-:Y:S01]  /*02d0*/  PRMT R7, R9.reuse, 0x7632, R7 ;  /* 0x0000763209077816 */ /* 0x040fe20000000007 */
[----:B------:R-:W-:Y:S02]  /*02e0*/  IMAD.U32 R9, R9, 0x10000, RZ ;  /* 0x0001000009097824 */ /* 0x000fe400078e00ff */
[----:B------:R-:W-:Y:S01]  /*02f0*/  FADD.FTZ R11, R11, R12 ;  /* 0x0000000c0b0b7221 */ /* 0x000fe20000010000 */
[----:B------:R-:W-:Y:S01]  /*0300*/  FFMA.FTZ R8, R13, R13, R4 ;  /* 0x0000000d0d087223 */ /* 0x000fe20000010004 */
[----:B------:R-:W-:Y:S02]  /*0310*/  IMAD.U32 R5, R5, 0x10000, RZ ;  /* 0x0001000005057824 */ /* 0x000fe400078e00ff */
[----:B------:R-:W-:Y:S01]  /*0320*/  FADD.FTZ R6, R6, R9 ;  /* 0x0000000906067221 */ /* 0x000fe20000010000 */
[----:B------:R-:W-:Y:S02]  /*0330*/  IMAD.U32 R4, R7, 0x10000, RZ ;  /* 0x0001000007047824 */ /* 0x000fe400078e00ff */
[----:B------:R-:W-:-:S02]  /*0340*/  FFMA.FTZ R11, R11, R11, R8 ;  /* 0x0000000b0b0b7223 */ /* 0x000fc40000010008 */
[----:B------:R-:W-:Y:S02]  /*0350*/  FADD.FTZ R4, R5, R4 ;  /* 0x0000000405047221 */ /* 0x000fe40000010000 */
        /* <DEDUP_REMOVED lines=49> */
[C---:B------:R-:W-:Y:S01]  /*0670*/  PRMT R7, R9.reuse, 0x7632, R7 ;  /* 0x0000763209077816 */ /* 0x040fe20000000007 */
[----:B------:R-:W-:Y:S02]  /*0680*/  IMAD.U32 R9, R9, 0x10000, RZ ;  /* 0x0001000009097824 */ /* 0x000fe400078e00ff */
        /* <DEDUP_REMOVED lines=38> */
[----:B------:R-:W-:Y:S06]  /*08f0*/  @!P0 BRA `(.L_x_813) ;  /* 0xfffffff800308947 */ /* 0x000fec000383ffff */
.L_x_812:
[----:B------:R-:W-:Y:S05]  /*0900*/  BSYNC.RECONVERGENT B0 ;  /* 0x0000000000007941 */ /* 0x000fea0003800200 */
.L_x_811:
        /* <DEDUP_REMOVED lines=71> */
.L_x_815:
        /* <DEDUP_REMOVED lines=103> */
.L_x_817:
[----:B------:R-:W0:Y:S02]  /*13f0*/  LDCU.64 UR4, c[0x0][0x3a8] ;  /* 0x00007500ff0477ac */ /* 0x000e240008000a00 */
[----:B0-----:R-:W-:-:S04]  /*1400*/  I2FP.F32.S32 R4, UR5 ;  /* 0x0000000500047c45 */ /* 0x001fc80008201400 */
[----:B------:R-:W0:Y:S02]  /*1410*/  MUFU.RCP R5, R4 ;  /* 0x0000000400057308 */ /* 0x000e240000001000 */
[----:B0-----:R-:W-:-:S06]  /*1420*/  FFMA.FTZ R20, R5, R20, UR4 ;  /* 0x0000000405147e23 */ /* 0x001fcc0008010014 */
[----:B------:R-:W0:Y:S02]  /*1430*/  MUFU.RSQ R5, R20 ;  /* 0x0000001400057308 */ /* 0x000e240000001400 */
[----:B0-----:R2:W-:Y:S02]  /*1440*/  STS [R2+0x10a4], R5 ;  /* 0x0010a40502007388 */ /* 0x0015e40000000800 */
.L_x_816:
[----:B------:R-:W-:Y:S05]  /*1450*/  BSYNC.RECONVERGENT B0 ;  /* 0x0000000000007941 */ /* 0x000fea0003800200 */
.L_x_814:
        /* <DEDUP_REMOVED lines=47> */
[----:B0-----:R-:W-:Y:S01]  /*1750*/  IADD3 R4, PT, PT, R2, 0xffffffe, RZ ;  /* 0x0ffffffe02047810 */ /* 0x001fe20007ffe0ff */
[----:B------:R-:W-:-:S05]  /*1760*/  IMAD.MOV.U32 R2, RZ, RZ, RZ ;  /* 0x000000ffff027224 */ /* 0x000fca00078e00ff */
[----:B------:R0:W1:Y:S02]  /*1770*/  F2I.FTZ.U32.TRUNC.NTZ R5, R4 ;  /* 0x0000000400057305 */ /* 0x000064000021f000 */
[----:B0-----:R-:W-:Y:S02]  /*1780*/  IMAD.MOV.U32 R4, RZ, RZ, RZ ;  /* 0x000000ffff047224 */ /* 0x001fe400078e00ff */
        /* <DEDUP_REMOVED lines=14> */
.L_x_818:
[----:B------:R-:W-:Y:S02]  /*1870*/  MOV R2, UR15 ;  /* 0x0000000f00027c02 */ /* 0x000fe40008000f00 */
[----:B------:R-:W-:-:S07]  /*1880*/  MOV R6, 0x18a0 ;  /* 0x000018a000067802 */ /* 0x000fce0000000f00 */
[----:B------:R-:W-:Y:S05]  /*1890*/  CALL.REL.NOINC `($__internal_12_$__cuda_sm20_div_s64) ;  /* 0x0000004400fc7944 */ /* 0x000fea0003c00000 */
        /* <DEDUP_REMOVED lines=8> */
.L_x_819:
[C---:B------:R-:W-:Y:S01]  /*1920*/  SHF.L.U32 R7, R12.reuse, 0x4, RZ ;  /* 0x000000040c077819 */ /* 0x040fe200000006ff */
[----:B------:R-:W0:Y:S01]  /*1930*/  LDC R8, c[0x0][0x3ac] ;  /* 0x0000eb00ff087b82 */ /* 0x000e220000000800 */
[----:B------:R-:W-:Y:S01]  /*1940*/  SHF.L.U64.HI R9, R12, 0x4, R13 ;  /* 0x000000040c097819 */ /* 0x000fe2000001020d */
[----:B------:R-:W-:Y:S01]  /*1950*/  USHF.R.S32.HI UR4, URZ, 0x1f, UR10 ;  /* 0x0000001fff047899 */ /* 0x000fe2000801140a */
[----:B------:R-:W-:Y:S01]  /*1960*/  IADD3 R5, P1, PT, R7, 0x10, RZ ;  /* 0x0000001007057810 */ /* 0x000fe20007f3e0ff */
[----:B------:R-:W1:Y:S01]  /*1970*/  LDCU.64 UR12, c[0x0][0x398] ;  /* 0x00007300ff0c77ac */ /* 0x000e620008000a00 */
[----:B------:R-:W-:Y:S01]  /*1980*/  BSSY.RECONVERGENT B0, `(.L_x_820) ;  /* 0x000017c000007945 */ /* 0x000fe20003800200 */
[----:B------:R-:W-:Y:S01]  /*1990*/  IMAD.MOV.U32 R11, RZ, RZ, RZ ;  /* 0x000000ffff0b7224 */ /* 0x000fe200078e00ff */
        /* <DEDUP_REMOVED lines=44> */
[----:B------:R-:W-:Y:S02]  /*1c60*/  @P0 VIADD R19, R19, -UR15 ;  /* 0x8000000f13130c36 */ /* 0x000fe40008000000 */
[----:B------:R-:W-:-:S03]  /*1c70*/  @P0 VIADD R10, R10, 0x1 ;  /* 0x000000010a0a0836 */ /* 0x000fc60000000000 */
[----:B------:R-:W-:-:S13]  /*1c80*/  ISETP.GE.U32.AND P1, PT, R19, UR15, PT ;  /* 0x0000000f13007c0c */ /* 0x000fda000bf26070 */
[----:B------:R-:W-:Y:S02]  /*1c90*/  @P1 IADD3 R10, PT, PT, R10, 0x1, RZ ;  /* 0x000000010a0a1810 */ /* 0x000fe40007ffe0ff */
[----:B------:R-:W-:Y:S01]  /*1ca0*/  @!P2 LOP3.LUT R10, RZ, UR15, RZ, 0x33, !PT ;  /* 0x0000000fff0aac12 */ /* 0x000fe2000f8e33ff */
[----:B------:R-:W-:Y:S06]  /*1cb0*/  BRA `(.L_x_824) ;  /* 0x00000000000c7947 */ /* 0x000fec0003800000 */
.L_x_823:
[----:B------:R-:W-:Y:S01]  /*1cc0*/  IMAD.U32 R21, RZ, RZ, UR15 ;  /* 0x0000000fff157e24 */ /* 0x000fe2000f8e00ff */
[----:B------:R-:W-:-:S07]  /*1cd0*/  MOV R20, 0x1cf0 ;  /* 0x00001cf000147802 */ /* 0x000fce0000000f00 */
[----:B------:R-:W-:Y:S05]  /*1ce0*/  CALL.REL.NOINC `($__internal_13_$__cuda_sm20_div_u64) ;  /* 0x00000048001c7944 */ /* 0x000fea0003c00000 */
.L_x_824:
[----:B------:R-:W-:Y:S05]  /*1cf0*/  BSYNC.RECONVERGENT B1 ;  /* 0x0000000000017941 */ /* 0x000fea0003800200 */
.L_x_822:
        /* <DEDUP_REMOVED lines=17> */
.L_x_827:
[C---:B------:R-:W-:Y:S01]  /*1e10*/  IMAD.SHL.U32 R18, R10.reuse, 0x8, RZ ;  /* 0x000000080a127824 */ /* 0x040fe200078e00ff */
[----:B------:R-:W-:-:S04]  /*1e20*/  SHF.L.U64.HI R19, R10, 0x3, R9 ;  /* 0x000000030a137819 */ /* 0x000fc80000010209 */
        /* <DEDUP_REMOVED lines=10> */
[----:B------:R-:W-:Y:S02]  /*1ed0*/  IADD3 R10, P2, PT, R10, UR15, RZ ;  /* 0x0000000f0a0a7c10 */ /* 0x000fe4000ff5e0ff */
[----:B------:R-:W-:Y:S02]  /*1ee0*/  IADD3.X R21, PT, PT, RZ, R21, RZ, P1, !PT ;  /* 0x00000015ff157210 */ /* 0x000fe40000ffe4ff */
[----:B------:R-:W-:Y:S02]  /*1ef0*/  ISETP.NE.U32.AND P1, PT, R23, R20, PT ;  /* 0x000000141700720c */ /* 0x000fe40003f25070 */
[----:B------:R-:W-:Y:S02]  /*1f00*/  IADD3.X R9, PT, PT, R9, UR20, RZ, P2, !PT ;  /* 0x0000001409097c10 */ /* 0x000fe400097fe4ff */
[----:B------:R-:W-:Y:S01]  /*1f10*/  ISETP.NE.AND.EX P1, PT, R21, RZ, PT, P1 ;  /* 0x000000ff1500720c */ /* 0x000fe20003f25310 */
[----:B--2---:R-:W-:-:S02]  /*1f20*/  IMAD.U32 R22, R14, 0x10000, RZ ;  /* 0x000100000e167824 */ /* 0x004fc400078e00ff */
[C---:B------:R-:W-:Y:S01]  /*1f30*/  IMAD.U32 R24, R15.reuse, 0x10000, RZ ;  /* 0x000100000f187824 */ /* 0x040fe200078e00ff */
[----:B------:R-:W-:Y:S01]  /*1f40*/  PRMT R15, R15, 0x7632, R15 ;  /* 0x000076320f0f7816 */ /* 0x000fe2000000000f */
[C---:B---3--:R-:W-:Y:S01]  /*1f50*/  IMAD.U32 R25, R16.reuse, 0x10000, RZ ;  /* 0x0001000010197824 */ /* 0x048fe200078e00ff */
[C---:B------:R-:W-:Y:S02]  /*1f60*/  SHF.L.U32 R27, R17.reuse, 0x10, RZ ;  /* 0x00000010111b7819 */ /* 0x040fe400000006ff */
[----:B------:R-:W-:Y:S01]  /*1f70*/  PRMT R16, R16, 0x7632, R16 ;  /* 0x0000763210107816 */ /* 0x000fe20000000010 */
[----:B------:R-:W-:Y:S01]  /*1f80*/  FADD.FTZ R25, R22, R25 ;  /* 0x0000001916197221 */ /* 0x000fe20000010000 */
[----:B------:R-:W-:Y:S01]  /*1f90*/  PRMT R22, R14, 0x7632, R22 ;  /* 0x000076320e167816 */ /* 0x000fe20000000016 */
[----:B------:R-:W-:Y:S01]  /*1fa0*/  FADD.FTZ R24, R24, R27 ;  /* 0x0000001b18187221 */ /* 0x000fe20000010000 */
[----:B------:R-:W-:Y:S01]  /*1fb0*/  PRMT R17, R17, 0x7632, R17 ;  /* 0x0000763211117816 */ /* 0x000fe20000000011 */
[----:B------:R-:W-:Y:S01]  /*1fc0*/  FMUL.FTZ R26, R25, UR14 ;  /* 0x0000000e191a7c20 */ /* 0x000fe20008410000 */
[----:B------:R-:W-:-:S02]  /*1fd0*/  IMAD.U32 R25, R16, 0x10000, RZ ;  /* 0x0001000010197824 */ /* 0x000fc400078e00ff */
[----:B------:R-:W-:Y:S01]  /*1fe0*/  FMUL.FTZ R24, R24, UR14 ;  /* 0x0000000e18187c20 */ /* 0x000fe20008410000 */
[----:B------:R-:W-:Y:S02]  /*1ff0*/  IMAD.U32 R22, R22, 0x10000, RZ ;  /* 0x0001000016167824 */ /* 0x000fe400078e00ff */
[----:B------:R-:W-:Y:S01]  /*2000*/  IMAD.U32 R15, R15, 0x10000, RZ ;  /* 0x000100000f0f7824 */ /* 0x000fe200078e00ff */
[----:B------:R-:W0:Y:S01]  /*2010*/  F2F.BF16.F32 R26, R26 ;  /* 0x0000001a001a7304 */ /* 0x000e220000202000 */
[----:B------:R-:W-:Y:S01]  /*2020*/  FADD.FTZ R22, R22, R25 ;  /* 0x0000001916167221 */ /* 0x000fe20000010000 */
[----:B------:R-:W-:Y:S02]  /*2030*/  IMAD.U32 R14, R17, 0x10000, RZ ;  /* 0x00010000110e7824 */ /* 0x000fe400078e00ff */
[----:B----4-:R-:W-:Y:S02]  /*2040*/  IMAD.U32 R17, R19, 0x10000, RZ ;  /* 0x0001000013117824 */ /* 0x010fe400078e00ff */
[----:B------:R-:W-:Y:S01]  /*2050*/  FMUL.FTZ R22, R22, UR14 ;  /* 0x0000000e16167c20 */ /* 0x000fe20008410000 */
[----:B------:R-:W-:Y:S01]  /*2060*/  FADD.FTZ R14, R15, R14 ;  /* 0x0000000e0f0e7221 */ /* 0x000fe20000010000 */
[C---:B------:R-:W-:Y:S01]  /*2070*/  SHF.L.U32 R15, R18.reuse, 0x10, RZ ;  /* 0x00000010120f7819 */ /* 0x040fe200000006ff */
[----:B------:R-:W1:Y:S01]  /*2080*/  F2F.BF16.F32 R24, R24 ;  /* 0x0000001800187304 */ /* 0x000e620000202000 */
[----:B------:R-:W-:Y:S01]  /*2090*/  PRMT R18, R18, 0x7632, R18 ;  /* 0x0000763212127816 */ /* 0x000fe20000000012 */
[----:B------:R-:W-:Y:S01]  /*20a0*/  FMUL.FTZ R14, R14, UR14 ;  /* 0x0000000e0e0e7c20 */ /* 0x000fe20008410000 */
        /* <DEDUP_REMOVED lines=8> */
[----:B------:R-:W-:Y:S01]  /*2130*/  IMAD.U32 R17, R18, 0x10000, RZ ;  /* 0x0001000012117824 */ /* 0x000fe200078e00ff */
[----:B0-----:R-:W-:-:S05]  /*2140*/  SHF.L.U32 R22, R22, 0x10, RZ ;  /* 0x0000001016167819 */ /* 0x001fca00000006ff */
        /* <DEDUP_REMOVED lines=14> */
.L_x_826:
[----:B------:R-:W-:Y:S05]  /*2230*/  BSYNC.RECONVERGENT B1 ;  /* 0x0000000000017941 */ /* 0x000fea0003800200 */
.L_x_825:
[----:B------:R-:W-:Y:S05]  /*2240*/  @!P0 BRA `(.L_x_821) ;  /* 0x0000000c00bc8947 */ /* 0x000fea0003800000 */
.L_x_828:
        /* <DEDUP_REMOVED lines=17> */
[----:B------:R0:W5:Y:S04]  /*2360*/  LDG.E.64.CONSTANT R24, desc[UR16][R26.64] ;  /* 0x000000101a187981 */ /* 0x000168000c1e9b00 */
[----:B------:R-:W5:Y:S01]  /*2370*/  LDG.E.64 R20, desc[UR16][R16.64] ;  /* 0x0000001010147981 */ /* 0x000f62000c1e1b00 */
        /* <DEDUP_REMOVED lines=11> */
[----:B------:R-:W-:-:S02]  /*2430*/  IMAD.U32 R22, R22, 0x10000, RZ ;  /* 0x0001000016167824 */ /* 0x000fc400078e00ff */
[----:B------:R-:W-:Y:S01]  /*2440*/  FADD.FTZ R31, R32, R31 ;  /* 0x0000001f201f7221 */ /* 0x000fe20000010000 */
[----:B------:R-:W-:Y:S02]  /*2450*/  IMAD.U32 R33, R19, 0x10000, RZ ;  /* 0x0001000013217824 */ /* 0x000fe400078e00ff */
[----:B------:R-:W-:Y:S01]  /*2460*/  FMUL.FTZ R18, R30, UR14 ;  /* 0x0000000e1e127c20 */ /* 0x000fe20008410000 */
[----:B------:R-:W-:Y:S01]  /*2470*/  PRMT R23, R23, 0x7632, R23 ;  /* 0x0000763217177816 */ /* 0x000fe20000000017 */
[----:B------:R-:W-:Y:S01]  /*2480*/  FMUL.FTZ R30, R31, UR14 ;  /* 0x0000000e1f1e7c20 */ /* 0x000fe20008410000 */
[----:B------:R-:W-:Y:S01]  /*2490*/  FADD.FTZ R22, R33, R22 ;  /* 0x0000001621167221 */ /* 0x000fe20000010000 */
[----:B------:R-:W-:-:S03]  /*24a0*/  PRMT R31, R19, 0x7632, R31 ;  /* 0x00007632131f7816 */ /* 0x000fc6000000001f */
[----:B------:R-:W-:Y:S01]  /*24b0*/  FMUL.FTZ R32, R22, UR14 ;  /* 0x0000000e16207c20 */ /* 0x000fe20008410000 */
[----:B------:R-:W-:Y:S01]  /*24c0*/  SHF.L.U32 R31, R31, 0x10, RZ ;  /* 0x000000101f1f7819 */ /* 0x000fe200000006ff */
[----:B------:R-:W-:Y:S01]  /*24d0*/  IMAD.U32 R22, R23, 0x10000, RZ ;  /* 0x0001000017167824 */ /* 0x000fe200078e00ff */
[----:B------:R-:W0:Y:S03]  /*24e0*/  F2F.BF16.F32 R18, R18 ;  /* 0x0000001200127304 */ /* 0x000e260000202000 */
[----:B------:R-:W-:-:S04]  /*24f0*/  FADD.FTZ R22, R31, R22 ;  /* 0x000000161f167221 */ /* 0x000fc80000010000 */
[----:B------:R-:W-:Y:S01]  /*2500*/  FMUL.FTZ R22, R22, UR14 ;  /* 0x0000000e16167c20 */ /* 0x000fe20008410000 */
[----:B------:R-:W1:Y:S08]  /*2510*/  F2F.BF16.F32 R23, R32 ;  /* 0x0000002000177304 */ /* 0x000e700000202000 */
[----:B------:R2:W3:Y:S01]  /*2520*/  F2F.BF16.F32 R19, R30 ;  /* 0x0000001e00137304 */ /* 0x0004e20000202000 */
[C---:B----4-:R-:W-:Y:S01]  /*2530*/  PRMT R28, R14.reuse, 0x7632, R28 ;  /* 0x000076320e1c7816 */ /* 0x050fe2000000001c */
[----:B------:R-:W-:-:S06]  /*2540*/  IMAD.U32 R31, R14, 0x10000, RZ ;  /* 0x000100000e1f7824 */ /* 0x000fcc00078e00ff */
[----:B------:R-:W4:Y:S01]  /*2550*/  F2F.BF16.F32 R22, R22 ;  /* 0x0000001600167304 */ /* 0x000f220000202000 */
[----:B0-----:R-:W-:Y:S02]  /*2560*/  IMAD.U32 R18, R18, 0x10000, RZ ;  /* 0x0001000012127824 */ /* 0x001fe400078e00ff */
[----:B------:R-:W-:Y:S02]  /*2570*/  IMAD.U32 R28, R28, 0x10000, RZ ;  /* 0x000100001c1c7824 */ /* 0x000fe400078e00ff */
[----:B------:R-:W-:Y:S01]  /*2580*/  FMUL.FTZ R31, R31, R18 ;  /* 0x000000121f1f7220 */ /* 0x000fe20000410000 */
[----:B-1----:R-:W-:Y:S01]  /*2590*/  IMAD.U32 R23, R23, 0x10000, RZ ;  /* 0x0001000017177824 */ /* 0x002fe200078e00ff */
[C---:B------:R-:W-:Y:S01]  /*25a0*/  PRMT R18, R15.reuse, 0x7632, R18 ;  /* 0x000076320f127816 */ /* 0x040fe20000000012 */
[----:B--2---:R-:W-:Y:S01]  /*25b0*/  IMAD.U32 R30, R15, 0x10000, RZ ;  /* 0x000100000f1e7824 */ /* 0x004fe200078e00ff */
[----:B---3--:R-:W-:Y:S01]  /*25c0*/  SHF.L.U32 R19, R19, 0x10, RZ ;  /* 0x0000001013137819 */ /* 0x008fe200000006ff */
[----:B------:R-:W-:Y:S01]  /*25d0*/  FMUL.FTZ R29, R28, R23 ;  /* 0x000000171c1d7220 */ /* 0x000fe20000410000 */
[----:B-----5:R-:W-:Y:S01]  /*25e0*/  IMAD.U32 R32, R24, 0x10000, RZ ;  /* 0x0001000018207824 */ /* 0x020fe200078e00ff */
[----:B------:R0:W2:Y:S01]  /*25f0*/  LDG.E.64.CONSTANT R14, desc[UR16][R36.64] ;  /* 0x00000010240e7981 */ /* 0x0000a2000c1e9b00 */
[----:B------:R-:W-:Y:S01]  /*2600*/  IMAD.U32 R23, R18, 0x10000, RZ ;  /* 0x0001000012177824 */ /* 0x000fe200078e00ff */
[----:B----4-:R-:W-:Y:S01]  /*2610*/  SHF.L.U32 R22, R22, 0x10, RZ ;  /* 0x0000001016167819 */ /* 0x010fe200000006ff */
[----:B------:R-:W-:Y:S01]  /*2620*/  FMUL.FTZ R30, R30, R19 ;  /* 0x000000131e1e7220 */ /* 0x000fe20000410000 */
[----:B------:R-:W-:Y:S01]  /*2630*/  IMAD.U32 R19, R20, 0x10000, RZ ;  /* 0x0001000014137824 */ /* 0x000fe200078e00ff */
[----:B------:R-:W-:-:S02]  /*2640*/  PRMT R18, R24, 0x7632, R18 ;  /* 0x0000763218127816 */ /* 0x000fc40000000012 */
[----:B------:R-:W-:Y:S01]  /*2650*/  FMUL.FTZ R28, R23, R22 ;  /* 0x00000016171c7220 */ /* 0x000fe20000410000 */
[----:B------:R-:W-:Y:S02]  /*2660*/  PRMT R20, R20, 0x7632, R20 ;  /* 0x0000763214147816 */ /* 0x000fe40000000014 */
[----:B------:R-:W-:Y:S01]  /*2670*/  IADD3 R22, P1, PT, R16, UR4, RZ ;  /* 0x0000000410167c10 */ /* 0x000fe2000ff3e0ff */
[----:B------:R-:W-:Y:S01]  /*2680*/  FADD.FTZ R32, R32, R19 ;  /* 0x0000001320207221 */ /* 0x000fe20000010000 */
[----:B------:R-:W-:Y:S01]  /*2690*/  IMAD.U32 R24, R25, 0x10000, RZ ;  /* 0x0001000019187824 */ /* 0x000fe200078e00ff */
[----:B------:R-:W-:Y:S01]  /*26a0*/  SHF.L.U32 R19, R20, 0x10, RZ ;  /* 0x0000001014137819 */ /* 0x000fe200000006ff */
[----:B------:R-:W-:Y:S01]  /*26b0*/  IMAD.U32 R16, R18, 0x10000, RZ ;  /* 0x0001000012107824 */ /* 0x000fe200078e00ff */
[----:B------:R-:W-:Y:S01]  /*26c0*/  IADD3.X R23, PT, PT, R17, UR5, RZ, P1, !PT ;  /* 0x0000000511177c10 */ /* 0x000fe20008ffe4ff */
[----:B------:R-:W-:-:S04]  /*26d0*/  IMAD.U32 R33, R21, 0x10000, RZ ;  /* 0x0001000015217824 */ /* 0x000fc800078e00ff */
[----:B------:R-:W-:Y:S01]  /*26e0*/  FADD.FTZ R24, R24, R33 ;  /* 0x0000002118187221 */ /* 0x000fe20000010000 */
[----:B------:R-:W-:Y:S02]  /*26f0*/  FADD.FTZ R33, R16, R19 ;  /* 0x0000001310217221 */ /* 0x000fe40000010000 */
[----:B------:R1:W3:Y:S04]  /*2700*/  LDG.E.64.CONSTANT R16, desc[UR16][R26.64] ;  /* 0x000000101a107981 */ /* 0x0002e8000c1e9b00 */
[----:B------:R-:W4:Y:S01]  /*2710*/  LDG.E.64 R18, desc[UR16][R22.64] ;  /* 0x0000001016127981 */ /* 0x000f22000c1e1b00 */
[----:B------:R-:W-:Y:S01]  /*2720*/  FMUL.FTZ R20, R32, UR14 ;  /* 0x0000000e20147c20 */ /* 0x000fe20008410000 */
[----:B------:R-:W-:Y:S01]  /*2730*/  FMUL.FTZ R24, R24, UR14 ;  /* 0x0000000e18187c20 */ /* 0x000fe20008410000 */
[----:B------:R-:W-:Y:S01]  /*2740*/  FMUL.FTZ R34, R33, UR14 ;  /* 0x0000000e21227c20 */ /* 0x000fe20008410000 */
[----:B------:R-:W-:-:S03]  /*2750*/  PRMT R32, R21, 0x7632, R32 ;  /* 0x0000763215207816 */ /* 0x000fc60000000020 */
[----:B------:R-:W5:Y:S01]  /*2760*/  F2F.BF16.F32 R20, R20 ;  /* 0x0000001400147304 */ /* 0x000f620000202000 */
[----:B------:R-:W-:-:S07]  /*2770*/  PRMT R25, R25, 0x7632, R25 ;  /* 0x0000763219197816 */ /* 0x000fce0000000019 */
[----:B------:R-:W-:Y:S08]  /*2780*/  F2F.BF16.F32 R21, R34 ;  /* 0x0000002200157304 */ /* 0x000ff00000202000 */
[----:B------:R-:W1:Y:S01]  /*2790*/  F2F.BF16.F32 R24, R24 ;  /* 0x0000001800187304 */ /* 0x000e620000202000 */
[----:B------:R-:W-:Y:S02]  /*27a0*/  IMAD.U32 R25, R25, 0x10000, RZ ;  /* 0x0001000019197824 */ /* 0x000fe400078e00ff */
[----:B------:R-:W-:Y:S01]  /*27b0*/  IMAD.U32 R32, R32, 0x10000, RZ ;  /* 0x0001000020207824 */ /* 0x000fe200078e00ff */
[----:B-----5:R-:W-:-:S03]  /*27c0*/  SHF.L.U32 R20, R20, 0x10, RZ ;  /* 0x0000001014147819 */ /* 0x020fc600000006ff */
[----:B------:R-:W-:Y:S01]  /*27d0*/  FADD.FTZ R32, R25, R32 ;  /* 0x0000002019207221 */ /* 0x000fe20000010000 */
[----:B0-----:R-:W-:Y:S01]  /*27e0*/  IADD3 R36, P0, PT, R36, UR4, RZ ;  /* 0x0000000424247c10 */ /* 0x001fe2000ff1e0ff */
[----:B-1----:R-:W-:-:S03]  /*27f0*/  IMAD.U32 R34, R24, 0x10000, RZ ;  /* 0x0001000018227824 */ /* 0x002fc600078e00ff */
[----:B------:R-:W-:Y:S02]  /*2800*/  IADD3.X R37, PT, PT, R37, UR5, RZ, P0, !PT ;  /* 0x0000000525257c10 */ /* 0x000fe400087fe4ff */
[----:B------:R-:W-:Y:S02]  /*2810*/  IADD3 R24, P1, PT, R22, UR4, RZ ;  /* 0x0000000416187c10 */ /* 0x000fe4000ff3e0ff */
[----:B------:R-:W-:-:S04]  /*2820*/  IADD3 R26, P0, PT, R26, UR4, RZ ;  /* 0x000000041a1a7c10 */ /* 0x000fc8000ff1e0ff */
[----:B------:R-:W-:Y:S02]  /*2830*/  IADD3.X R27, PT, PT, R27, UR5, RZ, P0, !PT ;  /* 0x000000051b1b7c10 */ /* 0x000fe400087fe4ff */
[C---:B--2---:R-:W-:Y:S01]  /*2840*/  PRMT R25, R14.reuse, 0x7632, R25 ;  /* 0x000076320e197816 */ /* 0x044fe20000000019 */
[----:B------:R-:W-:Y:S02]  /*2850*/  IMAD.U32 R33, R14, 0x10000, RZ ;  /* 0x000100000e217824 */ /* 0x000fe400078e00ff */
[----:B------:R-:W-:Y:S02]  /*2860*/  IMAD.U32 R14, R21, 0x10000, RZ ;  /* 0x00010000150e7824 */ /* 0x000fe400078e00ff */
[----:B------:R-:W-:Y:S02]  /*2870*/  IMAD.U32 R21, R15, 0x10000, RZ ;  /* 0x000100000f157824 */ /* 0x000fe400078e00ff */
[----:B------:R-:W-:Y:S01]  /*2880*/  FMUL.FTZ R33, R20, R33 ;  /* 0x0000002114217220 */ /* 0x000fe20000410000 */
[----:B------:R-:W-:-:S02]  /*2890*/  IMAD.U32 R25, R25, 0x10000, RZ ;  /* 0x0001000019197824 */ /* 0x000fc400078e00ff */
[----:B------:R-:W-:Y:S02]  /*28a0*/  FMUL.FTZ R34, R34, R21 ;  /* 0x0000001522227220 */ /* 0x000fe40000410000 */
        /* <DEDUP_REMOVED lines=20> */
[----:B------:R-:W1:Y:S01]  /*29f0*/  F2F.BF16.F32 R18, R18 ;  /* 0x0000001200127304 */ /* 0x000e620000202000 */
[----:B------:R-:W-:-:S07]  /*2a00*/  PRMT R15, R15, 0x7632, R15 ;  /* 0x000076320f0f7816 */ /* 0x000fce000000000f */
[----:B------:R-:W-:Y:S01]  /*2a10*/  F2F.BF16.F32 R16, R16 ;  /* 0x0000001000107304 */ /* 0x000fe20000202000 */
[----:B------:R-:W-:Y:S02]  /*2a20*/  IMAD.U32 R36, R15, 0x10000, RZ ;  /* 0x000100000f247824 */ /* 0x000fe400078e00ff */
[----:B0-----:R-:W-:Y:S02]  /*2a30*/  IMAD.U32 R15, R32, 0x10000, RZ ;  /* 0x00010000200f7824 */ /* 0x001fe400078e00ff */
[----:B-1----:R-:W-:Y:S02]  /*2a40*/  IMAD.U32 R32, R18, 0x10000, RZ ;  /* 0x0001000012207824 */ /* 0x002fe400078e00ff */
[----:B------:R-:W-:Y:S01]  /*2a50*/  FMUL.FTZ R15, R15, R36 ;  /* 0x000000240f0f7220 */ /* 0x000fe20000410000 */
[----:B------:R-:W-:Y:S08]  /*2a60*/  F2F.BF16.F32 R31, R31 ;  /* 0x0000001f001f7304 */ /* 0x000ff00000202000 */
[----:B------:R-:W0:Y:S08]  /*2a70*/  F2F.BF16.F32 R29, R29 ;  /* 0x0000001d001d7304 */ /* 0x000e300000202000 */
[----:B------:R-:W1:Y:S08]  /*2a80*/  F2F.BF16.F32 R30, R30 ;  /* 0x0000001e001e7304 */ /* 0x000e700000202000 */
[----:B------:R-:W1:Y:S01]  /*2a90*/  F2F.BF16.F32 R28, R28 ;  /* 0x0000001c001c7304 */ /* 0x000e620000202000 */
[----:B0-----:R-:W-:-:S07]  /*2aa0*/  IMAD.U32 R29, R29, 0x10000, RZ ;  /* 0x000100001d1d7824 */ /* 0x001fce00078e00ff */
[----:B------:R-:W0:Y:S08]  /*2ab0*/  F2F.BF16.F32 R33, R33 ;  /* 0x0000002100217304 */ /* 0x000e300000202000 */
[----:B------:R-:W-:Y:S01]  /*2ac0*/  F2F.BF16.F32 R14, R14 ;  /* 0x0000000e000e7304 */ /* 0x000fe20000202000 */
[----:B-1----:R-:W-:-:S07]  /*2ad0*/  IMAD.U32 R30, R30, 0x10000, RZ ;  /* 0x000100001e1e7824 */ /* 0x002fce00078e00ff */
[----:B------:R-:W-:Y:S01]  /*2ae0*/  F2F.BF16.F32 R34, R34 ;  /* 0x0000002200227304 */ /* 0x000fe20000202000 */
[----:B------:R-:W-:-:S07]  /*2af0*/  IMAD.U32 R28, R28, 0x10000, RZ ;  /* 0x000100001c1c7824 */ /* 0x000fce00078e00ff */
[----:B------:R-:W-:Y:S01]  /*2b00*/  F2F.BF16.F32 R15, R15 ;  /* 0x0000000f000f7304 */ /* 0x000fe20000202000 */
[----:B0-----:R-:W-:Y:S01]  /*2b10*/  IMAD.U32 R33, R33, 0x10000, RZ ;  /* 0x0001000021217824 */ /* 0x001fe200078e00ff */
[----:B------:R-:W-:Y:S02]  /*2b20*/  USHF.L.U32 UR4, UR15, 0x2, URZ ;  /* 0x000000020f047899 */ /* 0x000fe400080006ff */
[----:B------:R-:W-:-:S04]  /*2b30*/  USHF.L.U64.HI UR5, UR15, 0x2, UR20 ;  /* 0x000000020f057899 */ /* 0x000fc80008010214 */
[----:B------:R-:W-:-:S04]  /*2b40*/  IADD3 R10, P0, PT, R10, UR4, RZ ;  /* 0x000000040a0a7c10 */ /* 0x000fc8000ff1e0ff */
[----:B------:R-:W-:Y:S02]  /*2b50*/  IADD3.X R9, PT, PT, R9, UR5, RZ, P0, !PT ;  /* 0x0000000509097c10 */ /* 0x000fe400087fe4ff */
[----:B------:R-:W-:-:S04]  /*2b60*/  ISETP.GE.U32.AND P0, PT, R10, R5, PT ;  /* 0x000000050a00720c */ /* 0x000fc80003f06070 */
[----:B------:R-:W-:Y:S02]  /*2b70*/  ISETP.GE.AND.EX P0, PT, R9, R6, PT, P0 ;  /* 0x000000060900720c */ /* 0x000fe40003f06300 */
[C---:B--2---:R-:W-:Y:S02]  /*2b80*/  PRMT R35, R20.reuse, 0x7632, R35 ;  /* 0x0000763214237816 */ /* 0x044fe40000000023 */
[----:B------:R-:W-:Y:S01]  /*2b90*/  SHF.L.U32 R37, R20, 0x10, RZ ;  /* 0x0000001014257819 */ /* 0x000fe200000006ff */
[----:B------:R-:W-:Y:S02]  /*2ba0*/  IMAD.U32 R20, R16, 0x10000, RZ ;  /* 0x0001000010147824 */ /* 0x000fe400078e00ff */
[----:B------:R-:W-:Y:S02]  /*2bb0*/  IMAD.U32 R35, R35, 0x10000, RZ ;  /* 0x0001000023237824 */ /* 0x000fe400078e00ff */
[----:B------:R-:W-:Y:S02]  /*2bc0*/  FMUL.FTZ R16, R20, R37 ;  /* 0x0000002514107220 */ /* 0x000fe40000410000 */
[----:B------:R-:W-:Y:S01]  /*2bd0*/  FMUL.FTZ R18, R32, R35 ;  /* 0x0000002320127220 */ /* 0x000fe20000410000 */
[----:B------:R-:W-:Y:S01]  /*2be0*/  SHF.L.U32 R35, R19, 0x10, RZ ;  /* 0x0000001013237819 */ /* 0x000fe200000006ff */
[----:B------:R-:W-:Y:S01]  /*2bf0*/  IMAD.U32 R20, R17, 0x10000, RZ ;  /* 0x0001000011147824 */ /* 0x000fe200078e00ff */
[----:B------:R-:W-:-:S03]  /*2c00*/  PRMT R19, R19, 0x7632, R19 ;  /* 0x0000763213137816 */ /* 0x000fc60000000013 */
[----:B------:R-:W-:Y:S01]  /*2c10*/  FADD.FTZ R20, R20, R35 ;  /* 0x0000002314147221 */ /* 0x000fe20000010000 */
[----:B------:R-:W-:Y:S01]  /*2c20*/  PRMT R17, R17, 0x7632, R17 ;  /* 0x0000763211117816 */ /* 0x000fe20000000011 */
[----:B------:R-:W-:Y:S02]  /*2c30*/  IMAD.U32 R36, R21, 0x10000, RZ ;  /* 0x0001000015247824 */ /* 0x000fe400078e00ff */
[----:B------:R-:W-:Y:S01]  /*2c40*/  FMUL.FTZ R32, R20, UR14 ;  /* 0x0000000e14207c20 */ /* 0x000fe20008410000 */
[----:B------:R-:W-:Y:S01]  /*2c50*/  IMAD.U32 R20, R19, 0x10000, RZ ;  /* 0x0001000013147824 */ /* 0x000fe200078e00ff */
[----:B---3--:R-:W-:Y:S02]  /*2c60*/  PRMT R19, R22, 0x7632, R19 ;  /* 0x0000763216137816 */ /* 0x008fe40000000013 */
[----:B----4-:R-:W-:Y:S01]  /*2c70*/  PRMT R21, R24, 0x7632, R21 ;  /* 0x0000763218157816 */ /* 0x010fe20000000015 */
[----:B------:R-:W-:Y:S01]  /*2c80*/  IMAD.U32 R17, R17, 0x10000, RZ ;  /* 0x0001000011117824 */ /* 0x000fe200078e00ff */
[----:B------:R-:W-:Y:S01]  /*2c90*/  SHF.L.U32 R22, R22, 0x10, RZ ;  /* 0x0000001016167819 */ /* 0x000fe200000006ff */
[----:B------:R-:W-:Y:S01]  /*2ca0*/  IMAD.U32 R35, R24, 0x10000, RZ ;  /* 0x0001000018237824 */ /* 0x000fe200078e00ff */
[----:B------:R-:W0:Y:S01]  /*2cb0*/  F2F.BF16.F32 R32, R32 ;  /* 0x0000002000207304 */ /* 0x000e220000202000 */
[----:B------:R-:W-:-:S02]  /*2cc0*/  IMAD.U32 R19, R19, 0x10000, RZ ;  /* 0x0001000013137824 */ /* 0x000fc400078e00ff */
[----:B------:R-:W-:Y:S01]  /*2cd0*/  FADD.FTZ R20, R17, R20 ;  /* 0x0000001411147221 */ /* 0x000fe20000010000 */
[----:B------:R-:W-:Y:S02]  /*2ce0*/  IMAD.U32 R24, R21, 0x10000, RZ ;  /* 0x0001000015187824 */ /* 0x000fe400078e00ff */
[----:B------:R-:W-:Y:S01]  /*2cf0*/  FADD.FTZ R22, R22, R35 ;  /* 0x0000002316167221 */ /* 0x000fe20000010000 */
[----:B------:R-:W-:Y:S01]  /*2d00*/  SHF.L.U32 R35, R25, 0x10, RZ ;  /* 0x0000001019237819 */ /* 0x000fe200000006ff */
[----:B------:R-:W-:Y:S01]  /*2d10*/  FMUL.FTZ R20, R20, UR14 ;  /* 0x0000000e14147c20 */ /* 0x000fe20008410000 */
[----:B------:R-:W-:Y:S01]  /*2d20*/  FADD.FTZ R19, R19, R24 ;  /* 0x0000001813137221 */ /* 0x000fe20000010000 */
[C---:B------:R-:W-:Y:S01]  /*2d30*/  IMAD.U32 R24, R23.reuse, 0x10000, RZ ;  /* 0x0001000017187824 */ /* 0x040fe200078e00ff */
[----:B------:R-:W-:-:S03]  /*2d40*/  PRMT R23, R23, 0x7632, R23 ;  /* 0x0000763217177816 */ /* 0x000fc60000000017 */
[----:B------:R-:W-:Y:S01]  /*2d50*/  FADD.FTZ R35, R24, R35 ;  /* 0x0000002318237221 */ /* 0x000fe20000010000 */
[----:B------:R-:W-:Y:S01]  /*2d60*/  FMUL.FTZ R24, R22, UR14 ;  /* 0x0000000e16187c20 */ /* 0x000fe20008410000 */
[----:B------:R-:W1:Y:S01]  /*2d70*/  F2F.BF16.F32 R20, R20 ;  /* 0x0000001400147304 */ /* 0x000e620000202000 */
[----:B------:R-:W-:Y:S01]  /*2d80*/  PRMT R25, R25, 0x7632, R25 ;  /* 0x0000763219197816 */ /* 0x000fe20000000019 */
[----:B0-----:R-:W-:Y:S02]  /*2d90*/  IMAD.U32 R17, R32, 0x10000, RZ ;  /* 0x0001000020117824 */ /* 0x001fe400078e00ff */
[----:B------:R-:W-:Y:S01]  /*2da0*/  FMUL.FTZ R22, R35, UR14 ;  /* 0x0000000e23167c20 */ /* 0x000fe20008410000 */
[----:B------:R-:W-:Y:S02]  /*2db0*/  IMAD.U32 R23, R23, 0x10000, RZ ;  /* 0x0001000017177824 */ /* 0x000fe400078e00ff */
[----:B------:R-:W-:Y:S01]  /*2dc0*/  IMAD.U32 R32, R25, 0x10000, RZ ;  /* 0x0001000019207824 */ /* 0x000fe200078e00ff */
[----:B------:R-:W0:Y:S03]  /*2dd0*/  F2F.BF16.F32 R24, R24 ;  /* 0x0000001800187304 */ /* 0x000e260000202000 */
[----:B------:R-:W-:Y:S01]  /*2de0*/  FADD.FTZ R32, R23, R32 ;  /* 0x0000002017207221 */ /* 0x000fe20000010000 */
[----:B------:R-:W-:Y:S01]  /*2df0*/  FMUL.FTZ R23, R19, UR14 ;  /* 0x0000000e13177c20 */ /* 0x000fe20008410000 */
[----:B------:R-:W-:-:S02]  /*2e00*/  PRMT R21, R21, 0x7632, R21 ;  /* 0x0000763215157816 */ /* 0x000fc40000000015 */
[----:B------:R-:W-:Y:S01]  /*2e10*/  FMUL.FTZ R19, R32, UR14 ;  /* 0x0000000e20137c20 */ /* 0x000fe20008410000 */
[----:B------:R-:W2:Y:S01]  /*2e20*/  F2F.BF16.F32 R22, R22 ;  /* 0x0000001600167304 */ /* 0x000ea20000202000 */
[----:B------:R-:W-:Y:S01]  /*2e30*/  IMAD.U32 R32, R31, 0x10000, RZ ;  /* 0x000100001f207824 */ /* 0x000fe200078e00ff */
[----:B-1----:R-:W-:Y:S01]  /*2e40*/  SHF.L.U32 R20, R20, 0x10, RZ ;  /* 0x0000001014147819 */ /* 0x002fe200000006ff */
[----:B------:R-:W-:-:S03]  /*2e50*/  IMAD.U32 R21, R21, 0x10000, RZ ;  /* 0x0001000015157824 */ /* 0x000fc600078e00ff */
[----:B------:R-:W-:Y:S02]  /*2e60*/  FMNMX3.FTZ R29, R11, |R32|, |R29|, !PT ;  /* 0x400000200b1d7276 */ /* 0x000fe4000781041d */
[----:B------:R-:W1:Y:S01]  /*2e70*/  F2F.BF16.F32 R23, R23 ;  /* 0x0000001700177304 */ /* 0x000e620000202000 */
[----:B------:R-:W-:Y:S01]  /*2e80*/  FMUL.FTZ R11, R20, R21 ;  /* 0x00000015140b7220 */ /* 0x000fe20000410000 */
[----:B0-----:R-:W-:Y:S01]  /*2e90*/  SHF.L.U32 R24, R24, 0x10, RZ ;  /* 0x0000001018187819 */ /* 0x001fe200000006ff */
[----:B-----5:R-:W-:-:S05]  /*2ea0*/  IMAD.U32 R21, R26, 0x10000, RZ ;  /* 0x000100001a157824 */ /* 0x020fca00078e00ff */
[----:B------:R-:W0:Y:S01]  /*2eb0*/  F2F.BF16.F32 R19, R19 ;  /* 0x0000001300137304 */ /* 0x000e220000202000 */
[----:B------:R-:W-:Y:S01]  /*2ec0*/  FMUL.FTZ R24, R24, R21 ;  /* 0x0000001518187220 */ /* 0x000fe20000410000 */
[----:B------:R-:W-:Y:S01]  /*2ed0*/  IMAD.U32 R21, R27, 0x10000, RZ ;  /* 0x000100001b157824 */ /* 0x000fe200078e00ff */
[----:B------:R-:W-:Y:S01]  /*2ee0*/  PRMT R26, R26, 0x7632, R26 ;  /* 0x000076321a1a7816 */ /* 0x000fe2000000001a */
[----:B--2---:R-:W-:Y:S01]  /*2ef0*/  IMAD.U32 R22, R22, 0x10000, RZ ;  /* 0x0001000016167824 */ /* 0x004fe200078e00ff */
[----:B------:R-:W-:Y:S01]  /*2f00*/  FMNMX3.FTZ R28, R29, |R30|, |R28|, !PT ;  /* 0x4000001e1d1c7276 */ /* 0x000fe2000781041c */
[----:B------:R-:W-:Y:S01]  /*2f10*/  IMAD.U32 R20, R14, 0x10000, RZ ;  /* 0x000100000e147824 */ /* 0x000fe200078e00ff */
[----:B------:R-:W-:Y:S01]  /*2f20*/  SHF.L.U32 R26, R26, 0x10, RZ ;  /* 0x000000101a1a7819 */ /* 0x000fe200000006ff */
[----:B------:R-:W-:Y:S01]  /*2f30*/  FMUL.FTZ R25, R22, R21 ;  /* 0x0000001516197220 */ /* 0x000fe20000410000 */
[----:B------:R-:W-:Y:S02]  /*2f40*/  IMAD.U32 R21, R34, 0x10000, RZ ;  /* 0x0001000022157824 */ /* 0x000fe400078e00ff */
[----:B------:R-:W-:Y:S01]  /*2f50*/  FMUL.FTZ R17, R17, R36 ;  /* 0x0000002411117220 */ /* 0x000fe20000410000 */
[----:B------:R-:W-:Y:S01]  /*2f60*/  IMAD.U32 R22, R15, 0x10000, RZ ;  /* 0x000100000f167824 */ /* 0x000fe200078e00ff */
[----:B------:R-:W-:Y:S01]  /*2f70*/  FMNMX3.FTZ R20, R28, |R33|, |R20|, !PT ;  /* 0x400000211c147276 */ /* 0x000fe20007810414 */
[----:B-1----:R-:W-:Y:S01]  /*2f80*/  IMAD.U32 R23, R23, 0x10000, RZ ;  /* 0x0001000017177824 */ /* 0x002fe200078e00ff */
[----:B------:R-:W-:Y:S01]  /*2f90*/  PRMT R27, R27, 0x7632, R27 ;  /* 0x000076321b1b7816 */ /* 0x000fe2000000001b */
[----:B------:R-:W1:Y:S01]  /*2fa0*/  F2F.BF16.F32 R16, R16 ;  /* 0x0000001000107304 */ /* 0x000e620000202000 */
[----:B------:R-:W-:Y:S01]  /*2fb0*/  FMNMX3.FTZ R20, R20, |R21|, |R22|, !PT ;  /* 0x4000001514147276 */ /* 0x000fe20007810416 */
[----:B------:R-:W-:Y:S01]  /*2fc0*/  FMUL.FTZ R23, R23, R26 ;  /* 0x0000001a17177220 */ /* 0x000fe20000410000 */
[----:B0-----:R-:W-:Y:S01]  /*2fd0*/  SHF.L.U32 R21, R19, 0x10, RZ ;  /* 0x0000001013157819 */ /* 0x001fe200000006ff */
[----:B------:R-:W-:-:S04]  /*2fe0*/  IMAD.U32 R22, R27, 0x10000, RZ ;  /* 0x000100001b167824 */ /* 0x000fc800078e00ff */
[----:B------:R-:W0:Y:S01]  /*2ff0*/  F2F.BF16.F32 R18, R18 ;  /* 0x0000001200127304 */ /* 0x000e220000202000 */
[----:B------:R-:W-:-:S07]  /*3000*/  FMUL.FTZ R21, R21, R22 ;  /* 0x0000001615157220 */ /* 0x000fce0000410000 */
[----:B------:R-:W2:Y:S08]  /*3010*/  F2F.BF16.F32 R17, R17 ;  /* 0x0000001100117304 */ /* 0x000eb00000202000 */
[----:B------:R-:W3:Y:S01]  /*3020*/  F2F.BF16.F32 R11, R11 ;  /* 0x0000000b000b7304 */ /* 0x000ee20000202000 */
[----:B-1----:R-:W-:-:S07]  /*3030*/  IMAD.U32 R19, R16, 0x10000, RZ ;  /* 0x0001000010137824 */ /* 0x002fce00078e00ff */
[----:B------:R-:W1:Y:S01]  /*3040*/  F2F.BF16.F32 R23, R23 ;  /* 0x0000001700177304 */ /* 0x000e620000202000 */
[----:B0-----:R-:W-:-:S07]  /*3050*/  IMAD.U32 R18, R18, 0x10000, RZ ;  /* 0x0001000012127824 */ /* 0x001fce00078e00ff */
[----:B------:R-:W0:Y:S01]  /*3060*/  F2F.BF16.F32 R14, R24 ;  /* 0x00000018000e7304 */ /* 0x000e220000202000 */
[----:B--2---:R-:W-:Y:S01]  /*3070*/  IMAD.U32 R17, R17, 0x10000, RZ ;  /* 0x0001000011117824 */ /* 0x004fe200078e00ff */
[----:B------:R-:W-:Y:S01]  /*3080*/  FMNMX3.FTZ R18, R20, |R19|, |R18|, !PT ;  /* 0x4000001314127276 */ /* 0x000fe20007810412 */
[----:B---3--:R-:W-:-:S05]  /*3090*/  IMAD.U32 R11, R11, 0x10000, RZ ;  /* 0x000100000b0b7824 */ /* 0x008fca00078e00ff */
[----:B------:R-:W2:Y:S08]  /*30a0*/  F2F.BF16.F32 R15, R25 ;  /* 0x00000019000f7304 */ /* 0x000eb00000202000 */
[----:B------:R-:W3:Y:S01]  /*30b0*/  F2F.BF16.F32 R21, R21 ;  /* 0x0000001500157304 */ /* 0x000ee20000202000 */
[----:B-1----:R-:W-:Y:S01]  /*30c0*/  IMAD.U32 R23, R23, 0x10000, RZ ;  /* 0x0001000017177824 */ /* 0x002fe200078e00ff */
[----:B------:R-:W-:-:S02]  /*30d0*/  FMNMX3.FTZ R11, R18, |R17|, |R11|, !PT ;  /* 0x40000011120b7276 */ /* 0x000fc4000781040b */
[----:B0-----:R-:W-:-:S04]  /*30e0*/  SHF.L.U32 R14, R14, 0x10, RZ ;  /* 0x000000100e0e7819 */ /* 0x001fc800000006ff */
[----:B------:R-:W-:Y:S01]  /*30f0*/  FMNMX3.FTZ R11, R11, |R14|, |R23|, !PT ;  /* 0x4000000e0b0b7276 */ /* 0x000fe20007810417 */
[----:B--2---:R-:W-:Y:S02]  /*3100*/  IMAD.U32 R14, R15, 0x10000, RZ ;  /* 0x000100000f0e7824 */ /* 0x004fe400078e00ff */
[----:B---3--:R-:W-:-:S05]  /*3110*/  IMAD.U32 R21, R21, 0x10000, RZ ;  /* 0x0001000015157824 */ /* 0x008fca00078e00ff */
[----:B------:R-:W-:Y:S01]  /*3120*/  FMNMX3.FTZ R11, R11, |R14|, |R21|, !PT ;  /* 0x4000000e0b0b7276 */ /* 0x000fe20007810415 */
[----:B------:R-:W-:Y:S06]  /*3130*/  @!P0 BRA `(.L_x_828) ;  /* 0xfffffff000448947 */ /* 0x000fec000383ffff */
.L_x_821:
[----:B------:R-:W-:Y:S05]  /*3140*/  BSYNC.RECONVERGENT B0 ;  /* 0x0000000000007941 */ /* 0x000fea0003800200 */
.L_x_820:
[----:B------:R-:W-:Y:S01]  /*3150*/  SHF.R.U32.HI R17, RZ, 0x5, R3 ;  /* 0x00000005ff117819 */ /* 0x000fe20000011603 */
[----:B------:R-:W0:Y:S01]  /*3160*/  S2UR UR5, SR_CgaCtaId ;  /* 0x00000000000579c3 */ /* 0x000e220000008800 */
[----:B------:R-:W-:Y:S02]  /*3170*/  UMOV UR4, 0x400 ;  /* 0x0000040000047882 */ /* 0x000fe40000000000 */
[-C--:B------:R-:W-:Y:S02]  /*3180*/  IABS R16, R17.reuse ;  /* 0x0000001100107213 */ /* 0x080fe40000000000 */
[----:B------:R-:W-:Y:S02]  /*3190*/  IABS R18, R17 ;  /* 0x0000001100127213 */ /* 0x000fe40000000000 */
[----:B------:R-:W1:Y:S01]  /*31a0*/  I2F.RP R9, R16 ;  /* 0x0000001000097306 */ /* 0x000e620000209400 */
[----:B------:R-:W-:Y:S02]  /*31b0*/  IADD3 R10, PT, PT, R17, -0x1, R7 ;  /* 0xffffffff110a7810 */ /* 0x000fe40007ffe007 */
[----:B------:R-:W-:-:S05]  /*31c0*/  IMAD.MOV R18, RZ, RZ, -R18 ;  /* 0x000000ffff127224 */ /* 0x000fca00078e0a12 */
[----:B-1----:R-:W1:Y:S01]  /*31d0*/  MUFU.RCP R9, R9 ;  /* 0x0000000900097308 */ /* 0x002e620000001000 */
[----:B0-----:R-:W-:Y:S01]  /*31e0*/  ULEA UR4, UR5, UR4, 0x18 ;  /* 0x0000000405047291 */ /* 0x001fe2000f8ec0ff */
[----:B-1----:R-:W-:Y:S01]  /*31f0*/  VIADD R14, R9, 0xffffffe ;  /* 0x0ffffffe090e7836 */ /* 0x002fe20000000000 */
[----:B------:R-:W-:Y:S02]  /*3200*/  IABS R9, R10 ;  /* 0x0000000a00097213 */ /* 0x000fe40000000000 */
[----:B------:R-:W-:-:S03]  /*3210*/  LOP3.LUT R10, R10, R17, RZ, 0x3c, !PT ;  /* 0x000000110a0a7212 */ /* 0x000fc600078e3cff */
[----:B------:R0:W1:Y:S01]  /*3220*/  F2I.FTZ.U32.TRUNC.NTZ R15, R14 ;  /* 0x0000000e000f7305 */ /* 0x000062000021f000 */
[----:B------:R-:W-:Y:S01]  /*3230*/  ISETP.GE.AND P2, PT, R10, RZ, PT ;  /* 0x000000ff0a00720c */ /* 0x000fe20003f46270 */
[----:B0-----:R-:W-:Y:S01]  /*3240*/  IMAD.MOV.U32 R14, RZ, RZ, RZ ;  /* 0x000000ffff0e7224 */ /* 0x001fe200078e00ff */
[----:B-1----:R-:W-:-:S05]  /*3250*/  IADD3 R19, PT, PT, RZ, -R15, RZ ;  /* 0x8000000fff137210 */ /* 0x002fca0007ffe0ff */
[----:B------:R-:W-:-:S04]  /*3260*/  IMAD R19, R19, R16, RZ ;  /* 0x0000001013137224 */ /* 0x000fc800078e02ff */
[----:B------:R-:W-:-:S04]  /*3270*/  IMAD.HI.U32 R15, R15, R19, R14 ;  /* 0x000000130f0f7227 */ /* 0x000fc800078e000e */
[----:B------:R-:W-:Y:S02]  /*3280*/  IMAD.MOV.U32 R14, RZ, RZ, R18 ;  /* 0x000000ffff0e7224 */ /* 0x000fe400078e0012 */
[----:B------:R-:W-:-:S04]  /*3290*/  IMAD.HI.U32 R18, R15, R9, RZ ;  /* 0x000000090f127227 */ /* 0x000fc800078e00ff */
[----:B------:R-:W-:-:S05]  /*32a0*/  IMAD R9, R18, R14, R9 ;  /* 0x0000000e12097224 */ /* 0x000fca00078e0209 */
[----:B------:R-:W-:-:S13]  /*32b0*/  ISETP.GT.U32.AND P1, PT, R16, R9, PT ;  /* 0x000000091000720c */ /* 0x000fda0003f24070 */
[----:B------:R-:W-:Y:S02]  /*32c0*/  @!P1 IMAD.IADD R9, R9, 0x1, -R16 ;  /* 0x0000000109099824 */ /* 0x000fe400078e0a10 */
[----:B------:R-:W-:Y:S01]  /*32d0*/  @!P1 VIADD R18, R18, 0x1 ;  /* 0x0000000112129836 */ /* 0x000fe20000000000 */
[----:B------:R-:W-:Y:S02]  /*32e0*/  ISETP.NE.AND P1, PT, R17, RZ, PT ;  /* 0x000000ff1100720c */ /* 0x000fe40003f25270 */
[----:B------:R-:W-:Y:S02]  /*32f0*/  ISETP.GE.U32.AND P0, PT, R9, R16, PT ;  /* 0x000000100900720c */ /* 0x000fe40003f06070 */
[----:B------:R-:W-:-:S05]  /*3300*/  MOV R9, UR4 ;  /* 0x0000000400097c02 */ /* 0x000fca0008000f00 */
[----:B------:R-:W-:-:S05]  /*3310*/  IMAD R16, R0, 0x4, R9 ;  /* 0x0000000400107824 */ /* 0x000fca00078e0209 */
[----:B------:R0:W-:Y:S01]  /*3320*/  STS [R16], R11 ;  /* 0x0000000b10007388 */ /* 0x0001e20000000800 */
        /* <DEDUP_REMOVED lines=17> */
.L_x_835:
[----:B-1----:R-:W-:Y:S01]  /*3440*/  IMAD.MOV.U32 R10, RZ, RZ, R24 ;  /* 0x000000ffff0a7224 */ /* 0x002fe200078e0018 */
[----:B------:R-:W-:Y:S01]  /*3450*/  BSSY.RECONVERGENT B0, `(.L_x_830) ;  /* 0x000005c000007945 */ /* 0x000fe20003800200 */
[----:B------:R-:W-:Y:S02]  /*3460*/  IMAD.MOV.U32 R11, RZ, RZ, RZ ;  /* 0x000000ffff0b7224 */ /* 0x000fe400078e00ff */
[C---:B0-----:R-:W-:Y:S02]  /*3470*/  IMAD R15, R17.reuse, UR5, RZ ;  /* 0x00000005110f7c24 */ /* 0x041fe4000f8e02ff */
[----:B------:R-:W-:Y:S01]  /*3480*/  IMAD.WIDE.U32 R10, R17, UR4, R10 ;  /* 0x00000004110a7c25 */ /* 0x000fe2000f8e000a */
[----:B------:R-:W-:Y:S02]  /*3490*/  UIADD3 UR4, UP0, UPT, UR4, 0x1, URZ ;  /* 0x0000000104047890 */ /* 0x000fe4000ff1e0ff */
[----:B------:R-:W-:Y:S02]  /*34a0*/  ISETP.GE.U32.AND P1, PT, R10, R7, PT ;  /* 0x000000070a00720c */ /* 0x000fe40003f26070 */
[----:B------:R-:W-:Y:S01]  /*34b0*/  UIADD3.X UR5, UPT, UPT, URZ, UR5, URZ, UP0, !UPT ;  /* 0x00000005ff057290 */ /* 0x000fe200087fe4ff */
[----:B------:R-:W-:-:S02]  /*34c0*/  IADD3 R15, PT, PT, R11, R15, RZ ;  /* 0x0000000f0b0f7210 */ /* 0x000fc40007ffe0ff */
[----:B------:R-:W-:Y:S02]  /*34d0*/  ISETP.LE.U32.AND P0, PT, R18, UR4, PT ;  /* 0x0000000412007c0c */ /* 0x000fe4000bf03070 */
[----:B------:R-:W-:Y:S01]  /*34e0*/  ISETP.GE.AND.EX P1, PT, R15, R8, PT, P1 ;  /* 0x000000080f00720c */ /* 0x000fe20003f26310 */
[----:B------:R-:W-:-:S05]  /*34f0*/  IMAD.U32 R14, RZ, RZ, UR5 ;  /* 0x00000005ff0e7e24 */ /* 0x000fca000f8e00ff */
[----:B------:R-:W-:-:S07]  /*3500*/  ISETP.GE.AND.EX P0, PT, R14, R23, PT, P0 ;  /* 0x000000170e00720c */ /* 0x000fce0003f06300 */
[----:B------:R-:W-:Y:S06]  /*3510*/  @P1 BRA `(.L_x_831) ;  /* 0x00000004003c1947 */ /* 0x000fec0003800000 */
        /* <DEDUP_REMOVED lines=16> */
[----:B------:R-:W-:Y:S01]  /*3620*/  ISETP.LT.U32.AND P1, PT, R29, 0x20, PT ;  /* 0x000000201d00780c */ /* 0x000fe20003f21070 */
[--C-:B------:R-:W-:Y:S01]  /*3630*/  IMAD.X R30, R28, 0x1, ~R31.reuse, P2 ;  /* 0x000000011c1e7824 */ /* 0x100fe200010e0e1f */
[----:B------:R-:W-:Y:S01]  /*3640*/  IADD3.X R31, PT, PT, RZ, RZ, R31, P5, P3 ;  /* 0x000000ffff1f7210 */ /* 0x000fe20002fe641f */
[----:B------:R-:W-:Y:S01]  /*3650*/  IMAD.X R33, RZ, RZ, RZ, P4 ;  /* 0x000000ffff217224 */ /* 0x000fe200020e06ff */
[----:B------:R-:W-:-:S02]  /*3660*/  ISETP.GE.U32.AND P3, PT, R32, R15, PT ;  /* 0x0000000f2000720c */ /* 0x000fc40003f66070 */
[----:B------:R-:W-:-:S04]  /*3670*/  ISETP.LT.AND.EX P1, PT, R30, RZ, PT, P1 ;  /* 0x000000ff1e00720c */ /* 0x000fc80003f21310 */
[----:B------:R-:W-:Y:S02]  /*3680*/  SEL R29, R29, 0x20, P1 ;  /* 0x000000201d1d7807 */ /* 0x000fe40000800000 */
[----:B------:R-:W-:Y:S02]  /*3690*/  SEL R30, R30, RZ, P1 ;  /* 0x000000ff1e1e7207 */ /* 0x000fe40000800000 */
[----:B------:R-:W-:Y:S02]  /*36a0*/  ISETP.GE.U32.AND P2, PT, R14, R29, PT ;  /* 0x0000001d0e00720c */ /* 0x000fe40003f46070 */
[----:B------:R-:W-:Y:S02]  /*36b0*/  LEA R14, R34, R9, 0x2 ;  /* 0x00000009220e7211 */ /* 0x000fe400078e10ff */
        /* <DEDUP_REMOVED lines=9> */
[----:B------:R-:W-:-:S04]  /*3750*/  IMAD.U32 R9, RZ, RZ, UR10 ;  /* 0x0000000aff097e24 */ /* 0x000fc8000f8e00ff */
[----:B------:R-:W-:-:S04]  /*3760*/  IMAD R10, R10, 0x4, R9 ;  /* 0x000000040a0a7824 */ /* 0x000fc800078e0209 */
[----:B-1----:R-:W-:-:S07]  /*3770*/  VIADD R10, R10, 0x80 ;  /* 0x000000800a0a7836 */ /* 0x002fce0000000000 */
.L_x_834:
[----:B0-----:R0:W2:Y:S01]  /*3780*/  LDS R32, [R10] ;  /* 0x000000000a207984 */ /* 0x0010a20000000800 */
[----:B------:R-:W-:-:S04]  /*3790*/  IADD3 R34, P2, PT, R34, 0x20, RZ ;  /* 0x0000002022227810 */ /* 0x000fc80007f5e0ff */
[----:B------:R-:W-:Y:S02]  /*37a0*/  IADD3.X R31, PT, PT, RZ, R31, RZ, P2, !PT ;  /* 0x0000001fff1f7210 */ /* 0x000fe400017fe4ff */
[----:B------:R-:W-:Y:S01]  /*37b0*/  ISETP.GE.U32.AND P2, PT, R34, R15, PT ;  /* 0x0000000f2200720c */ /* 0x000fe20003f46070 */
[----:B0-----:R-:W-:-:S03]  /*37c0*/  VIADD R10, R10, 0x80 ;  /* 0x000000800a0a7836 */ /* 0x001fc60000000000 */
[----:B------:R-:W-:Y:S02]  /*37d0*/  ISETP.GE.AND.EX P2, PT, R31, R28, PT, P2 ;  /* 0x0000001c1f00720c */ /* 0x000fe40003f46320 */
[----:B--2---:R-:W-:-:S05]  /*37e0*/  FMNMX.FTZ R11, R32, R11, !PT ;  /* 0x0000000b200b7209 */ /* 0x004fca0007810000 */
[----:B------:R0:W-:Y:S06]  /*37f0*/  STS [R14], R11 ;  /* 0x0000000b0e007388 */ /* 0x0001ec0000000800 */
[----:B------:R-:W-:Y:S05]  /*3800*/  @!P2 BRA `(.L_x_834) ;  /* 0xfffffffc00dca947 */ /* 0x000fea000383ffff */
.L_x_833:
[----:B------:R-:W-:Y:S05]  /*3810*/  BSYNC.RECONVERGENT B1 ;  /* 0x0000000000017941 */ /* 0x000fea0003800200 */
.L_x_832:
        /* <DEDUP_REMOVED lines=31> */
.L_x_831:
[----:B------:R-:W-:Y:S05]  /*3a10*/  BSYNC.RECONVERGENT B0 ;  /* 0x0000000000007941 */ /* 0x000fea0003800200 */
.L_x_830:
[----:B------:R-:W-:Y:S05]  /*3a20*/  @!P0 BRA `(.L_x_835) ;  /* 0xfffffff800848947 */ /* 0x000fea000383ffff */
.L_x_829:
[----:B------:R-:W-:Y:S01]  /*3a30*/  IMAD.SHL.U32 R9, R12, 0x10, RZ ;  /* 0x000000100c097824 */ /* 0x000fe200078e00ff */
[----:B------:R-:W-:Y:S04]  /*3a40*/  BAR.SYNC.DEFER_BLOCKING 0x0 ;  /* 0x0000000000007b1d */ /* 0x000fe80000010000 */
        /* <DEDUP_REMOVED lines=19> */
[----:B------:R-:W-:-:S04]  /*3b80*/  IMAD.WIDE.U32 R10, R7, UR18, R10 ;  /* 0x00000012070a7c25 */ /* 0x000fc8000f8e000a */
[----:B------:R-:W-:Y:S01]  /*3b90*/  IMAD.IADD R9, R11, 0x1, R9 ;  /* 0x000000010b097824 */ /* 0x000fe200078e0209 */
[----:B--2---:R-:W-:Y:S02]  /*3ba0*/  @P0 FMNMX.FTZ R2, R2, R5, PT ;  /* 0x0000000502020209 */ /* 0x004fe40003810000 */
[----:B-1----:R-:W-:-:S03]  /*3bb0*/  LEA R12, P0, R10, UR4, 0x2 ;  /* 0x000000040a0c7c11 */ /* 0x002fc6000f8010ff */
[----:B------:R-:W-:Y:S01]  /*3bc0*/  FMUL.FTZ R2, R2, 0.0022321429569274187088 ;  /* 0x3b12492502027820 */ /* 0x000fe20000410000 */
[----:B------:R-:W-:-:S04]  /*3bd0*/  LEA.HI.X R13, R10, UR5, R9, 0x2, P0 ;  /* 0x000000050a0d7c11 */ /* 0x000fc800080f1409 */
[----:B------:R-:W-:-:S05]  /*3be0*/  FMNMX.FTZ R5, R2, 4.3596542127488646656e-06, !PT ;  /* 0x3692492502057809 */ /* 0x000fca0007810000 */
[----:B------:R1:W-:Y:S02]  /*3bf0*/  STG.E desc[UR16][R12.64], R5 ;  /* 0x000000050c007986 */ /* 0x0003e4000c101910 */
.L_x_837:
[----:B------:R-:W-:Y:S05]  /*3c00*/  BSYNC.RECONVERGENT B0 ;  /* 0x0000000000007941 */ /* 0x000fea0003800200 */
.L_x_836:
        /* <DEDUP_REMOVED lines=10> */
[----:B-1----:R-:W-:Y:S01]  /*3cb0*/  IMAD.U32 R12, RZ, RZ, UR4 ;  /* 0x00000004ff0c7e24 */ /* 0x002fe2000f8e00ff */
[----:B------:R-:W-:-:S06]  /*3cc0*/  UIADD3.X UR5, UPT, UPT, UR5, UR11, URZ, UP0, !UPT ;  /* 0x0000000b05057290 */ /* 0x000fcc00087fe4ff */
[----:B------:R-:W-:Y:S02]  /*3cd0*/  IMAD.U32 R13, RZ, RZ, UR5 ;  /* 0x00000005ff0d7e24 */ /* 0x000fe4000f8e00ff */
[----:B------:R-:W-:Y:S05]  /*3ce0*/  @P0 EXIT ;  /* 0x000000000000094d */ /* 0x000fea0003800000 */
[----:B------:R-:W1:Y:S01]  /*3cf0*/  LDC.64 R10, c[0x0][0x398] ;  /* 0x0000e600ff0a7b82 */ /* 0x000e620000000a00 */
[----:B------:R-:W-:Y:S02]  /*3d00*/  IMAD R9, R8, UR18, RZ ;  /* 0x0000001208097c24 */ /* 0x000fe4000f8e02ff */
[----:B------:R-:W-:-:S05]  /*3d10*/  IMAD.WIDE.U32 R6, R7, UR18, RZ ;  /* 0x0000001207067c25 */ /* 0x000fca000f8e00ff */
[----:B------:R-:W2:Y:S01]  /*3d20*/  LDC.64 R4, c[0x0][0x388] ;  /* 0x0000e200ff047b82 */ /* 0x000ea20000000a00 */
[----:B------:R-:W-:-:S07]  /*3d30*/  IADD3 R2, PT, PT, R9, R7, RZ ;  /* 0x0000000709027210 */ /* 0x000fce0007ffe0ff */
.L_x_870:
[----:B------:R-:W-:Y:S02]  /*3d40*/  IMAD.MOV.U32 R19, RZ, RZ, 0x8 ;  /* 0x00000008ff137424 */ /* 0x000fe400078e00ff */
[----:B------:R-:W-:Y:S02]  /*3d50*/  IMAD.MOV.U32 R9, RZ, RZ, 0x8 ;  /* 0x00000008ff097424 */ /* 0x000fe400078e00ff */
[----:B------:R-:W-:-:S04]  /*3d60*/  IMAD.WIDE.U32 R18, R0, R19, UR8 ;  /* 0x0000000800127e25 */ /* 0x000fc8000f8e0013 */
[----:B------:R-:W-:Y:S02]  /*3d70*/  IMAD.WIDE.U32 R8, R0, R9, UR6 ;  /* 0x0000000600087e25 */ /* 0x000fe4000f8e0009 */
[----:B------:R-:W3:Y:S04]  /*3d80*/  LDG.E.64.CONSTANT R18, desc[UR16][R18.64] ;  /* 0x0000001012127981 */ /* 0x000ee8000c1e9b00 */
[----:B0-----:R-:W4:Y:S01]  /*3d90*/  LDG.E.64 R14, desc[UR16][R8.64] ;  /* 0x00000010080e7981 */ /* 0x001f22000c1e1b00 */
[----:B------:R-:W-:-:S04]  /*3da0*/  SHF.R.U32.HI R21, RZ, 0x4, R0 ;  /* 0x00000004ff157819 */ /* 0x000fc80000011600 */
[----:B------:R-:W-:-:S04]  /*3db0*/  LOP3.LUT R23, R21, 0x3ffffff, RZ, 0xc0, !PT ;  /* 0x03ffffff15177812 */ /* 0x000fc800078ec0ff */
[----:B------:R-:W-:Y:S01]  /*3dc0*/  IADD3 R23, P0, PT, R23, R6, RZ ;  /* 0x0000000617177210 */ /* 0x000fe20007f1e0ff */
[----:B---3--:R-:W-:Y:S01]  /*3dd0*/  IMAD.U32 R16, R18, 0x10000, RZ ;  /* 0x0001000012107824 */ /* 0x008fe200078e00ff */
[----:B------:R-:W-:Y:S01]  /*3de0*/  SHF.L.U32 R20, R19, 0x10, RZ ;  /* 0x0000001013147819 */ /* 0x000fe200000006ff */
[----:B----4-:R-:W-:Y:S01]  /*3df0*/  IMAD.U32 R17, R14, 0x10000, RZ ;  /* 0x000100000e117824 */ /* 0x010fe200078e00ff */
[----:B------:R-:W-:Y:S02]  /*3e00*/  PRMT R14, R18, 0x7632, R14 ;  /* 0x00007632120e7816 */ /* 0x000fe4000000000e */
[C---:B------:R-:W-:Y:S01]  /*3e10*/  PRMT R18, R15.reuse, 0x7632, R18 ;  /* 0x000076320f127816 */ /* 0x040fe20000000012 */
[----:B------:R-:W-:Y:S01]  /*3e20*/  IMAD.U32 R15, R15, 0x10000, RZ ;  /* 0x000100000f0f7824 */ /* 0x000fe200078e00ff */
[C---:B------:R-:W-:Y:S01]  /*3e30*/  PRMT R21, R14.reuse, 0x7632, R21 ;  /* 0x000076320e157816 */ /* 0x040fe20000000015 */
[----:B------:R-:W-:Y:S02]  /*3e40*/  IMAD.U32 R14, R14, 0x10000, RZ ;  /* 0x000100000e0e7824 */ /* 0x000fe400078e00ff */
[----:B------:R-:W-:Y:S01]  /*3e50*/  FADD.FTZ R16, R16, R17 ;  /* 0x0000001110107221 */ /* 0x000fe20000010000 */
[----:B------:R-:W-:Y:S01]  /*3e60*/  FADD.FTZ R26, R20, R15 ;  /* 0x0000000f141a7221 */ /* 0x000fe20000010000 */
[----:B------:R-:W-:Y:S01]  /*3e70*/  PRMT R17, R19, 0x7632, R17 ;  /* 0x0000763213117816 */ /* 0x000fe20000000011 */
[----:B------:R-:W-:Y:S01]  /*3e80*/  IMAD.U32 R21, R21, 0x10000, RZ ;  /* 0x0001000015157824 */ /* 0x000fe200078e00ff */
[----:B------:R-:W-:Y:S01]  /*3e90*/  SHF.L.U32 R22, R18, 0x10, RZ ;  /* 0x0000001012167819 */ /* 0x000fe200000006ff */
[----:B------:R-:W-:Y:S01]  /*3ea0*/  IMAD.X R20, RZ, RZ, R2, P0 ;  /* 0x000000ffff147224 */ /* 0x000fe200000e0602 */
[----:B--2---:R-:W-:Y:S01]  /*3eb0*/  LEA R18, P0, R23, R4, 0x2 ;  /* 0x0000000417127211 */ /* 0x004fe200078010ff */
[----:B------:R-:W-:Y:S01]  /*3ec0*/  FADD.FTZ R27, R14, R21 ;  /* 0x000000150e1b7221 */ /* 0x000fe20000010000 */
[----:B-1----:R-:W-:-:S02]  /*3ed0*/  IMAD.WIDE.U32 R14, R0, 0x8, R10 ;  /* 0x00000008000e7825 */ /* 0x002fc400078e000a */
[----:B------:R-:W-:Y:S02]  /*3ee0*/  LEA.HI.X R19, R23, R5, R20, 0x2, P0 ;  /* 0x0000000517137211 */ /* 0x000fe400000f1414 */
[----:B------:R-:W-:Y:S01]  /*3ef0*/  IMAD.U32 R17, R17, 0x10000, RZ ;  /* 0x0001000011117824 */ /* 0x000fe200078e00ff */
[----:B------:R-:W-:Y:S01]  /*3f00*/  F2FP.BF16.F32.PACK_AB R24, R27, R16 ;  /* 0x000000101b18723e */ /* 0x000fe200000010ff */
[----:B------:R-:W2:Y:S02]  /*3f10*/  LDG.E.64.CONSTANT R14, desc[UR16][R14.64] ;  /* 0x000000100e0e7981 */ /* 0x000ea4000c1e9b00 */
[----:B------:R-:W-:-:S05]  /*3f20*/  FADD.FTZ R29, R17, R22 ;  /* 0x00000016111d7221 */ /* 0x000fca0000010000 */
[----:B------:R-:W-:-:S05]  /*3f30*/  F2FP.BF16.F32.PACK_AB R25, R29, R26 ;  /* 0x0000001a1d19723e */ /* 0x000fca00000010ff */
[----:B------:R0:W-:Y:S04]  /*3f40*/  STG.E.64 desc[UR16][R8.64], R24 ;  /* 0x0000001808007986 */ /* 0x0001e8000c101b10 */
[----:B------:R1:W3:Y:S01]  /*3f50*/  LDG.E R18, desc[UR16][R18.64] ;  /* 0x0000001012127981 */ /* 0x0002e2000c1e1900 */
[----:B------:R-:W-:Y:S01]  /*3f60*/  FMUL.FTZ R16, R16, UR14 ;  /* 0x0000000e10107c20 */ /* 0x000fe20008410000 */
[----:B------:R-:W-:Y:S01]  /*3f70*/  FMUL.FTZ R17, R27, UR14 ;  /* 0x0000000e1b117c20 */ /* 0x000fe20008410000 */
[----:B------:R-:W-:Y:S01]  /*3f80*/  FMUL.FTZ R22, R29, UR14 ;  /* 0x0000000e1d167c20 */ /* 0x000fe20008410000 */
[----:B------:R-:W-:-:S03]  /*3f90*/  FMUL.FTZ R21, R26, UR14 ;  /* 0x0000000e1a157c20 */ /* 0x000fc60008410000 */
[----:B------:R-:W0:Y:S08]  /*3fa0*/  F2F.BF16.F32 R16, R16 ;  /* 0x0000001000107304 */ /* 0x000e300000202000 */
[----:B------:R-:W4:Y:S08]  /*3fb0*/  F2F.BF16.F32 R17, R17 ;  /* 0x0000001100117304 */ /* 0x000f300000202000 */
[----:B------:R-:W5:Y:S08]  /*3fc0*/  F2F.BF16.F32 R22, R22 ;  /* 0x0000001600167304 */ /* 0x000f700000202000 */
[----:B------:R-:W1:Y:S01]  /*3fd0*/  F2F.BF16.F32 R21, R21 ;  /* 0x0000001500157304 */ /* 0x000e620000202000 */
[----:B0-----:R-:W-:-:S02]  /*3fe0*/  IMAD.U32 R9, R16, 0x10000, RZ ;  /* 0x0001000010097824 */ /* 0x001fc400078e00ff */
[----:B----4-:R-:W-:Y:S02]  /*3ff0*/  IMAD.U32 R17, R17, 0x10000, RZ ;  /* 0x0001000011117824 */ /* 0x010fe400078e00ff */
[----:B-----5:R-:W-:Y:S01]  /*4000*/  IMAD.U32 R22, R22, 0x10000, RZ ;  /* 0x0001000016167824 */ /* 0x020fe200078e00ff */
[----:B-1----:R-:W-:Y:S01]  /*4010*/  SHF.L.U32 R16, R21, 0x10, RZ ;  /* 0x0000001015107819 */ /* 0x002fe200000006ff */
[----:B------:R-:W-:Y:S01]  /*4020*/  BSSY.RECONVERGENT B0, `(.L_x_838) ;  /* 0x0000031000007945 */ /* 0x000fe20003800200 */
[C---:B--2---:R-:W-:Y:S01]  /*4030*/  IMAD.U32 R20, R14.reuse, 0x10000, RZ ;  /* 0x000100000e147824 */ /* 0x044fe200078e00ff */
[----:B------:R-:W-:Y:S01]  /*4040*/  PRMT R14, R14, 0x7632, R14 ;  /* 0x000076320e0e7816 */ /* 0x000fe2000000000e */
[C---:B------:R-:W-:Y:S01]  /*4050*/  IMAD.U32 R19, R15.reuse, 0x10000, RZ ;  /* 0x000100000f137824 */ /* 0x040fe200078e00ff */
[----:B------:R-:W-:Y:S01]  /*4060*/  PRMT R15, R15, 0x7632, R15 ;  /* 0x000076320f0f7816 */ /* 0x000fe2000000000f */
[----:B------:R-:W-:Y:S02]  /*4070*/  FMUL.FTZ R9, R9, R20 ;  /* 0x0000001409097220 */ /* 0x000fe40000410000 */
[----:B------:R-:W-:-:S02]  /*4080*/  IMAD.U32 R14, R14, 0x10000, RZ ;  /* 0x000100000e0e7824 */ /* 0x000fc400078e00ff */
[----:B------:R-:W-:Y:S02]  /*4090*/  IMAD.U32 R15, R15, 0x10000, RZ ;  /* 0x000100000f0f7824 */ /* 0x000fe400078e00ff */
[----:B------:R-:W-:Y:S02]  /*40a0*/  FMUL.FTZ R14, R17, R14 ;  /* 0x0000000e110e7220 */ /* 0x000fe40000410000 */
[----:B------:R-:W-:Y:S01]  /*40b0*/  FMUL.FTZ R22, R22, R15 ;  /* 0x0000000f16167220 */ /* 0x000fe20000410000 */
[----:B------:R-:W0:Y:S01]  /*40c0*/  F2F.BF16.F32 R9, R9 ;  /* 0x0000000900097304 */ /* 0x000e220000202000 */
[----:B------:R-:W-:-:S07]  /*40d0*/  FMUL.FTZ R16, R16, R19 ;  /* 0x0000001310107220 */ /* 0x000fce0000410000 */
[----:B---3--:R-:W-:Y:S08]  /*40e0*/  MUFU.RCP R8, R18 ;  /* 0x0000001200087308 */ /* 0x008ff00000001000 */
[----:B------:R-:W1:Y:S08]  /*40f0*/  F2F.BF16.F32 R14, R14 ;  /* 0x0000000e000e7304 */ /* 0x000e700000202000 */
[----:B------:R-:W2:Y:S01]  /*4100*/  F2F.BF16.F32 R22, R22 ;  /* 0x0000001600167304 */ /* 0x000ea20000202000 */
[----:B0-----:R-:W-:-:S07]  /*4110*/  SHF.L.U32 R9, R9, 0x10, RZ ;  /* 0x0000001009097819 */ /* 0x001fce00000006ff */
[----:B------:R-:W0:Y:S01]  /*4120*/  F2F.BF16.F32 R16, R16 ;  /* 0x0000001000107304 */ /* 0x000e220000202000 */
[----:B-1----:R-:W-:Y:S02]  /*4130*/  IMAD.U32 R15, R14, 0x10000, RZ ;  /* 0x000100000e0f7824 */ /* 0x002fe400078e00ff */
[-C--:B------:R-:W-:Y:S01]  /*4140*/  FMUL.FTZ R9, R9, R8.reuse ;  /* 0x0000000809097220 */ /* 0x080fe20000410000 */
[----:B--2---:R-:W-:Y:S02]  /*4150*/  IMAD.U32 R19, R22, 0x10000, RZ ;  /* 0x0001000016137824 */ /* 0x004fe400078e00ff */
[-C--:B------:R-:W-:Y:S02]  /*4160*/  FMUL.FTZ R15, R15, R8.reuse ;  /* 0x000000080f0f7220 */ /* 0x080fe40000410000 */
[----:B------:R-:W-:Y:S01]  /*4170*/  FMNMX.FTZ R9, R9, 448, PT ;  /* 0x43e0000009097809 */ /* 0x000fe20003810000 */
[----:B------:R-:W-:Y:S01]  /*4180*/  FMUL.FTZ R19, R19, R8 ;  /* 0x0000000813137220 */ /* 0x000fe20000410000 */
[----:B0-----:R-:W-:Y:S01]  /*4190*/  IMAD.U32 R17, R16, 0x10000, RZ ;  /* 0x0001000010117824 */ /* 0x001fe200078e00ff */
[----:B------:R-:W-:-:S03]  /*41a0*/  FMNMX.FTZ R15, R15, 448, PT ;  /* 0x43e000000f0f7809 */ /* 0x000fc60003810000 */
[----:B------:R-:W-:Y:S01]  /*41b0*/  FMUL.FTZ R17, R17, R8 ;  /* 0x0000000811117220 */ /* 0x000fe20000410000 */
[----:B------:R-:W-:Y:S02]  /*41c0*/  FMNMX.FTZ R8, R19, 448, PT ;  /* 0x43e0000013087809 */ /* 0x000fe40003810000 */
[----:B------:R-:W-:Y:S02]  /*41d0*/  FMNMX.FTZ R19, R9, -448, !PT ;  /* 0xc3e0000009137809 */ /* 0x000fe40007810000 */
[----:B------:R-:W-:Y:S02]  /*41e0*/  FMNMX.FTZ R18, R15, -448, !PT ;  /* 0xc3e000000f127809 */ /* 0x000fe40007810000 */
[----:B------:R-:W-:-:S04]  /*41f0*/  LOP3.LUT R15, R19, 0x7fffffff, RZ, 0xc0, !PT ;  /* 0x7fffffff130f7812 */ /* 0x000fc800078ec0ff */
[----:B------:R-:W-:Y:S02]  /*4200*/  ISETP.GT.U32.AND P1, PT, R15, 0x43efffff, PT ;  /* 0x43efffff0f00780c */ /* 0x000fe40003f24070 */
[----:B------:R-:W-:Y:S02]  /*4210*/  FMNMX.FTZ R17, R17, 448, PT ;  /* 0x43e0000011117809 */ /* 0x000fe40003810000 */
[----:B------:R-:W-:Y:S02]  /*4220*/  FMNMX.FTZ R8, R8, -448, !PT ;  /* 0xc3e0000008087809 */ /* 0x000fe40007810000 */
[----:B------:R-:W-:Y:S02]  /*4230*/  FMNMX.FTZ R20, R17, -448, !PT ;  /* 0xc3e0000011147809 */ /* 0x000fe40007810000 */
[----:B------:R-:W-:Y:S02]  /*4240*/  LOP3.LUT R21, R18, 0x7fffffff, RZ, 0xc0, !PT ;  /* 0x7fffffff12157812 */ /* 0x000fe400078ec0ff */
[----:B------:R-:W-:-:S02]  /*4250*/  LOP3.LUT R22, R20, 0x7fffffff, RZ, 0xc0, !PT ;  /* 0x7fffffff14167812 */ /* 0x000fc400078ec0ff */
[----:B------:R-:W-:Y:S01]  /*4260*/  LOP3.LUT R17, R8, 0x7fffffff, RZ, 0xc0, !PT ;  /* 0x7fffffff08117812 */ /* 0x000fe200078ec0ff */
[----:B------:R-:W-:Y:S01]  /*4270*/  IMAD.MOV.U32 R9, RZ, RZ, 0x7f ;  /* 0x0000007fff097424 */ /* 0x000fe200078e00ff */
        /* <DEDUP_REMOVED lines=11> */
.L_x_839:
[----:B------:R-:W-:Y:S05]  /*4330*/  BSYNC.RECONVERGENT B0 ;  /* 0x0000000000007941 */ /* 0x000fea0003800200 */
.L_x_838:
        /* <DEDUP_REMOVED lines=11> */
.L_x_841:
[----:B------:R-:W-:Y:S05]  /*43f0*/  BSYNC.RECONVERGENT B0 ;  /* 0x0000000000007941 */ /* 0x000fea0003800200 */
.L_x_840:
        /* <DEDUP_REMOVED lines=11> */
.L_x_843:
[----:B------:R-:W-:Y:S05]  /*44b0*/  BSYNC.RECONVERGENT B0 ;  /* 0x0000000000007941 */ /* 0x000fea0003800200 */
.L_x_842:
        /* <DEDUP_REMOVED lines=11> */
.L_x_845:
[----:B------:R-:W-:Y:S05]  /*4570*/  BSYNC.RECONVERGENT B0 ;  /* 0x0000000000007941 */ /* 0x000fea0003800200 */
.L_x_844:
[----:B------:R-:W-:Y:S02]  /*4580*/  LOP3.LUT R9, R9, 0x80, R14, 0xf8, !PT ;  /* 0x0000008009097812 */ /* 0x000fe400078ef80e */
[----:B------:R-:W-:Y:S01]  /*4590*/  PRMT R8, R16, 0x3340, R15 ;  /* 0x0000334010087816 */ /* 0x000fe2000000000f */
[----:B------:R-:W-:Y:S01]  /*45a0*/  IMAD.WIDE.U32 R14, R0, 0x4, R12 ;  /* 0x00000004000e7825 */ /* 0x000fe200078e000c */
[----:B------:R-:W-:-:S03]  /*45b0*/  PRMT R17, R18, 0x3340, R9 ;  /* 0x0000334012117816 */ /* 0x000fc60000000009 */
[----:B------:R-:W-:Y:S01]  /*45c0*/  IMAD.IADD R9, R3, 0x1, R0 ;  /* 0x0000000103097824 */ /* 0x000fe200078e0200 */
[----:B------:R-:W-:-:S04]  /*45d0*/  PRMT R17, R8, 0x5410, R17 ;  /* 0x0000541008117816 */ /* 0x000fc80000000011 */
[----:B------:R-:W-:Y:S01]  /*45e0*/  ISETP.GE.U32.AND P0, PT, R9, UR12, PT ;  /* 0x0000000c09007c0c */ /* 0x000fe2000bf06070 */
[----:B------:R0:W-:-:S12]  /*45f0*/  STG.E desc[UR16][R14.64], R17 ;  /* 0x000000110e007986 */ /* 0x0001d8000c101910 */
[----:B0-----:R-:W-:Y:S05]  /*4600*/  @P0 EXIT ;  /* 0x000000000000094d */ /* 0x001fea0003800000 */
[----:B------:R-:W-:Y:S01]  /*4610*/  IMAD.MOV.U32 R18, RZ, RZ, 0x8 ;  /* 0x00000008ff127424 */ /* 0x000fe200078e00ff */
[----:B------:R-:W-:-:S03]  /*4620*/  MOV R14, 0x8 ;  /* 0x00000008000e7802 */ /* 0x000fc60000000f00 */
[----:B------:R-:W-:-:S04]  /*4630*/  IMAD.WIDE.U32 R18, R9, R18, UR8 ;  /* 0x0000000809127e25 */ /* 0x000fc8000f8e0012 */
[----:B------:R-:W-:Y:S02]  /*4640*/  IMAD.WIDE.U32 R14, R9, R14, UR6 ;  /* 0x00000006090e7e25 */ /* 0x000fe4000f8e000e */
[----:B------:R-:W2:Y:S04]  /*4650*/  LDG.E.64.CONSTANT R18, desc[UR16][R18.64] ;  /* 0x0000001012127981 */ /* 0x000ea8000c1e9b00 */
[----:B------:R-:W3:Y:S01]  /*4660*/  LDG.E.64 R16, desc[UR16][R14.64] ;  /* 0x000000100e107981 */ /* 0x000ee2000c1e1b00 */
[----:B------:R-:W-:-:S04]  /*4670*/  SHF.R.U32.HI R22, RZ, 0x4, R9 ;  /* 0x00000004ff167819 */ /* 0x000fc80000011609 */
[----:B------:R-:W-:-:S04]  /*4680*/  LOP3.LUT R23, R22, 0x3ffffff, RZ, 0xc0, !PT ;  /* 0x03ffffff16177812 */ /* 0x000fc800078ec0ff */
[----:B------:R-:W-:Y:S01]  /*4690*/  IADD3 R23, P0, PT, R23, R6, RZ ;  /* 0x0000000617177210 */ /* 0x000fe20007f1e0ff */
[C---:B--2---:R-:W-:Y:S01]  /*46a0*/  IMAD.U32 R0, R18.reuse, 0x10000, RZ ;  /* 0x0001000012007824 */ /* 0x044fe200078e00ff */
[----:B------:R-:W-:Y:S01]  /*46b0*/  PRMT R8, R18, 0x7632, R8 ;  /* 0x0000763212087816 */ /* 0x000fe20000000008 */
[C---:B------:R-:W-:Y:S02]  /*46c0*/  IMAD.U32 R20, R19.reuse, 0x10000, RZ ;  /* 0x0001000013147824 */ /* 0x040fe400078e00ff */
[----:B---3--:R-:W-:Y:S01]  /*46d0*/  IMAD.U32 R21, R16, 0x10000, RZ ;  /* 0x0001000010157824 */ /* 0x008fe200078e00ff */
[----:B------:R-:W-:Y:S02]  /*46e0*/  PRMT R16, R19, 0x7632, R16 ;  /* 0x0000763213107816 */ /* 0x000fe40000000010 */
[C---:B------:R-:W-:Y:S01]  /*46f0*/  PRMT R18, R17.reuse, 0x7632, R18 ;  /* 0x0000763211127816 */ /* 0x040fe20000000012 */
[--C-:B------:R-:W-:Y:S01]  /*4700*/  FADD.FTZ R0, R0, R21.reuse ;  /* 0x0000001500007221 */ /* 0x100fe20000010000 */
[----:B------:R-:W-:Y:S01]  /*4710*/  PRMT R21, R16, 0x7632, R21 ;  /* 0x0000763210157816 */ /* 0x000fe20000000015 */
[----:B------:R-:W-:Y:S01]  /*4720*/  IMAD.U32 R17, R17, 0x10000, RZ ;  /* 0x0001000011117824 */ /* 0x000fe200078e00ff */
[----:B------:R-:W-:Y:S01]  /*4730*/  SHF.L.U32 R8, R8, 0x10, RZ ;  /* 0x0000001008087819 */ /* 0x000fe200000006ff */
[----:B------:R-:W-:-:S02]  /*4740*/  IMAD.U32 R16, R16, 0x10000, RZ ;  /* 0x0001000010107824 */ /* 0x000fc400078e00ff */
[----:B------:R-:W-:Y:S02]  /*4750*/  IMAD.U32 R19, R18, 0x10000, RZ ;  /* 0x0001000012137824 */ /* 0x000fe400078e00ff */
[----:B------:R-:W-:Y:S01]  /*4760*/  FADD.FTZ R20, R20, R17 ;  /* 0x0000001114147221 */ /* 0x000fe20000010000 */
[----:B------:R-:W-:Y:S02]  /*4770*/  IMAD.U32 R21, R21, 0x10000, RZ ;  /* 0x0001000015157824 */ /* 0x000fe400078e00ff */
[----:B------:R-:W-:Y:S01]  /*4780*/  FADD.FTZ R27, R16, R19 ;  /* 0x00000013101b7221 */ /* 0x000fe20000010000 */
[----:B------:R-:W-:-:S04]  /*4790*/  IMAD.WIDE.U32 R16, R9, 0x8, R10 ;  /* 0x0000000809107825 */ /* 0x000fc800078e000a */
[----:B------:R-:W-:Y:S01]  /*47a0*/  FADD.FTZ R21, R8, R21 ;  /* 0x0000001508157221 */ /* 0x000fe20000010000 */
[----:B------:R-:W-:Y:S01]  /*47b0*/  IMAD.X R8, RZ, RZ, R2, P0 ;  /* 0x000000ffff087224 */ /* 0x000fe200000e0602 */
[----:B------:R-:W-:Y:S01]  /*47c0*/  LEA R18, P0, R23, R4, 0x2 ;  /* 0x0000000417127211 */ /* 0x000fe200078010ff */
[----:B------:R-:W2:Y:S02]  /*47d0*/  LDG.E.64.CONSTANT R16, desc[UR16][R16.64] ;  /* 0x0000001010107981 */ /* 0x000ea4000c1e9b00 */
[----:B------:R-:W-:Y:S02]  /*47e0*/  F2FP.BF16.F32.PACK_AB R24, R21, R0 ;  /* 0x000000001518723e */ /* 0x000fe400000010ff */
[----:B------:R-:W-:Y:S02]  /*47f0*/  F2FP.BF16.F32.PACK_AB R25, R27, R20 ;  /* 0x000000141b19723e */ /* 0x000fe400000010ff */
[----:B------:R-:W-:-:S03]  /*4800*/  LEA.HI.X R19, R23, R5, R8, 0x2, P0 ;  /* 0x0000000517137211 */ /* 0x000fc600000f1408 */
[----:B------:R0:W-:Y:S04]  /*4810*/  STG.E.64 desc[UR16][R14.64], R24 ;  /* 0x000000180e007986 */ /* 0x0001e8000c101b10 */
[----:B------:R-:W3:Y:S01]  /*4820*/  LDG.E R18, desc[UR16][R18.64] ;  /* 0x0000001012127981 */ /* 0x000ee2000c1e1900 */
[----:B------:R-:W-:Y:S01]  /*4830*/  FMUL.FTZ R8, R0, UR14 ;  /* 0x0000000e00087c20 */ /* 0x000fe20008410000 */
[----:B------:R-:W-:Y:S01]  /*4840*/  FMUL.FTZ R22, R20, UR14 ;  /* 0x0000000e14167c20 */ /* 0x000fe20008410000 */
[----:B------:R-:W-:Y:S01]  /*4850*/  FMUL.FTZ R23, R27, UR14 ;  /* 0x0000000e1b177c20 */ /* 0x000fe20008410000 */
[----:B------:R-:W-:-:S03]  /*4860*/  FMUL.FTZ R20, R21, UR14 ;  /* 0x0000000e15147c20 */ /* 0x000fc60008410000 */
[----:B------:R-:W0:Y:S08]  /*4870*/  F2F.BF16.F32 R8, R8 ;  /* 0x0000000800087304 */ /* 0x000e300000202000 */
[----:B------:R-:W1:Y:S08]  /*4880*/  F2F.BF16.F32 R22, R22 ;  /* 0x0000001600167304 */ /* 0x000e700000202000 */
[----:B------:R-:W4:Y:S01]  /*4890*/  F2F.BF16.F32 R23, R23 ;  /* 0x0000001700177304 */ /* 0x000f220000202000 */
[----:B0-----:R-:W-:-:S07]  /*48a0*/  IMAD.U32 R14, R8, 0x10000, RZ ;  /* 0x00010000080e7824 */ /* 0x001fce00078e00ff */
[----:B------:R-:W0:Y:S01]  /*48b0*/  F2F.BF16.F32 R20, R20 ;  /* 0x0000001400147304 */ /* 0x000e220000202000 */
[----:B-1----:R-:W-:Y:S02]  /*48c0*/  IMAD.U32 R8, R22, 0x10000, RZ ;  /* 0x0001000016087824 */ /* 0x002fe400078e00ff */
[----:B----4-:R-:W-:Y:S01]  /*48d0*/  IMAD.U32 R23, R23, 0x10000, RZ ;  /* 0x0001000017177824 */ /* 0x010fe200078e00ff */
[----:B0-----:R-:W-:Y:S01]  /*48e0*/  SHF.L.U32 R20, R20, 0x10, RZ ;  /* 0x0000001014147819 */ /* 0x001fe200000006ff */
[----:B------:R-:W-:Y:S01]  /*48f0*/  BSSY.RECONVERGENT B0, `(.L_x_846) ;  /* 0x0000031000007945 */ /* 0x000fe20003800200 */
[C---:B--2---:R-:W-:Y:S01]  /*4900*/  SHF.L.U32 R21, R16.reuse, 0x10, RZ ;  /* 0x0000001010157819 */ /* 0x044fe200000006ff */
[C---:B------:R-:W-:Y:S01]  /*4910*/  IMAD.U32 R15, R17.reuse, 0x10000, RZ ;  /* 0x00010000110f7824 */ /* 0x040fe200078e00ff */
[----:B------:R-:W-:Y:S02]  /*4920*/  PRMT R16, R16, 0x7632, R16 ;  /* 0x0000763210107816 */ /* 0x000fe40000000010 */
[----:B------:R-:W-:Y:S01]  /*4930*/  PRMT R17, R17, 0x7632, R17 ;  /* 0x0000763211117816 */ /* 0x000fe20000000011 */
[----:B------:R-:W-:-:S02]  /*4940*/  FMUL.FTZ R8, R8, R15 ;  /* 0x0000000f08087220 */ /* 0x000fc40000410000 */
[----:B------:R-:W-:Y:S02]  /*4950*/  IMAD.U32 R15, R16, 0x10000, RZ ;  /* 0x00010000100f7824 */ /* 0x000fe400078e00ff */
[----:B------:R-:W-:Y:S01]  /*4960*/  FMUL.FTZ R14, R14, R21 ;  /* 0x000000150e0e7220 */ /* 0x000fe20000410000 */
[----:B------:R-:W-:-:S04]  /*4970*/  IMAD.U32 R16, R17, 0x10000, RZ ;  /* 0x0001000011107824 */ /* 0x000fc800078e00ff */
[----:B------:R-:W-:Y:S01]  /*4980*/  FMUL.FTZ R16, R23, R16 ;  /* 0x0000001017107220 */ /* 0x000fe20000410000 */
[----:B------:R-:W0:Y:S01]  /*4990*/  F2F.BF16.F32 R14, R14 ;  /* 0x0000000e000e7304 */ /* 0x000e220000202000 */
[----:B------:R-:W-:-:S07]  /*49a0*/  FMUL.FTZ R20, R20, R15 ;  /* 0x0000000f14147220 */ /* 0x000fce0000410000 */
[----:B---3--:R-:W-:Y:S08]  /*49b0*/  MUFU.RCP R0, R18 ;  /* 0x0000001200007308 */ /* 0x008ff00000001000 */
[----:B------:R-:W1:Y:S08]  /*49c0*/  F2F.BF16.F32 R16, R16 ;  /* 0x0000001000107304 */ /* 0x000e700000202000 */
[----:B------:R-:W2:Y:S08]  /*49d0*/  F2F.BF16.F32 R20, R20 ;  /* 0x0000001400147304 */ /* 0x000eb00000202000 */
[----:B------:R-:W3:Y:S01]  /*49e0*/  F2F.BF16.F32 R8, R8 ;  /* 0x0000000800087304 */ /* 0x000ee20000202000 */
[----:B0-----:R-:W-:-:S02]  /*49f0*/  IMAD.U32 R15, R14, 0x10000, RZ ;  /* 0x000100000e0f7824 */ /* 0x001fc400078e00ff */
[----:B-1----:R-:W-:Y:S02]  /*4a00*/  IMAD.U32 R21, R16, 0x10000, RZ ;  /* 0x0001000010157824 */ /* 0x002fe400078e00ff */
[-C--:B------:R-:W-:Y:S01]  /*4a10*/  FMUL.FTZ R15, R15, R0.reuse ;  /* 0x000000000f0f7220 */ /* 0x080fe20000410000 */
[----:B--2---:R-:W-:Y:S01]  /*4a20*/  SHF.L.U32 R17, R20, 0x10, RZ ;  /* 0x0000001014117819 */ /* 0x004fe200000006ff */
[----:B------:R-:W-:-:S03]  /*4a30*/  FMUL.FTZ R21, R21, R0 ;  /* 0x0000000015157220 */ /* 0x000fc60000410000 */
[----:B------:R-:W-:Y:S01]  /*4a40*/  FMNMX.FTZ R15, R15, 448, PT ;  /* 0x43e000000f0f7809 */ /* 0x000fe20003810000 */
[----:B---3--:R-:W-:Y:S02]  /*4a50*/  IMAD.U32 R19, R8, 0x10000, RZ ;  /* 0x0001000008137824 */ /* 0x008fe400078e00ff */
[-C--:B------:R-:W-:Y:S02]  /*4a60*/  FMUL.FTZ R17, R17, R0.reuse ;  /* 0x0000000011117220 */ /* 0x080fe40000410000 */
        /* <DEDUP_REMOVED lines=25> */
.L_x_847:
[----:B------:R-:W-:Y:S05]  /*4c00*/  BSYNC.RECONVERGENT B0 ;  /* 0x0000000000007941 */ /* 0x000fea0003800200 */
.L_x_846:
        /* <DEDUP_REMOVED lines=11> */
.L_x_849:
[----:B------:R-:W-:Y:S05]  /*4cc0*/  BSYNC.RECONVERGENT B0 ;  /* 0x0000000000007941 */ /* 0x000fea0003800200 */
.L_x_848:
        /* <DEDUP_REMOVED lines=11> */
.L_x_851:
[----:B------:R-:W-:Y:S05]  /*4d80*/  BSYNC.RECONVERGENT B0 ;  /* 0x0000000000007941 */ /* 0x000fea0003800200 */
.L_x_850:
        /* <DEDUP_REMOVED lines=11> */
.L_x_853:
[----:B------:R-:W-:Y:S05]  /*4e40*/  BSYNC.RECONVERGENT B0 ;  /* 0x0000000000007941 */ /* 0x000fea0003800200 */
.L_x_852:
        /* <DEDUP_REMOVED lines=9> */
[----:B------:R-:W-:Y:S02]  /*4ee0*/  IMAD.MOV.U32 R18, RZ, RZ, 0x8 ;  /* 0x00000008ff127424 */ /* 0x000fe400078e00ff */
[----:B0-----:R-:W-:Y:S02]  /*4ef0*/  IMAD.MOV.U32 R8, RZ, RZ, 0x8 ;  /* 0x00000008ff087424 */ /* 0x001fe400078e00ff */
        /* <DEDUP_REMOVED lines=9> */
[C---:B------:R-:W-:Y:S01]  /*4f90*/  IMAD.U32 R20, R19.reuse, 0x10000, RZ ;  /* 0x0001000013147824 */ /* 0x040fe200078e00ff */
[----:B---3--:R-:W-:Y:S02]  /*4fa0*/  SHF.L.U32 R21, R16, 0x10, RZ ;  /* 0x0000001010157819 */ /* 0x008fe400000006ff */
[----:B------:R-:W-:Y:S01]  /*4fb0*/  PRMT R16, R19, 0x7632, R16 ;  /* 0x0000763213107816 */ /* 0x000fe20000000010 */
[----:B------:R-:W-:Y:S01]  /*4fc0*/  IMAD.U32 R14, R14, 0x10000, RZ ;  /* 0x000100000e0e7824 */ /* 0x000fe200078e00ff */
[C---:B------:R-:W-:Y:S01]  /*4fd0*/  PRMT R18, R17.reuse, 0x7632, R18 ;  /* 0x0000763211127816 */ /* 0x040fe20000000012 */
[--C-:B------:R-:W-:Y:S01]  /*4fe0*/  FADD.FTZ R0, R0, R21.reuse ;  /* 0x0000001500007221 */ /* 0x100fe20000010000 */
[C---:B------:R-:W-:Y:S01]  /*4ff0*/  PRMT R21, R16.reuse, 0x7632, R21 ;  /* 0x0000763210157816 */ /* 0x040fe20000000015 */
[----:B------:R-:W-:Y:S01]  /*5000*/  IMAD.U32 R17, R17, 0x10000, RZ ;  /* 0x0001000011117824 */ /* 0x000fe200078e00ff */
[----:B------:R-:W-:Y:S01]  /*5010*/  SHF.L.U32 R16, R16, 0x10, RZ ;  /* 0x0000001010107819 */ /* 0x000fe200000006ff */
[----:B------:R-:W-:-:S02]  /*5020*/  IMAD.U32 R19, R18, 0x10000, RZ ;  /* 0x0001000012137824 */ /* 0x000fc400078e00ff */
        /* <DEDUP_REMOVED lines=15> */
[----:B------:R-:W-:-:S04]  /*5120*/  FMUL.FTZ R23, R27, UR14 ;  /* 0x0000000e1b177c20 */ /* 0x000fc80008410000 */
[----:B------:R-:W0:Y:S01]  /*5130*/  F2F.BF16.F32 R14, R14 ;  /* 0x0000000e000e7304 */ /* 0x000e220000202000 */
[----:B------:R-:W-:-:S07]  /*5140*/  FMUL.FTZ R20, R21, UR14 ;  /* 0x0000000e15147c20 */ /* 0x000fce0008410000 */
[----:B------:R-:W1:Y:S08]  /*5150*/  F2F.BF16.F32 R22, R22 ;  /* 0x0000001600167304 */ /* 0x000e700000202000 */
[----:B------:R-:W4:Y:S01]  /*5160*/  F2F.BF16.F32 R23, R23 ;  /* 0x0000001700177304 */ /* 0x000f220000202000 */
[----:B0-----:R-:W-:-:S07]  /*5170*/  IMAD.U32 R8, R14, 0x10000, RZ ;  /* 0x000100000e087824 */ /* 0x001fce00078e00ff */
[----:B------:R-:W0:Y:S01]  /*5180*/  F2F.BF16.F32 R20, R20 ;  /* 0x0000001400147304 */ /* 0x000e220000202000 */
[----:B-1----:R-:W-:Y:S01]  /*5190*/  IMAD.U32 R9, R22, 0x10000, RZ ;  /* 0x0001000016097824 */ /* 0x002fe200078e00ff */
[----:B----4-:R-:W-:Y:S01]  /*51a0*/  SHF.L.U32 R23, R23, 0x10, RZ ;  /* 0x0000001017177819 */ /* 0x010fe200000006ff */
[----:B0-----:R-:W-:Y:S01]  /*51b0*/  IMAD.U32 R20, R20, 0x10000, RZ ;  /* 0x0001000014147824 */ /* 0x001fe200078e00ff */
[----:B------:R-:W-:Y:S01]  /*51c0*/  BSSY.RECONVERGENT B0, `(.L_x_854) ;  /* 0x0000031000007945 */ /* 0x000fe20003800200 */
[C---:B--2---:R-:W-:Y:S01]  /*51d0*/  IMAD.U32 R21, R16.reuse, 0x10000, RZ ;  /* 0x0001000010157824 */ /* 0x044fe200078e00ff */
[C---:B------:R-:W-:Y:S02]  /*51e0*/  SHF.L.U32 R14, R17.reuse, 0x10, RZ ;  /* 0x00000010110e7819 */ /* 0x040fe400000006ff */
        /* <DEDUP_REMOVED lines=16> */
[----:B--2---:R-:W-:Y:S02]  /*52f0*/  IMAD.U32 R19, R14, 0x10000, RZ ;  /* 0x000100000e137824 */ /* 0x004fe400078e00ff */
[-C--:B------:R-:W-:Y:S02]  /*5300*/  FMUL.FTZ R21, R21, R0.reuse ;  /* 0x0000000015157220 */ /* 0x080fe40000410000 */
[----:B------:R-:W-:Y:S01]  /*5310*/  FMNMX.FTZ R9, R9, 448, PT ;  /* 0x43e0000009097809 */ /* 0x000fe20003810000 */
[----:B------:R-:W-:Y:S01]  /*5320*/  FMUL.FTZ R19, R19, R0 ;  /* 0x0000000013137220 */ /* 0x000fe20000410000 */
[----:B---3--:R-:W-:-:S04]  /*5330*/  IMAD.U32 R17, R20, 0x10000, RZ ;  /* 0x0001000014117824 */ /* 0x008fc800078e00ff */
        /* <DEDUP_REMOVED lines=15> */
[----:B------:R-:W-:-:S02]  /*5430*/  ISETP.GT.U32.AND P0, PT, R16, 0x43efffff, PT ;  /* 0x43efffff1000780c */ /* 0x000fc40003f04070 */
        /* <DEDUP_REMOVED lines=9> */
.L_x_855:
[----:B------:R-:W-:Y:S05]  /*54d0*/  BSYNC.RECONVERGENT B0 ;  /* 0x0000000000007941 */ /* 0x000fea0003800200 */
.L_x_854:
        /* <DEDUP_REMOVED lines=11> */
.L_x_857:
[----:B------:R-:W-:Y:S05]  /*5590*/  BSYNC.RECONVERGENT B0 ;  /* 0x0000000000007941 */ /* 0x000fea0003800200 */
.L_x_856:
        /* <DEDUP_REMOVED lines=11> */
.L_x_859:
[----:B------:R-:W-:Y:S05]  /*5650*/  BSYNC.RECONVERGENT B0 ;  /* 0x0000000000007941 */ /* 0x000fea0003800200 */
.L_x_858:
        /* <DEDUP_REMOVED lines=11> */
.L_x_861:
[----:B------:R-:W-:Y:S05]  /*5710*/  BSYNC.RECONVERGENT B0 ;  /* 0x0000000000007941 */ /* 0x000fea0003800200 */
.L_x_860:
        /* <DEDUP_REMOVED lines=9> */
[----:B------:R-:W-:Y:S02]  /*57b0*/  HFMA2 R18, -RZ, RZ, 0, 4.76837158203125e-07 ;  /* 0x00000008ff127431 */ /* 0x000fe400000001ff */
[----:B0-----:R-:W-:-:S03]  /*57c0*/  IMAD.MOV.U32 R14, RZ, RZ, 0x8 ;  /* 0x00000008ff0e7424 */ /* 0x001fc600078e00ff */
        /* <DEDUP_REMOVED lines=19> */
[----:B------:R-:W-:Y:S02]  /*5900*/  IMAD.U32 R21, R21, 0x10000, RZ ;  /* 0x0001000015157824 */ /* 0x000fe400078e00ff */
[----:B------:R-:W-:Y:S01]  /*5910*/  FADD.FTZ R20, R20, R17 ;  /* 0x0000001114147221 */ /* 0x000fe20000010000 */
[----:B------:R-:W-:Y:S01]  /*5920*/  FADD.FTZ R27, R16, R19 ;  /* 0x00000013101b7221 */ /* 0x000fe20000010000 */
[----:B------:R-:W-:-:S04]  /*5930*/  IMAD.WIDE.U32 R16, R9, 0x8, R10 ;  /* 0x0000000809107825 */ /* 0x000fc800078e000a */
[----:B------:R-:W-:Y:S01]  /*5940*/  FADD.FTZ R21, R8, R21 ;  /* 0x0000001508157221 */ /* 0x000fe20000010000 */
[----:B------:R-:W-:Y:S02]  /*5950*/  IADD3.X R8, PT, PT, RZ, R2, RZ, P0, !PT ;  /* 0x00000002ff087210 */ /* 0x000fe400007fe4ff */
[----:B------:R-:W-:Y:S01]  /*5960*/  LEA R18, P0, R23, R4, 0x2 ;  /* 0x0000000417127211 */ /* 0x000fe200078010ff */
[----:B------:R-:W2:Y:S01]  /*5970*/  LDG.E.64.CONSTANT R16, desc[UR16][R16.64] ;  /* 0x0000001010107981 */ /* 0x000ea2000c1e9b00 */
        /* <DEDUP_REMOVED lines=14> */
[----:B-1----:R-:W-:Y:S02]  /*5a60*/  IMAD.U32 R8, R22, 0x10000, RZ ;  /* 0x0001000016087824 */ /* 0x002fe400078e00ff */
[----:B----4-:R-:W-:Y:S02]  /*5a70*/  IMAD.U32 R23, R23, 0x10000, RZ ;  /* 0x0001000017177824 */ /* 0x010fe400078e00ff */
[----:B0-----:R-:W-:Y:S01]  /*5a80*/  IMAD.U32 R20, R20, 0x10000, RZ ;  /* 0x0001000014147824 */ /* 0x001fe200078e00ff */
[----:B------:R-:W-:Y:S01]  /*5a90*/  BSSY.RECONVERGENT B0, `(.L_x_862) ;  /* 0x0000031000007945 */ /* 0x000fe20003800200 */
[C---:B--2---:R-:W-:Y:S01]  /*5aa0*/  IMAD.U32 R21, R16.reuse, 0x10000, RZ ;  /* 0x0001000010157824 */ /* 0x044fe200078e00ff */
[----:B------:R-:W-:Y:S01]  /*5ab0*/  PRMT R16, R16, 0x7632, R16 ;  /* 0x0000763210107816 */ /* 0x000fe20000000010 */
[C---:B------:R-:W-:Y:S01]  /*5ac0*/  IMAD.U32 R15, R17.reuse, 0x10000, RZ ;  /* 0x00010000110f7824 */ /* 0x040fe200078e00ff */
[----:B------:R-:W-:-:S03]  /*5ad0*/  PRMT R17, R17, 0x7632, R17 ;  /* 0x0000763211117816 */ /* 0x000fc60000000011 */
[----:B------:R-:W-:Y:S01]  /*5ae0*/  FMUL.FTZ R8, R8, R15 ;  /* 0x0000000f08087220 */ /* 0x000fe20000410000 */
[----:B------:R-:W-:Y:S01]  /*5af0*/  SHF.L.U32 R15, R16, 0x10, RZ ;  /* 0x00000010100f7819 */ /* 0x000fe200000006ff */
[----:B------:R-:W-:Y:S02]  /*5b00*/  IMAD.U32 R16, R17, 0x10000, RZ ;  /* 0x0001000011107824 */ /* 0x000fe400078e00ff */
[----:B------:R-:W-:Y:S02]  /*5b10*/  FMUL.FTZ R14, R14, R21 ;  /* 0x000000150e0e7220 */ /* 0x000fe40000410000 */
[----:B------:R-:W-:Y:S01]  /*5b20*/  FMUL.FTZ R16, R23, R16 ;  /* 0x0000001017107220 */ /* 0x000fe20000410000 */
[----:B---3--:R-:W-:Y:S01]  /*5b30*/  MUFU.RCP R0, R18 ;  /* 0x0000001200007308 */ /* 0x008fe20000001000 */
[----:B------:R-:W-:-:S07]  /*5b40*/  FMUL.FTZ R20, R20, R15 ;  /* 0x0000000f14147220 */ /* 0x000fce0000410000 */
[----:B------:R-:W0:Y:S08]  /*5b50*/  F2F.BF16.F32 R14, R14 ;  /* 0x0000000e000e7304 */ /* 0x000e300000202000 */
        /* <DEDUP_REMOVED lines=36> */
.L_x_863:
[----:B------:R-:W-:Y:S05]  /*5da0*/  BSYNC.RECONVERGENT B0 ;  /* 0x0000000000007941 */ /* 0x000fea0003800200 */
.L_x_862:
        /* <DEDUP_REMOVED lines=11> */
.L_x_865:
[----:B------:R-:W-:Y:S05]  /*5e60*/  BSYNC.RECONVERGENT B0 ;  /* 0x0000000000007941 */ /* 0x000fea0003800200 */
.L_x_864:
        /* <DEDUP_REMOVED lines=11> */
.L_x_867:
[----:B------:R-:W-:Y:S05]  /*5f20*/  BSYNC.RECONVERGENT B0 ;  /* 0x0000000000007941 */ /* 0x000fea0003800200 */
.L_x_866:
        /* <DEDUP_REMOVED lines=10> */
.L_x_869:
[----:B------:R-:W-:Y:S05]  /*5fd0*/  BSYNC.RECONVERGENT B0 ;  /* 0x0000000000007941 */ /* 0x000fea0003800200 */
.L_x_868:
[----:B------:R-:W-:Y:S02]  /*5fe0*/  SHF.R.U32.HI R15, RZ, 0x18, R0 ;  /* 0x00000018ff0f7819 */ /* 0x000fe40000011600 */
[----:B------:R-:W-:Y:S02]  /*5ff0*/  PRMT R0, R14, 0x3340, R17 ;  /* 0x000033400e007816 */ /* 0x000fe40000000011 */
[----:B------:R-:W-:Y:S01]  /*6000*/  LOP3.LUT R8, R8, 0x80, R15, 0xf8, !PT ;  /* 0x0000008008087812 */ /* 0x000fe200078ef80f */
[----:B------:R-:W-:-:S03]  /*6010*/  IMAD.WIDE.U32 R14, R9, 0x4, R12 ;  /* 0x00000004090e7825 */ /* 0x000fc600078e000c */
[----:B------:R-:W-:-:S04]  /*6020*/  PRMT R17, R19, 0x3340, R8 ;  /* 0x0000334013117816 */ /* 0x000fc80000000008 */
[----:B------:R-:W-:Y:S01]  /*6030*/  PRMT R17, R0, 0x5410, R17 ;  /* 0x0000541000117816 */ /* 0x000fe20000000011 */
[----:B------:R-:W-:-:S04]  /*6040*/  IMAD.IADD R0, R9, 0x1, R3 ;  /* 0x0000000109007824 */ /* 0x000fc800078e0203 */
[----:B------:R3:W-:Y:S01]  /*6050*/  STG.E desc[UR16][R14.64], R17 ;  /* 0x000000110e007986 */ /* 0x0007e2000c101910 */
[----:B------:R-:W-:-:S13]  /*6060*/  ISETP.GE.U32.AND P0, PT, R0, UR12, PT ;  /* 0x0000000c00007c0c */ /* 0x000fda000bf06070 */
[----:B---3--:R-:W-:Y:S05]  /*6070*/  @!P0 BRA `(.L_x_870) ;  /* 0xffffffdc00308947 */ /* 0x008fea000383ffff */
[----:B------:R-:W-:Y:S05]  /*6080*/  EXIT ;  /* 0x000000000000794d */ /* 0x000fea0003800000 */
        .weak           $__internal_12_$__cuda_sm20_div_s64
        .type           $__internal_12_$__cuda_sm20_div_s64,@function
        .size           $__internal_12_$__cuda_sm20_div_s64,($__internal_13_$__cuda_sm20_div_u64 - $__internal_12_$__cuda_sm20_div_s64)
$__internal_12_$__cuda_sm20_div_s64:
        /* <DEDUP_REMOVED lines=31> */
[----:B------:R-:W-:Y:S02]  /*6280*/  IMAD.X R8, RZ, RZ, ~R9, P0 ;  /* 0x000000ffff087224 */ /* 0x000fe400000e0e09 */
[----:B------:R-:W-:Y:S02]  /*6290*/  HFMA2 R9, -RZ, RZ, 0, 0 ;  /* 0x00000000ff097431 */ /* 0x000fe400000001ff */
        /* <DEDUP_REMOVED lines=18> */
[----:B------:R-:W-:Y:S01]  /*63c0*/  IMAD R9, R7, R4, R9 ;  /* 0x0000000407097224 */ /* 0x000fe200078e0209 */
[----:B------:R-:W-:-:S03]  /*63d0*/  IADD3.X R10, PT, PT, RZ, R7, RZ, P3, !PT ;  /* 0x00000007ff0a7210 */ /* 0x000fc60001ffe4ff */
[----:B------:R-:W-:Y:S01]  /*63e0*/  IMAD.X R17, RZ, RZ, ~R9, P1 ;  /* 0x000000ffff117224 */ /* 0x000fe200008e0e09 */
[----:B------:R-:W-:-:S04]  /*63f0*/  IADD3 R9, P1, PT, R15, -R4, RZ ;  /* 0x800000040f097210 */ /* 0x000fc80007f3e0ff */
[C---:B------:R-:W-:Y:S01]  /*6400*/  ISETP.GE.U32.AND.EX P0, PT, R17.reuse, R5, PT, P0 ;  /* 0x000000051100720c */ /* 0x040fe20003f06100 */
[----:B------:R-:W-:-:S03]  /*6410*/  IMAD.X R13, R17, 0x1, ~R5, P1 ;  /* 0x00000001110d7824 */ /* 0x000fc600008e0e05 */
        /* <DEDUP_REMOVED lines=19> */
[----:B------:R-:W-:Y:S06]  /*6550*/  RET.REL.NODEC R6 `(_ZN4vllm31rms_norm_per_block_quant_kernelIN3c108BFloat16ENS1_13Float8_e4m3fnELb1ELb0ELi64EEEvPT0_PfPKT_S9_PKffiiPS7_l) ;  /* 0xffffff9806a87950 */ /* 0x000fec0003c3ffff */
        .weak           $__internal_13_$__cuda_sm20_div_u64
        .type           $__internal_13_$__cuda_sm20_div_u64,@function
        .size           $__internal_13_$__cuda_sm20_div_u64,(.L_x_2864 - $__internal_13_$__cuda_sm20_div_u64)
$__internal_13_$__cuda_sm20_div_u64:
        /* <DEDUP_REMOVED lines=47> */
[C---:B------:R-:W-:Y:S01]  /*6850*/  IMAD R11, R15.reuse, UR20, R11 ;  /* 0x000000140f0b7c24 */ /* 0x040fe2000f8e020b */
[----:B------:R-:W-:Y:S02]  /*6860*/  IADD3 R10, P2, PT, R15, 0x1, RZ ;  /* 0x000000010f0a7810 */ /* 0x000fe40007f5e0ff */
[-C--:B------:R-:W-:Y:S01]  /*6870*/  ISETP.GE.U32.AND P0, PT, R22, R21.reuse, PT ;  /* 0x000000151600720c */ /* 0x080fe20003f06070 */
[----:B------:R-:W-:-:S05]  /*6880*/  IMAD R11, R14, R21, R11 ;  /* 0x000000150e0b7224 */ /* 0x000fca00078e020b */
[----:B------:R-:W-:Y:S01]  /*6890*/  IADD3.X R24, PT, PT, ~R11, R18, RZ, P1, !PT ;  /* 0x000000120b187210 */ /* 0x000fe20000ffe5ff */
[----:B------:R-:W-:Y:S01]  /*68a0*/  IMAD.X R11, RZ, RZ, R14, P2 ;  /* 0x000000ffff0b7224 */ /* 0x000fe200010e060e */
[-C--:B------:R-:W-:Y:S02]  /*68b0*/  IADD3 R18, P1, PT, -R21, R22.reuse, RZ ;  /* 0x0000001615127210 */ /* 0x080fe40007f3e1ff */
        /* <DEDUP_REMOVED lines=9> */
[----:B------:R-:W-:Y:S01]  /*6950*/  ISETP.NE.U32.AND P1, PT, R21, RZ, PT ;  /* 0x000000ff1500720c */ /* 0x000fe20003f25070 */
[----:B------:R-:W-:Y:S01]  /*6960*/  IMAD.MOV.U32 R21, RZ, RZ, 0x0 ;  /* 0x00000000ff157424 */ /* 0x000fe200078e00ff */
[----:B------:R-:W-:-:S02]  /*6970*/  ISETP.GE.U32.AND.EX P0, PT, R19, UR20, PT, P0 ;  /* 0x0000001413007c0c */ /* 0x000fc4000bf06100 */
[----:B------:R-:W-:Y:S02]  /*6980*/  ISETP.NE.AND.EX P1, PT, RZ, UR20, PT, P1 ;  /* 0x00000014ff007c0c */ /* 0x000fe4000bf25310 */
[----:B------:R-:W-:Y:S02]  /*6990*/  SEL R10, R10, R15, P0 ;  /* 0x0000000f0a0a7207 */ /* 0x000fe40000000000 */
[----:B------:R-:W-:Y:S02]  /*69a0*/  SEL R11, R11, R14, P0 ;  /* 0x0000000e0b0b7207 */ /* 0x000fe40000000000 */
[----:B------:R-:W-:Y:S02]  /*69b0*/  SEL R10, R10, 0xffffffff, P1 ;  /* 0xffffffff0a0a7807 */ /* 0x000fe40000800000 */
[----:B------:R-:W-:Y:S01]  /*69c0*/  SEL R11, R11, 0xffffffff, P1 ;  /* 0xffffffff0b0b7807 */ /* 0x000fe20000800000 */
[----:B------:R-:W-:Y:S06]  /*69d0*/  RET.REL.NODEC R20 `(_ZN4vllm31rms_norm_per_block_quant_kernelIN3c108BFloat16ENS1_13Float8_e4m3fnELb1ELb0ELi64EEEvPT0_PfPKT_S9_PKffiiPS7_l) ;  /* 0xffffff9414887950 */ /* 0x000fec0003c3ffff */
.L_x_871:
        /* <DEDUP_REMOVED lines=10> */
.L_x_2864:


//--------------------- .text._ZN4vllm31rms_norm_per_block_quant_kernelIN3c108BFloat16EaLb1ELb1ELi64EEEvPT0_PfPKT_S8_PKffiiPS6_l --------------------------
	.section	.text._ZN4vllm31rms_norm_per_block_quant_kernelIN3c108BFloat16EaLb1ELb1ELi64EEEvPT0_PfPKT_S8_PKffiiPS6_l,"ax",@progbits
	.align	128
        .global         _ZN4vllm31rms_norm_per_block_quant_kernelIN3c108BFloat16EaLb1ELb1ELi64EEEvPT0_PfPKT_S8_PKffiiPS6_l
        .type           _ZN4vllm31rms_norm_per_block_quant_kernelIN3c108BFloat16EaLb1ELb1ELi64EEEvPT0_PfPKT_S8_PKffiiPS6_l,@function
        .size           _ZN4vllm31rms_norm_per_block_quant_kernelIN3c108BFloat16EaLb1ELb1ELi64EEEvPT0_PfPKT_S8_PKffiiPS6_l,(.L_x_2867 - _ZN4vllm31rms_norm_per_block_quant_kernelIN3c108BFloat16EaLb1ELb1ELi64EEEvPT0_PfPKT_S8_PKffiiPS6_l)
        .other          _ZN4vllm31rms_norm_per_block_quant_kernelIN3c108BFloat16EaLb1ELb1ELi64EEEvPT0_PfPKT_S8_PKffiiPS6_l,@"STO_CUDA_ENTRY STV_DEFAULT"
_ZN4vllm31rms_norm_per_block_quant_kernelIN3c108BFloat16EaLb1ELb1ELi64EEEvPT0_PfPKT_S8_PKffiiPS6_l:
.text._ZN4vllm31rms_norm_per_block_quant_kernelIN3c108BFloat16EaLb1ELb1ELi64EEEvPT0_PfPKT_S8_PKffiiPS6_l:
        /* <DEDUP_REMOVED lines=18> */
[----:B------:R-:W-:Y:S02]  /*0120*/  UIADD3 UR7, UPT, UPT, UR5, UR7, URZ ;  /* 0x0000000705077290 */ /* 0x000fe4000fffe0ff */
[----:B----4-:R-:W-:Y:S02]  /*0130*/  ULEA UR6, UP0, UR4, UR12, 0x1 ;  /* 0x0000000c04067291 */ /* 0x010fe4000f8008ff */
        /* <DEDUP_REMOVED lines=8> */
.L_x_874:
        /* <DEDUP_REMOVED lines=9> */
[----:B------:R-:W-:Y:S02]  /*0250*/  SHF.L.U32 R9, R6, 0x10, RZ ;  /* 0x0000001006097819 */ /* 0x000fe400000006ff */
[C---:B---3--:R-:W-:Y:S01]  /*0260*/  PRMT R11, R4.reuse, 0x7632, R11 ;  /* 0x00007632040b7816 */ /* 0x048fe2000000000b */
[----:B------:R-:W-:Y:S01]  /*0270*/  IMAD.U32 R12, R4, 0x10000, RZ ;  /* 0x00010000040c7824 */ /* 0x000fe200078e00ff */
[----:B------:R-:W-:Y:S01]  /*0280*/  PRMT R4, R5, 0x7632, R4 ;  /* 0x0000763205047816 */ /* 0x000fe20000000004 */
[----:B------:R-:W-:Y:S01]  /*0290*/  IMAD.U32 R10, R8, 0x10000, RZ ;  /* 0x00010000080a7824 */ /* 0x000fe200078e00ff */
[----:B------:R-:W-:Y:S01]  /*02a0*/  SHF.L.U32 R11, R11, 0x10, RZ ;  /* 0x000000100b0b7819 */ /* 0x000fe200000006ff */
[----:B------:R-:W-:Y:S01]  /*02b0*/  FADD.FTZ R9, R9, R12 ;  /* 0x0000000c09097221 */ /* 0x000fe20000010000 */
[C---:B------:R-:W-:Y:S01]  /*02c0*/  PRMT R8, R7.reuse, 0x7632, R8 ;  /* 0x0000763207087816 */ /* 0x040fe20000000008 */
        /* <DEDUP_REMOVED lines=22> */
[----:B---3--:R-:W-:-:S03]  /*0430*/  PRMT R11, R4, 0x7632, R11 ;  /* 0x00007632040b7816 */ /* 0x008fc6000000000b */
[----:B------:R-:W-:Y:S01]  /*0440*/  IMAD.U32 R10, R8, 0x10000, RZ ;  /* 0x00010000080a7824 */ /* 0x000fe200078e00ff */
[----:B------:R-:W-:Y:S01]  /*0450*/  SHF.L.U32 R12, R4, 0x10, RZ ;  /* 0x00000010040c7819 */ /* 0x000fe200000006ff */
[----:B------:R-:W-:Y:S01]  /*0460*/  IMAD.U32 R6, R5, 0x10000, RZ ;  /* 0x0001000005067824 */ /* 0x000fe200078e00ff */
[----:B------:R-:W-:Y:S01]  /*0470*/  PRMT R8, R7, 0x7632, R8 ;  /* 0x0000763207087816 */ /* 0x000fe20000000008 */
[----:B------:R-:W-:Y:S01]  /*0480*/  IMAD.U32 R11, R11, 0x10000, RZ ;  /* 0x000100000b0b7824 */ /* 0x000fe200078e00ff */
[----:B------:R-:W-:Y:S01]  /*0490*/  SHF.L.U32 R7, R7, 0x10, RZ ;  /* 0x0000001007077819 */ /* 0x000fe200000006ff */
[----:B------:R-:W-:Y:S01]  /*04a0*/  FADD.FTZ R9, R9, R12 ;  /* 0x0000000c09097221 */ /* 0x000fe20000010000 */
[----:B------:R-:W-:Y:S01]  /*04b0*/  PRMT R4, R5, 0x7632, R4 ;  /* 0x0000763205047816 */ /* 0x000fe20000000004 */
[----:B------:R-:W-:Y:S01]  /*04c0*/  FADD.FTZ R10, R10, R11 ;  /* 0x0000000b0a0a7221 */ /* 0x000fe20000010000 */
[----:B------:R-:W-:Y:S01]  /*04d0*/  SHF.L.U32 R8, R8, 0x10, RZ ;  /* 0x0000001008087819 */ /* 0x000fe200000006ff */
[----:B------:R-:W-:Y:S01]  /*04e0*/  FFMA.FTZ R9, R9, R9, R2 ;  /* 0x0000000909097223 */ /* 0x000fe20000010002 */
[----:B------:R-:W-:Y:S01]  /*04f0*/  FADD.FTZ R6, R7, R6 ;  /* 0x0000000607067221 */ /* 0x000fe20000010000 */
[----:B------:R-:W-:-:S02]  /*0500*/  IMAD.U32 R5, R4, 0x10000, RZ ;  /* 0x0001000004057824 */ /* 0x000fc400078e00ff */
[----:B------:R-:W-:Y:S02]  /*0510*/  FFMA.FTZ R9, R10, R10, R9 ;  /* 0x0000000a0a097223 */ /* 0x000fe40000010009 */
[----:B------:R-:W-:Y:S02]  /*0520*/  FADD.FTZ R5, R8, R5 ;  /* 0x0000000508057221 */ /* 0x000fe40000010000 */
        /* <DEDUP_REMOVED lines=15> */
[----:B------:R-:W-:Y:S02]  /*0620*/  SHF.L.U32 R10, R8, 0x10, RZ ;  /* 0x00000010080a7819 */ /* 0x000fe400000006ff */
[----:B------:R-:W-:Y:S01]  /*0630*/  PRMT R8, R7, 0x7632, R8 ;  /* 0x0000763207087816 */ /* 0x000fe20000000008 */
[----:B------:R-:W-:Y:S02]  /*0640*/  IMAD.U32 R11, R11, 0x10000, RZ ;  /* 0x000100000b0b7824 */ /* 0x000fe400078e00ff */
[----:B------:R-:W-:Y:S01]  /*0650*/  FADD.FTZ R9, R9, R12 ;  /* 0x0000000c09097221 */ /* 0x000fe20000010000 */
[----:B------:R-:W-:Y:S01]  /*0660*/  PRMT R4, R5, 0x7632, R4 ;  /* 0x0000763205047816 */ /* 0x000fe20000000004 */
[----:B------:R-:W-:Y:S01]  /*0670*/  IMAD.U32 R7, R7, 0x10000, RZ ;  /* 0x0001000007077824 */ /* 0x000fe200078e00ff */
[----:B------:R-:W-:Y:S01]  /*0680*/  SHF.L.U32 R6, R5, 0x10, RZ ;  /* 0x0000001005067819 */ /* 0x000fe200000006ff */
[----:B------:R-:W-:Y:S01]  /*0690*/  FADD.FTZ R10, R10, R11 ;  /* 0x0000000b0a0a7221 */ /* 0x000fe20000010000 */
[----:B------:R-:W-:Y:S01]  /*06a0*/  FFMA.FTZ R9, R9, R9, R2 ;  /* 0x0000000909097223 */ /* 0x000fe20000010002 */
[----:B------:R-:W-:Y:S01]  /*06b0*/  SHF.L.U32 R5, R4, 0x10, RZ ;  /* 0x0000001004057819 */ /* 0x000fe200000006ff */
[----:B------:R-:W-:-:S02]  /*06c0*/  IMAD.U32 R8, R8, 0x10000, RZ ;  /* 0x0001000008087824 */ /* 0x000fc400078e00ff */
        /* <DEDUP_REMOVED lines=35> */
.L_x_873:
[----:B------:R-:W-:Y:S05]  /*0900*/  BSYNC.RECONVERGENT B0 ;  /* 0x0000000000007941 */ /* 0x000fea0003800200 */
.L_x_872:
[----:B------:R-:W0:Y:S01]  /*0910*/  LDCU UR19, c[0x0][0x360] ;  /* 0x00006c00ff1377ac */ /* 0x000e220008000800 */
[----:B------:R-:W-:Y:S01]  /*0920*/  BSSY.RECONVERGENT B0, `(.L_x_875) ;  /* 0x00000d2000007945 */ /* 0x000fe20003800200 */
[----:B0-----:R-:W-:-:S09]  /*0930*/  UISETP.GE.U32.AND UP0, UPT, UR19, 0x400, UPT ;  /* 0x000004001300788c */ /* 0x001fd2000bf06070 */
[----:B------:R-:W-:Y:S05]  /*0940*/  BRA.U !UP0, `(.L_x_876) ;  /* 0x00000005080c7547 */ /* 0x000fea000b800000 */
        /* <DEDUP_REMOVED lines=29> */
[----:B------:R-:W3:Y:S04]  /*0b20*/  LDS.128 R8, [R0+0x1040] ;  /* 0x0010400000087984 */ /* 0x000ee80000000c00 */
[----:B------:R-:W4:Y:S01]  /*0b30*/  LDS.128 R12, [R0+0x1050] ;  /* 0x00105000000c7984 */ /* 0x000f220000000c00 */
[----:B0-----:R-:W-:-:S04]  /*0b40*/  FADD.FTZ R5, R2, R5 ;  /* 0x0000000502057221 */ /* 0x001fc80000010000 */
[----:B------:R-:W-:-:S04]  /*0b50*/  FADD.FTZ R6, R5, R6 ;  /* 0x0000000605067221 */ /* 0x000fc80000010000 */
[----:B------:R-:W-:-:S04]  /*0b60*/  FADD.FTZ R7, R6, R7 ;  /* 0x0000000706077221 */ /* 0x000fc80000010000 */
        /* <DEDUP_REMOVED lines=10> */
[----:B----4-:R-:W-:Y:S02]  /*0c10*/  FADD.FTZ R12, R11, R12 ;  /* 0x0000000c0b0c7221 */ /* 0x010fe40000010000 */
[----:B------:R-:W3:Y:S02]  /*0c20*/  LDS.128 R8, [R0+0x1080] ;  /* 0x0010800000087984 */ /* 0x000ee40000000c00 */
        /* <DEDUP_REMOVED lines=10> */
[----:B------:R-:W-:-:S04]  /*0cd0*/  FADD.FTZ R18, R17, R18 ;  /* 0x0000001211127221 */ /* 0x000fc80000010000 */
[----:B------:R-:W-:-:S04]  /*0ce0*/  FADD.FTZ R19, R18, R19 ;  /* 0x0000001312137221 */ /* 0x000fc80000010000 */
[----:B---3--:R-:W-:-:S04]  /*0cf0*/  FADD.FTZ R8, R19, R8 ;  /* 0x0000000813087221 */ /* 0x008fc80000010000 */
[----:B------:R-:W-:-:S04]  /*0d00*/  FADD.FTZ R9, R8, R9 ;  /* 0x0000000908097221 */ /* 0x000fc80000010000 */
[----:B------:R-:W-:-:S04]  /*0d10*/  FADD.FTZ R10, R9, R10 ;  /* 0x0000000a090a7221 */ /* 0x000fc80000010000 */
[----:B------:R-:W-:-:S04]  /*0d20*/  FADD.FTZ R11, R10, R11 ;  /* 0x0000000b0a0b7221 */ /* 0x000fc80000010000 */
[----:B0-----:R-:W-:-:S04]  /*0d30*/  FADD.FTZ R12, R11, R12 ;  /* 0x0000000c0b0c7221 */ /* 0x001fc80000010000 */
[----:B------:R-:W-:-:S04]  /*0d40*/  FADD.FTZ R13, R12, R13 ;  /* 0x0000000d0c0d7221 */ /* 0x000fc80000010000 */
[----:B------:R-:W-:-:S04]  /*0d50*/  FADD.FTZ R14, R13, R14 ;  /* 0x0000000e0d0e7221 */ /* 0x000fc80000010000 */
[----:B-1----:R-:W-:Y:S01]  /*0d60*/  FADD.FTZ R2, R14, R15 ;  /* 0x0000000f0e027221 */ /* 0x002fe20000010000 */
[----:B------:R-:W-:Y:S06]  /*0d70*/  BRA `(.L_x_878) ;  /* 0x0000000800187947 */ /* 0x000fec0003800000 */
.L_x_876:
[----:B------:R-:W-:Y:S01]  /*0d80*/  LOP3.LUT R0, R20, 0x3e0, RZ, 0xc0, !PT ;  /* 0x000003e014007812 */ /* 0x000fe200078ec0ff */
[----:B------:R-:W0:Y:S03]  /*0d90*/  S2R R7, SR_LANEID ;  /* 0x0000000000077919 */ /* 0x000e260000000000 */
[----:B------:R-:W-:Y:S02]  /*0da0*/  IADD3 R3, PT, PT, R0, 0x20, RZ ;  /* 0x0000002000037810 */ /* 0x000fe40007ffe0ff */
[----:B------:R-:W-:Y:S02]  /*0db0*/  LOP3.LUT R0, RZ, R0, RZ, 0x33, !PT ;  /* 0x00000000ff007212 */ /* 0x000fe400078e33ff */
[----:B------:R-:W-:-:S03]  /*0dc0*/  ISETP.GT.U32.AND P0, PT, R3, UR19, PT ;  /* 0x0000001303007c0c */ /* 0x000fc6000bf04070 */
[----:B------:R-:W-:-:S05]  /*0dd0*/  VIADD R0, R0, UR19 ;  /* 0x0000001300007c36 */ /* 0x000fca0008000000 */
        /* <DEDUP_REMOVED lines=25> */
[----:B------:R-:W-:Y:S02]  /*0f70*/  UISETP.GT.U32.AND UP1, UPT, UR19, 0x20, UPT ;  /* 0x000000201300788c */ /* 0x000fe4000bf24070 */
[----:B------:R-:W-:-:S04]  /*0f80*/  UISETP.GT.U32.AND UP0, UPT, UR19, 0x40, UPT ;  /* 0x000000401300788c */ /* 0x000fc8000bf04070 */
[----:B------:R-:W-:Y:S01]  /*0f90*/  PLOP3.LUT P0, PT, PT, PT, UP1, 0x80, 0x8 ;  /* 0x000000000008781c */ /* 0x000fe20003f0f018 */
[----:B------:R-:W-:Y:S01]  /*0fa0*/  UISETP.GT.U32.AND UP1, UPT, UR19, 0x60, UPT ;  /* 0x000000601300788c */ /* 0x000fe2000bf24070 */
[----:B------:R-:W-:Y:S01]  /*0fb0*/  PLOP3.LUT P4, PT, PT, PT, UP0, 0x80, 0x8 ;  /* 0x000000000008781c */ /* 0x000fe20003f8f008 */
[----:B------:R-:W-:-:S04]  /*0fc0*/  UISETP.GT.U32.AND UP0, UPT, UR19, 0x80, UPT ;  /* 0x000000801300788c */ /* 0x000fc8000bf04070 */
[----:B------:R-:W-:Y:S01]  /*0fd0*/  PLOP3.LUT P1, PT, PT, PT, UP1, 0x80, 0x8 ;  /* 0x000000000008781c */ /* 0x000fe20003f2f018 */
[----:B------:R-:W-:Y:S01]  /*0fe0*/  UISETP.GT.U32.AND UP1, UPT, UR19, 0xa0, UPT ;  /* 0x000000a01300788c */ /* 0x000fe2000bf24070 */
[----:B------:R-:W-:Y:S01]  /*0ff0*/  PLOP3.LUT P2, PT, PT, PT, UP0, 0x80, 0x8 ;  /* 0x000000000008781c */ /* 0x000fe20003f4f008 */
[----:B------:R-:W-:-:S04]  /*1000*/  UISETP.GT.U32.AND UP0, UPT, UR19, 0xc0, UPT ;  /* 0x000000c01300788c */ /* 0x000fc8000bf04070 */
[----:B------:R-:W-:Y:S01]  /*1010*/  PLOP3.LUT P3, PT, PT, PT, UP1, 0x80, 0x8 ;  /* 0x000000000008781c */ /* 0x000fe20003f6f018 */
[----:B------:R-:W-:Y:S02]  /*1020*/  UISETP.GT.U32.AND UP1, UPT, UR19, 0xe0, UPT ;  /* 0x000000e01300788c */ /* 0x000fe4000bf24070 */
[----:B-1----:R-:W-:-:S06]  /*1030*/  ULEA UR4, UR5, UR4, 0x18 ;  /* 0x0000000405047291 */ /* 0x002fcc000f8ec0ff */
[----:B------:R-:W-:-:S05]  /*1040*/  IMAD.U32 R0, RZ, RZ, UR4 ;  /* 0x00000004ff007e24 */ /* 0x000fca000f8e00ff */
[----:B0-----:R-:W0:Y:S04]  /*1050*/  LDS.128 R4, [R0+0x1020] ;  /* 0x0010200000047984 */ /* 0x001e280000000c00 */
[----:B------:R-:W1:Y:S04]  /*1060*/  LDS.128 R16, [R0+0x1030] ;  /* 0x0010300000107984 */ /* 0x000e680000000c00 */
[----:B------:R-:W2:Y:S04]  /*1070*/  LDS.128 R8, [R0+0x1040] ;  /* 0x0010400000087984 */ /* 0x000ea80000000c00 */
[----:B------:R-:W3:Y:S01]  /*1080*/  LDS.128 R12, [R0+0x1050] ;  /* 0x00105000000c7984 */ /* 0x000ee20000000c00 */
[----:B0-----:R-:W-:Y:S01]  /*1090*/  @P0 FADD.FTZ R2, R2, R5 ;  /* 0x0000000502020221 */ /* 0x001fe20000010000 */
[----:B------:R-:W-:Y:S01]  /*10a0*/  PLOP3.LUT P0, PT, PT, PT, UP0, 0x80, 0x8 ;  /* 0x000000000008781c */ /* 0x000fe20003f0f008 */
[----:B------:R-:W-:-:S02]  /*10b0*/  UISETP.GT.U32.AND UP0, UPT, UR19, 0x100, UPT ;  /* 0x000001001300788c */ /* 0x000fc4000bf04070 */
[----:B------:R-:W-:Y:S01]  /*10c0*/  @P4 FADD.FTZ R2, R2, R6 ;  /* 0x0000000602024221 */ /* 0x000fe20000010000 */
[----:B------:R-:W-:Y:S01]  /*10d0*/  PLOP3.LUT P4, PT, PT, PT, UP1, 0x80, 0x8 ;  /* 0x000000000008781c */ /* 0x000fe20003f8f018 */
[----:B------:R-:W-:Y:S02]  /*10e0*/  UISETP.GT.U32.AND UP1, UPT, UR19, 0x120, UPT ;  /* 0x000001201300788c */ /* 0x000fe4000bf24070 */
[----:B------:R-:W-:Y:S01]  /*10f0*/  @P1 FADD.FTZ R2, R2, R7 ;  /* 0x0000000702021221 */ /* 0x000fe20000010000 */
[----:B------:R-:W-:Y:S01]  /*1100*/  PLOP3.LUT P1, PT, PT, PT, UP0, 0x80, 0x8 ;  /* 0x000000000008781c */ /* 0x000fe20003f2f008 */
[----:B------:R-:W-:Y:S01]  /*1110*/  UISETP.GT.U32.AND UP0, UPT, UR19, 0x140, UPT ;  /* 0x000001401300788c */ /* 0x000fe2000bf04070 */
[----:B------:R-:W0:Y:S01]  /*1120*/  LDS.128 R4, [R0+0x1060] ;  /* 0x0010600000047984 */ /* 0x000e220000000c00 */
[----:B-1----:R-:W-:-:S04]  /*1130*/  @P2 FADD.FTZ R2, R2, R16 ;  /* 0x0000001002022221 */ /* 0x002fc80000010000 */
[----:B------:R-:W-:Y:S01]  /*1140*/  @P3 FADD.FTZ R2, R2, R17 ;  /* 0x0000001102023221 */ /* 0x000fe20000010000 */
[----:B------:R-:W-:Y:S01]  /*1150*/  PLOP3.LUT P3, PT, PT, PT, UP1, 0x80, 0x8 ;  /* 0x000000000008781c */ /* 0x000fe20003f6f018 */
[----:B------:R-:W-:Y:S01]  /*1160*/  UISETP.GT.U32.AND UP1, UPT, UR19, 0x160, UPT ;  /* 0x000001601300788c */ /* 0x000fe2000bf24070 */
[----:B------:R-:W-:Y:S01]  /*1170*/  PLOP3.LUT P2, PT, PT, PT, UP0, 0x80, 0x8 ;  /* 0x000000000008781c */ /* 0x000fe20003f4f008 */
[----:B------:R-:W-:Y:S01]  /*1180*/  @P0 FADD.FTZ R2, R2, R18 ;  /* 0x0000001202020221 */ /* 0x000fe20000010000 */
[----:B------:R-:W-:-:S03]  /*1190*/  UISETP.GT.U32.AND UP0, UPT, UR19, 0x180, UPT ;  /* 0x000001801300788c */ /* 0x000fc6000bf04070 */
[----:B------:R-:W-:Y:S01]  /*11a0*/  @P4 FADD.FTZ R2, R2, R19 ;  /* 0x0000001302024221 */ /* 0x000fe20000010000 */
[----:B------:R-:W-:Y:S01]  /*11b0*/  PLOP3.LUT P0, PT, PT, PT, UP1, 0x80, 0x8 ;  /* 0x000000000008781c */ /* 0x000fe20003f0f018 */
[----:B------:R-:W-:Y:S01]  /*11c0*/  UISETP.GT.U32.AND UP1, UPT, UR19, 0x1a0, UPT ;  /* 0x000001a01300788c */ /* 0x000fe2000bf24070 */
[----:B------:R-:W1:Y:S01]  /*11d0*/  LDS.128 R16, [R0+0x1070] ;  /* 0x0010700000107984 */ /* 0x000e620000000c00 */
[----:B--2---:R-:W-:Y:S01]  /*11e0*/  @P1 FADD.FTZ R2, R2, R8 ;  /* 0x0000000802021221 */ /* 0x004fe20000010000 */
[----:B------:R-:W-:Y:S01]  /*11f0*/  PLOP3.LUT P1, PT, PT, PT, UP0, 0x80, 0x8 ;  /* 0x000000000008781c */ /* 0x000fe20003f2f008 */
[----:B------:R-:W-:Y:S02]  /*1200*/  UISETP.GT.U32.AND UP0, UPT, UR19, 0x1c0, UPT ;  /* 0x000001c01300788c */ /* 0x000fe4000bf04070 */
[----:B------:R-:W-:Y:S01]  /*1210*/  @P3 FADD.FTZ R2, R2, R9 ;  /* 0x0000000902023221 */ /* 0x000fe20000010000 */
        /* <DEDUP_REMOVED lines=8> */
[----:B------:R-:W2:Y:S01]  /*12a0*/  LDS.128 R8, [R0+0x1080] ;  /* 0x0010800000087984 */ /* 0x000ea20000000c00 */
[----:B---3--:R-:W-:Y:S01]  /*12b0*/  @P1 FADD.FTZ R2, R2, R12 ;  /* 0x0000000c02021221 */ /* 0x008fe20000010000 */
[----:B------:R-:W-:Y:S01]  /*12c0*/  PLOP3.LUT P1, PT, PT, PT, UP0, 0x80, 0x8 ;  /* 0x000000000008781c */ /* 0x000fe20003f2f008 */
[----:B------:R-:W-:-:S02]  /*12d0*/  UISETP.GT.U32.AND UP0, UPT, UR19, 0x240, UPT ;  /* 0x000002401300788c */ /* 0x000fc4000bf04070 */
[----:B------:R-:W-:Y:S01]  /*12e0*/  @P3 FADD.FTZ R2, R2, R13 ;  /* 0x0000000d02023221 */ /* 0x000fe20000010000 */
[----:B------:R-:W-:Y:S01]  /*12f0*/  PLOP3.LUT P3, PT, PT, PT, UP1, 0x80, 0x8 ;  /* 0x000000000008781c */ /* 0x000fe20003f6f018 */
[----:B------:R-:W-:Y:S02]  /*1300*/  UISETP.GT.U32.AND UP1, UPT, UR19, 0x260, UPT ;  /* 0x000002601300788c */ /* 0x000fe4000bf24070 */
[----:B------:R-:W-:Y:S01]  /*1310*/  @P2 FADD.FTZ R2, R2, R14 ;  /* 0x0000000e02022221 */ /* 0x000fe20000010000 */
[----:B------:R-:W-:Y:S01]  /*1320*/  PLOP3.LUT P2, PT, PT, PT, UP0, 0x80, 0x8 ;  /* 0x000000000008781c */ /* 0x000fe20003f4f008 */
[----:B------:R-:W-:Y:S02]  /*1330*/  UISETP.GT.U32.AND UP0, UPT, UR19, 0x280, UPT ;  /* 0x000002801300788c */ /* 0x000fe4000bf04070 */
[----:B------:R-:W-:Y:S01]  /*1340*/  @P0 FADD.FTZ R2, R2, R15 ;  /* 0x0000000f02020221 */ /* 0x000fe20000010000 */
[----:B------:R-:W-:Y:S01]  /*1350*/  PLOP3.LUT P0, PT, PT, PT, UP1, 0x80, 0x8 ;  /* 0x000000000008781c */ /* 0x000fe20003f0f018 */
[----:B------:R-:W-:Y:S01]  /*1360*/  UISETP.GT.U32.AND UP1, UPT, UR19, 0x2a0, UPT ;  /* 0x000002a01300788c */ /* 0x000fe2000bf24070 */
        /* <DEDUP_REMOVED lines=12> */
[----:B------:R-:W-:-:S02]  /*1430*/  UISETP.GT.U32.AND UP1, UPT, UR19, 0x320, UPT ;  /* 0x000003201300788c */ /* 0x000fc4000bf24070 */
[----:B-1----:R-:W-:Y:S01]  /*1440*/  @P1 FADD.FTZ R2, R2, R16 ;  /* 0x0000001002021221 */ /* 0x002fe20000010000 */
        /* <DEDUP_REMOVED lines=11> */
[----:B--2---:R-:W-:Y:S01]  /*1500*/  @P1 FADD.FTZ R2, R2, R8 ;  /* 0x0000000802021221 */ /* 0x004fe20000010000 */
[----:B------:R-:W-:Y:S01]  /*1510*/  PLOP3.LUT P1, PT, PT, PT, UP0, 0x80, 0x8 ;  /* 0x000000000008781c */ /* 0x000fe20003f2f008 */
[----:B------:R-:W-:Y:S02]  /*1520*/  UISETP.GT.U32.AND UP0, UPT, UR19, 0x3c0, UPT ;  /* 0x000003c01300788c */ /* 0x000fe4000bf04070 */
[----:B------:R-:W-:Y:S01]  /*1530*/  @P3 FADD.FTZ R2, R2, R9 ;  /* 0x0000000902023221 */ /* 0x000fe20000010000 */
[----:B------:R-:W-:Y:S01]  /*1540*/  PLOP3.LUT P3, PT, PT, PT, UP1, 0x80, 0x8 ;  /* 0x000000000008781c */ /* 0x000fe20003f6f018 */
[----:B------:R-:W-:-:S02]  /*1550*/  UISETP.GT.U32.AND UP1, UPT, UR19, 0x3e0, UPT ;  /* 0x000003e01300788c */ /* 0x000fc4000bf24070 */
[----:B------:R-:W-:Y:S01]  /*1560*/  @P2 FADD.FTZ R2, R2, R10 ;  /* 0x0000000a02022221 */ /* 0x000fe20000010000 */
[----:B------:R-:W-:-:S03]  /*1570*/  PLOP3.LUT P2, PT, PT, PT, UP0, 0x80, 0x8 ;  /* 0x000000000008781c */ /* 0x000fc60003f4f008 */
[----:B------:R-:W-:Y:S01]  /*1580*/  @P0 FADD.FTZ R2, R2, R11 ;  /* 0x0000000b02020221 */ /* 0x000fe20000010000 */
[----:B------:R-:W-:-:S03]  /*1590*/  PLOP3.LUT P0, PT, PT, PT, UP1, 0x80, 0x8 ;  /* 0x000000000008781c */ /* 0x000fc60003f0f018 */
[----:B---3--:R-:W-:-:S04]  /*15a0*/  @P1 FADD.FTZ R2, R2, R12 ;  /* 0x0000000c02021221 */ /* 0x008fc80000010000 */
[----:B------:R-:W-:-:S04]  /*15b0*/  @P3 FADD.FTZ R2, R2, R13 ;  /* 0x0000000d02023221 */ /* 0x000fc80000010000 */
[----:B------:R-:W-:-:S04]  /*15c0*/  @P2 FADD.FTZ R2, R2, R14 ;  /* 0x0000000e02022221 */ /* 0x000fc80000010000 */
[----:B------:R-:W-:-:S07]  /*15d0*/  @P0 FADD.FTZ R2, R2, R15 ;  /* 0x0000000f02020221 */ /* 0x000fce0000010000 */
.L_x_878:
[----:B------:R-:W0:Y:S02]  /*15e0*/  LDCU.64 UR4, c[0x0][0x3a8] ;  /* 0x00007500ff0477ac */ /* 0x000e240008000a00 */
[----:B0-----:R-:W-:-:S06]  /*15f0*/  I2FP.F32.S32 R3, UR5 ;  /* 0x0000000500037c45 */ /* 0x001fcc0008201400 */
[----:B------:R-:W0:Y:S02]  /*1600*/  MUFU.RCP R3, R3 ;  /* 0x0000000300037308 */ /* 0x000e240000001000 */
[----:B0-----:R-:W-:-:S06]  /*1610*/  FFMA.FTZ R2, R3, R2, UR4 ;  /* 0x0000000403027e23 */ /* 0x001fcc0008010002 */
[----:B------:R-:W0:Y:S02]  /*1620*/  MUFU.RSQ R5, R2 ;  /* 0x0000000200057308 */ /* 0x000e240000001400 */
[----:B0-----:R2:W-:Y:S02]  /*1630*/  STS [R0+0x10a4], R5 ;  /* 0x0010a40500007388 */ /* 0x0015e40000000800 */
.L_x_877:
[----:B------:R-:W-:Y:S05]  /*1640*/  BSYNC.RECONVERGENT B0 ;  /* 0x0000000000007941 */ /* 0x000fea0003800200 */
.L_x_875:
[----:B------:R-:W3:Y:S01]  /*1650*/  LDCU UR5, c[0x0][0x3ac] ;  /* 0x00007580ff0577ac */ /* 0x000ee20008000800 */
[----:B------:R-:W-:Y:S01]  /*1660*/  IABS R4, UR19 ;  /* 0x0000001300047c13 */ /* 0x000fe20008000000 */
[----:B------:R-:W4:Y:S01]  /*1670*/  S2UR UR18, SR_CgaCtaId ;  /* 0x00000000001279c3 */ /* 0x000f220000008800 */
[----:B------:R-:W-:Y:S02]  /*1680*/  UMOV UR15, 0x400 ;  /* 0x00000400000f7882 */ /* 0x000fe40000000000 */
[----:B------:R-:W-:Y:S01]  /*1690*/  R2UR UR14, R4 ;  /* 0x00000000040e72ca */ /* 0x000fe200000e0000 */
[----:B---3--:R-:W-:-:S04]  /*16a0*/  USHF.R.S32.HI UR4, URZ, 0x1f, UR5 ;  /* 0x0000001fff047899 */ /* 0x008fc80008011405 */
[----:B------:R-:W-:-:S04]  /*16b0*/  ULEA.HI UR4, UR4, UR5, URZ, 0x6 ;  /* 0x0000000504047291 */ /* 0x000fc8000f8f30ff */
[----:B------:R-:W-:Y:S02]  /*16c0*/  USHF.R.S32.HI UR12, URZ, 0x6, UR4 ;  /* 0x00000006ff0c7899 */ /* 0x000fe40008011404 */
[----:B----4-:R-:W-:Y:S01]  /*16d0*/  ULEA UR15, UR18, UR15, 0x18 ;  /* 0x0000000f120f7291 */ /* 0x010fe2000f8ec0ff */
[----:B------:R-:W-:-:S03]  /*16e0*/  UMOV UR4, URZ ;  /* 0x000000ff00047c82 */ /* 0x000fc60008000000 */
[----:B-1----:R-:W-:-:S05]  /*16f0*/  IMAD.U32 R3, RZ, RZ, UR12 ;  /* 0x0000000cff037e24 */ /* 0x002fca000f8e00ff */
[-C--:B--2---:R-:W-:Y:S02]  /*1700*/  IABS R0, R3.reuse ;  /* 0x0000000300007213 */ /* 0x084fe40000000000 */
[----:B------:R-:W-:Y:S02]  /*1710*/  IABS R3, R3 ;  /* 0x0000000300037213 */ /* 0x000fe40000000000 */
[----:B------:R-:W-:-:S13]  /*1720*/  R2UR UR21, R0 ;  /* 0x00000000001572ca */ /* 0x000fda00000e0000 */
[----:B------:R-:W1:Y:S08]  /*1730*/  I2F.RP R0, UR21 ;  /* 0x0000001500007d06 */ /* 0x000e700008209400 */
[----:B-1----:R-:W0:Y:S02]  /*1740*/  MUFU.RCP R0, R0 ;  /* 0x0000000000007308 */ /* 0x002e240000001000 */
[----:B0-----:R-:W-:Y:S01]  /*1750*/  IADD3 R2, PT, PT, R0, 0xffffffe, RZ ;  /* 0x0ffffffe00027810 */ /* 0x001fe20007ffe0ff */
[----:B------:R-:W-:-:S05]  /*1760*/  IMAD.MOV R0, RZ, RZ, -R3 ;  /* 0x000000ffff007224 */ /* 0x000fca00078e0a03 */
[----:B------:R-:W0:Y:S02]  /*1770*/  F2I.FTZ.U32.TRUNC.NTZ R2, R2 ;  /* 0x0000000200027305 */ /* 0x000e24000021f000 */
[----:B0-----:R-:W-:-:S13]  /*1780*/  R2UR UR5, R2 ;  /* 0x00000000020572ca */ /* 0x001fda00000e0000 */
[----:B------:R-:W-:-:S04]  /*1790*/  UIADD3 UR13, UPT, UPT, URZ, -UR5, URZ ;  /* 0x80000005ff0d7290 */ /* 0x000fc8000fffe0ff */
[----:B------:R-:W-:-:S04]  /*17a0*/  UIMAD UR13, UR13, UR21, URZ ;  /* 0x000000150d0d72a4 */ /* 0x000fc8000f8e02ff */
[----:B------:R-:W-:-:S03]  /*17b0*/  UIMAD.WIDE.U32 UR4, UR5, UR13, UR4 ;  /* 0x0000000d050472a5 */ /* 0x000fc6000f8e0004 */
[----:B------:R-:W-:Y:S01]  /*17c0*/  R2UR UR13, R0 ;  /* 0x00000000000d72ca */ /* 0x000fe200000e0000 */
[----:B------:R-:W-:Y:S01]  /*17d0*/  BAR.SYNC.DEFER_BLOCKING 0x0 ;  /* 0x0000000000007b1d */ /* 0x000fe20000010000 */
[----:B------:R-:W-:-:S11]  /*17e0*/  UIMAD.WIDE.U32 UR4, UR5, UR14, URZ ;  /* 0x0000000e050472a5 */ /* 0x000fd6000f8e00ff */
[----:B------:R-:W-:-:S04]  /*17f0*/  UIMAD UR4, UR5, UR13, UR14 ;  /* 0x0000000d050472a4 */ /* 0x000fc8000f8e020e */
[----:B------:R-:W-:Y:S01]  /*1800*/  UISETP.GT.U32.AND UP0, UPT, UR21, UR4, UPT ;  /* 0x000000041500728c */ /* 0x000fe2000bf04070 */
[----:B------:R-:W0:Y:S10]  /*1810*/  LDS R0, [UR15+0x10a4] ;  /* 0x0010a40fff007984 */ /* 0x000e340008000800 */
[----:B------:R-:W-:-:S02]  /*1820*/  @!UP0 UIADD3 UR4, UPT, UPT, UR4, -UR21, URZ ;  /* 0x8000001504048290 */ /* 0x000fc4000fffe0ff */
[----:B------:R-:W-:Y:S02]  /*1830*/  @!UP0 UIADD3 UR5, UPT, UPT, UR5, 0x1, URZ ;  /* 0x0000000105058890 */ /* 0x000fe4000fffe0ff */
[----:B------:R-:W-:Y:S02]  /*1840*/  UISETP.GE.U32.AND UP1, UPT, UR4, UR21, UPT ;  /* 0x000000150400728c */ /* 0x000fe4000bf26070 */
[----:B------:R-:W-:-:S04]  /*1850*/  ULOP3.LUT UR4, UR19, UR12, URZ, 0x3c, !UPT ;  /* 0x0000000c13047292 */ /* 0x000fc8000f8e3cff */
[----:B------:R-:W-:-:S05]  /*1860*/  UISETP.GE.AND UP0, UPT, UR4, URZ, UPT ;  /* 0x000000ff0400728c */ /* 0x000fca000bf06270 */
[----:B------:R-:W-:Y:S02]  /*1870*/  @UP1 UIADD3 UR5, UPT, UPT, UR5, 0x1, URZ ;  /* 0x0000000105051890 */ /* 0x000fe4000fffe0ff */
[----:B------:R-:W-:-:S05]  /*1880*/  UISETP.NE.AND UP1, UPT, UR12, URZ, UPT ;  /* 0x000000ff0c00728c */ /* 0x000fca000bf25270 */
[----:B------:R-:W-:Y:S02]  /*1890*/  UMOV UR13, UR5 ;  /* 0x00000005000d7c82 */ /* 0x000fe40008000000 */
[----:B------:R-:W-:-:S04]  /*18a0*/  @!UP0 UIADD3 UR13, UPT, UPT, -UR13, URZ, URZ ;  /* 0x000000ff0d0d8290 */ /* 0x000fc8000fffe1ff */
[----:B------:R-:W-:-:S04]  /*18b0*/  @!UP1 ULOP3.LUT UR13, URZ, UR12, URZ, 0x33, !UPT ;  /* 0x0000000cff0d9292 */ /* 0x000fc8000f8e33ff */
[----:B------:R-:W-:-:S04]  /*18c0*/  USHF.R.S32.HI UR24, URZ, 0x1f, UR13 ;  /* 0x0000001fff187899 */ /* 0x000fc8000801140d */
[----:B------:R-:W-:Y:S01]  /*18d0*/  UISETP.NE.U32.AND UP0, UPT, UR24, URZ, UPT ;  /* 0x000000ff1800728c */ /* 0x000fe2000bf05070 */
[----:B0-----:R-:W-:-:S08]  /*18e0*/  R2UR UR15, R0 ;  /* 0x00000000000f72ca */ /* 0x001fd000000e0000 */
[----:B------:R-:W-:Y:S07]  /*18f0*/  BRA.U UP0, `(.L_x_879) ;  /* 0x00000001005c7547 */ /* 0x000fee000b800000 */
[----:B------:R-:W0:Y:S01]  /*1900*/  I2F.U32.RP R0, UR13 ;  /* 0x0000000d00007d06 */ /* 0x000e220008209000 */
[----:B------:R-:W-:Y:S01]  /*1910*/  IADD3 R5, PT, PT, RZ, -UR13, RZ ;  /* 0x8000000dff057c10 */ /* 0x000fe2000fffe0ff */
[----:B------:R-:W-:Y:S01]  /*1920*/  IMAD.MOV.U32 R9, RZ, RZ, RZ ;  /* 0x000000ffff097224 */ /* 0x000fe200078e00ff */
[----:B------:R-:W-:-:S05]  /*1930*/  ISETP.NE.U32.AND P2, PT, RZ, UR13, PT ;  /* 0x0000000dff007c0c */ /* 0x000fca000bf45070 */
[----:B0-----:R-:W0:Y:S02]  /*1940*/  MUFU.RCP R0, R0 ;  /* 0x0000000000007308 */ /* 0x001e240000001000 */
[----:B0-----:R-:W-:Y:S02]  /*1950*/  VIADD R2, R0, 0xffffffe ;  /* 0x0ffffffe00027836 */ /* 0x001fe40000000000 */
[----:B------:R-:W-:-:S04]  /*1960*/  IMAD.MOV.U32 R0, RZ, RZ, RZ ;  /* 0x000000ffff007224 */ /* 0x000fc800078e00ff */
        /* <DEDUP_REMOVED lines=12> */
[----:B------:R-:W-:-:S04]  /*1a30*/  @!P2 LOP3.LUT R8, RZ, UR13, RZ, 0x33, !PT ;  /* 0x0000000dff08ac12 */ /* 0x000fc8000f8e33ff */
[----:B------:R-:W-:-:S05]  /*1a40*/  IADD3 R3, PT, PT, -R8, RZ, RZ ;  /* 0x000000ff08037210 */ /* 0x000fca0007ffe1ff */
[----:B------:R-:W-:Y:S01]  /*1a50*/  IMAD R2, R3, UR13, R20 ;  /* 0x0000000d03027c24 */ /* 0x000fe2000f8e0214 */
[----:B------:R-:W-:Y:S06]  /*1a60*/  BRA `(.L_x_880) ;  /* 0x0000000000287947 */ /* 0x000fec0003800000 */
.L_x_879:
[----:B------:R-:W-:Y:S02]  /*1a70*/  MOV R0, UR13 ;  /* 0x0000000d00007c02 */ /* 0x000fe40008000f00 */
[----:B------:R-:W-:-:S07]  /*1a80*/  MOV R4, 0x1aa0 ;  /* 0x00001aa000047802 */ /* 0x000fce0000000f00 */
[----:B------:R-:W-:Y:S05]  /*1a90*/  CALL.REL.NOINC `($__internal_14_$__cuda_sm20_div_s64) ;  /* 0x0000003c00687944 */ /* 0x000fea0003c00000 */
[----:B------:R-:W-:Y:S01]  /*1aa0*/  IADD3 R5, P0, PT, RZ, -R8, RZ ;  /* 0x80000008ff057210 */ /* 0x000fe20007f1e0ff */
[----:B------:R-:W-:-:S04]  /*1ab0*/  IMAD.MOV.U32 R21, RZ, RZ, RZ ;  /* 0x000000ffff157224 */ /* 0x000fc800078e00ff */
[----:B------:R-:W-:Y:S02]  /*1ac0*/  IMAD.X R0, RZ, RZ, ~R9, P0 ;  /* 0x000000ffff007224 */ /* 0x000fe400000e0e09 */
[----:B------:R-:W-:-:S04]  /*1ad0*/  IMAD.WIDE.U32 R2, R5, UR13, R20 ;  /* 0x0000000d05027c25 */ /* 0x000fc8000f8e0014 */
[----:B------:R-:W-:-:S04]  /*1ae0*/  IMAD R0, R0, UR13, RZ ;  /* 0x0000000d00007c24 */ /* 0x000fc8000f8e02ff */
[----:B------:R-:W-:-:S05]  /*1af0*/  IMAD R5, R5, UR24, R0 ;  /* 0x0000001805057c24 */ /* 0x000fca000f8e0200 */
[----:B------:R-:W-:-:S07]  /*1b00*/  IADD3 R0, PT, PT, R3, R5, RZ ;  /* 0x0000000503007210 */ /* 0x000fce0007ffe0ff */
.L_x_880:
[C---:B------:R-:W-:Y:S01]  /*1b10*/  IMAD.SHL.U32 R5, R8.reuse, 0x10, RZ ;  /* 0x0000001008057824 */ /* 0x040fe200078e00ff */
[----:B------:R-:W-:Y:S01]  /*1b20*/  SHF.L.U64.HI R7, R8, 0x4, R9 ;  /* 0x0000000408077819 */ /* 0x000fe20000010209 */
[----:B------:R-:W0:Y:S01]  /*1b30*/  LDCU UR4, c[0x0][0x3ac] ;  /* 0x00007580ff0477ac */ /* 0x000e220008000800 */
[----:B------:R-:W-:Y:S02]  /*1b40*/  BSSY.RECONVERGENT B0, `(.L_x_881) ;  /* 0x000017f000007945 */ /* 0x000fe40003800200 */
[----:B------:R-:W-:Y:S01]  /*1b50*/  IADD3 R3, P1, PT, R5, 0x10, RZ ;  /* 0x0000001005037810 */ /* 0x000fe20007f3e0ff */
[----:B------:R-:W-:Y:S01]  /*1b60*/  USHF.R.S32.HI UR12, URZ, 0x1f, UR11 ;  /* 0x0000001fff0c7899 */ /* 0x000fe2000801140b */
[----:B------:R-:W1:Y:S02]  /*1b70*/  LDCU.64 UR22, c[0x0][0x398] ;  /* 0x00007300ff1677ac */ /* 0x000e640008000a00 */
[----:B------:R-:W-:Y:S01]  /*1b80*/  ISETP.LT.U32.AND P0, PT, R3, UR11, PT ;  /* 0x0000000b03007c0c */ /* 0x000fe2000bf01070 */
[----:B------:R-:W-:Y:S01]  /*1b90*/  IMAD.X R4, RZ, RZ, R7, P1 ;  /* 0x000000ffff047224 */ /* 0x000fe200008e0607 */
[----:B------:R-:W-:Y:S01]  /*1ba0*/  IADD3 R12, P1, PT, R2, R5, RZ ;  /* 0x00000005020c7210 */ /* 0x000fe20007f3e0ff */
[----:B------:R-:W2:Y:S03]  /*1bb0*/  LDCU.64 UR26, c[0x0][0x398] ;  /* 0x00007300ff1a77ac */ /* 0x000ea60008000a00 */
[----:B------:R-:W-:-:S02]  /*1bc0*/  ISETP.LT.AND.EX P0, PT, R4, UR12, PT, P0 ;  /* 0x0000000c04007c0c */ /* 0x000fc4000bf01300 */
[----:B------:R-:W-:Y:S01]  /*1bd0*/  IADD3.X R5, PT, PT, R0, R7, RZ, P1, !PT ;  /* 0x0000000700057210 */ /* 0x000fe20000ffe4ff */
[----:B------:R-:W-:Y:S01]  /*1be0*/  IMAD.MOV.U32 R7, RZ, RZ, RZ ;  /* 0x000000ffff077224 */ /* 0x000fe200078e00ff */
[----:B------:R-:W-:Y:S01]  /*1bf0*/  SEL R3, R3, UR11, P0 ;  /* 0x0000000b03037c07 */ /* 0x000fe20008000000 */
[----:B0-----:R-:W-:Y:S01]  /*1c00*/  USHF.R.S32.HI UR5, URZ, 0x1f, UR4 ;  /* 0x0000001fff057899 */ /* 0x001fe20008011404 */
[----:B------:R-:W-:Y:S02]  /*1c10*/  SEL R4, R4, UR12, P0 ;  /* 0x0000000c04047c07 */ /* 0x000fe40008000000 */
[----:B------:R-:W-:Y:S01]  /*1c20*/  ISETP.GE.U32.AND P0, PT, R12, R3, PT ;  /* 0x000000030c00720c */ /* 0x000fe20003f06070 */
[----:B------:R-:W-:-:S03]  /*1c30*/  ULEA.HI UR5, UR5, UR4, URZ, 0x6 ;  /* 0x0000000405057291 */ /* 0x000fc6000f8f30ff */
[----:B------:R-:W-:Y:S01]  /*1c40*/  ISETP.GE.AND.EX P0, PT, R5, R4, PT, P0 ;  /* 0x000000040500720c */ /* 0x000fe20003f06300 */
[----:B------:R-:W-:-:S04]  /*1c50*/  USHF.R.S32.HI UR11, URZ, 0x6, UR5 ;  /* 0x00000006ff0b7899 */ /* 0x000fc80008011405 */
[----:B------:R-:W-:-:S08]  /*1c60*/  USHF.R.S32.HI UR21, URZ, 0x1f, UR11 ;  /* 0x0000001fff157899 */ /* 0x000fd0000801140b */
        /* <DEDUP_REMOVED lines=36> */
.L_x_884:
[----:B------:R-:W-:Y:S01]  /*1eb0*/  IMAD.U32 R17, RZ, RZ, UR13 ;  /* 0x0000000dff117e24 */ /* 0x000fe2000f8e00ff */
[----:B------:R-:W-:-:S07]  /*1ec0*/  MOV R14, 0x1ee0 ;  /* 0x00001ee0000e7802 */ /* 0x000fce0000000f00 */
[----:B------:R-:W-:Y:S05]  /*1ed0*/  CALL.REL.NOINC `($__internal_15_$__cuda_sm20_div_u64) ;  /* 0x0000003c008c7944 */ /* 0x000fea0003c00000 */
.L_x_885:
[----:B------:R-:W-:Y:S05]  /*1ee0*/  BSYNC.RECONVERGENT B1 ;  /* 0x0000000000017941 */ /* 0x000fea0003800200 */
.L_x_883:
[----:B------:R-:W-:Y:S01]  /*1ef0*/  IADD3 R13, P0, PT, R6, R13, RZ ;  /* 0x0000000d060d7210 */ /* 0x000fe20007f1e0ff */
[----:B------:R-:W-:Y:S03]  /*1f00*/  BSSY.RECONVERGENT B1, `(.L_x_886) ;  /* 0x0000052000017945 */ /* 0x000fe60003800200 */
[C---:B------:R-:W-:Y:S01]  /*1f10*/  LOP3.LUT R10, R13.reuse, 0x3, RZ, 0xc0, !PT ;  /* 0x000000030d0a7812 */ /* 0x040fe200078ec0ff */
[----:B------:R-:W-:Y:S01]  /*1f20*/  IMAD.X R6, RZ, RZ, R7, P0 ;  /* 0x000000ffff067224 */ /* 0x000fe200000e0607 */
[----:B------:R-:W-:Y:S02]  /*1f30*/  ISETP.GE.U32.AND P0, PT, R13, 0x3, PT ;  /* 0x000000030d00780c */ /* 0x000fe40003f06070 */
[----:B------:R-:W-:Y:S02]  /*1f40*/  ISETP.NE.U32.AND P1, PT, R10, 0x3, PT ;  /* 0x000000030a00780c */ /* 0x000fe40003f25070 */
[----:B------:R-:W-:Y:S01]  /*1f50*/  ISETP.GE.U32.AND.EX P0, PT, R6, RZ, PT, P0 ;  /* 0x000000ff0600720c */ /* 0x000fe20003f06100 */
[----:B------:R-:W-:Y:S01]  /*1f60*/  IMAD.MOV.U32 R6, RZ, RZ, R12 ;  /* 0x000000ffff067224 */ /* 0x000fe200078e000c */
[----:B------:R-:W-:-:S02]  /*1f70*/  ISETP.NE.AND.EX P1, PT, RZ, RZ, PT, P1 ;  /* 0x000000ffff00720c */ /* 0x000fc40003f25310 */
[----:B------:R-:W-:-:S11]  /*1f80*/  MOV R7, RZ ;  /* 0x000000ff00077202 */ /* 0x000fd60000000f00 */
[----:B------:R-:W-:Y:S05]  /*1f90*/  @!P1 BRA `(.L_x_887) ;  /* 0x0000000400209947 */ /* 0x000fea0003800000 */
[----:B------:R-:W-:Y:S01]  /*1fa0*/  IADD3 R16, PT, PT, R13, 0x1, RZ ;  /* 0x000000010d107810 */ /* 0x000fe20007ffe0ff */
[----:B------:R-:W-:Y:S02]  /*1fb0*/  HFMA2 R7, -RZ, RZ, 0, 0 ;  /* 0x00000000ff077431 */ /* 0x000fe400000001ff */
[----:B------:R-:W-:Y:S02]  /*1fc0*/  IMAD.MOV.U32 R6, RZ, RZ, R12 ;  /* 0x000000ffff067224 */ /* 0x000fe400078e000c */
[----:B------:R-:W-:Y:S01]  /*1fd0*/  IMAD.MOV.U32 R19, RZ, RZ, RZ ;  /* 0x000000ffff137224 */ /* 0x000fe200078e00ff */
[----:B------:R-:W-:Y:S01]  /*1fe0*/  LOP3.LUT R16, R16, 0x3, RZ, 0xc0, !PT ;  /* 0x0000000310107812 */ /* 0x000fe200078ec0ff */
[----:B------:R-:W-:-:S07]  /*1ff0*/  IMAD.MOV.U32 R17, RZ, RZ, RZ ;  /* 0x000000ffff117224 */ /* 0x000fce00078e00ff */
.L_x_888:
[C---:B------:R-:W-:Y:S01]  /*2000*/  IMAD.SHL.U32 R14, R6.reuse, 0x8, RZ ;  /* 0x00000008060e7824 */ /* 0x040fe200078e00ff */
[----:B------:R-:W-:-:S04]  /*2010*/  SHF.L.U64.HI R15, R6, 0x3, R5 ;  /* 0x00000003060f7819 */ /* 0x000fc80000010205 */
[C---:B------:R-:W-:Y:S02]  /*2020*/  IADD3 R12, P2, PT, R14.reuse, UR8, RZ ;  /* 0x000000080e0c7c10 */ /* 0x040fe4000ff5e0ff */
[----:B------:R-:W-:Y:S02]  /*2030*/  IADD3 R10, P1, PT, R14, UR6, RZ ;  /* 0x000000060e0a7c10 */ /* 0x000fe4000ff3e0ff */
[C---:B------:R-:W-:Y:S02]  /*2040*/  IADD3.X R13, PT, PT, R15.reuse, UR9, RZ, P2, !PT ;  /* 0x000000090f0d7c10 */ /* 0x040fe400097fe4ff */
[----:B------:R-:W-:-:S04]  /*2050*/  IADD3.X R11, PT, PT, R15, UR7, RZ, P1, !PT ;  /* 0x000000070f0b7c10 */ /* 0x000fc80008ffe4ff */
[----:B------:R-:W2:Y:S04]  /*2060*/  LDG.E.64 R12, desc[UR16][R12.64] ;  /* 0x000000100c0c7981 */ /* 0x000ea8000c1e1b00 */
[----:B------:R-:W3:Y:S01]  /*2070*/  LDG.E.64.CONSTANT R10, desc[UR16][R10.64] ;  /* 0x000000100a0a7981 */ /* 0x000ee2000c1e9b00 */
[----:B------:R-:W-:-:S04]  /*2080*/  IADD3 R14, P1, PT, R14, UR22, RZ ;  /* 0x000000160e0e7c10 */ /* 0x000fc8000ff3e0ff */
[----:B------:R-:W-:-:S06]  /*2090*/  IADD3.X R15, PT, PT, R15, UR23, RZ, P1, !PT ;  /* 0x000000170f0f7c10 */ /* 0x000fcc0008ffe4ff */
[----:B------:R-:W4:Y:S01]  /*20a0*/  LDG.E.64.CONSTANT R14, desc[UR16][R14.64] ;  /* 0x000000100e0e7981 */ /* 0x000f22000c1e9b00 */
[----:B------:R-:W-:-:S05]  /*20b0*/  IADD3 R19, P1, PT, R19, 0x1, RZ ;  /* 0x0000000113137810 */ /* 0x000fca0007f3e0ff */
[----:B------:R-:W-:Y:S01]  /*20c0*/  IMAD.X R17, RZ, RZ, R17, P1 ;  /* 0x000000ffff117224 */ /* 0x000fe200008e0611 */
[----:B------:R-:W-:-:S04]  /*20d0*/  ISETP.NE.U32.AND P1, PT, R19, R16, PT ;  /* 0x000000101300720c */ /* 0x000fc80003f25070 */
[----:B------:R-:W-:Y:S02]  /*20e0*/  ISETP.NE.AND.EX P1, PT, R17, RZ, PT, P1 ;  /* 0x000000ff1100720c */ /* 0x000fe40003f25310 */
[----:B------:R-:W-:-:S04]  /*20f0*/  IADD3 R6, P2, PT, R6, UR13, RZ ;  /* 0x0000000d06067c10 */ /* 0x000fc8000ff5e0ff */
[----:B------:R-:W-:Y:S02]  /*2100*/  IADD3.X R5, PT, PT, R5, UR24, RZ, P2, !PT ;  /* 0x0000001805057c10 */ /* 0x000fe400097fe4ff */
[----:B--2---:R-:W-:Y:S01]  /*2110*/  SHF.L.U32 R23, R12, 0x10, RZ ;  /* 0x000000100c177819 */ /* 0x004fe200000006ff */
[----:B---3--:R-:W-:Y:S01]  /*2120*/  IMAD.U32 R18, R10, 0x10000, RZ ;  /* 0x000100000a127824 */ /* 0x008fe200078e00ff */
[----:B------:R-:W-:Y:S01]  /*2130*/  PRMT R12, R12, 0x7632, R12 ;  /* 0x000076320c0c7816 */ /* 0x000fe2000000000c */
[----:B------:R-:W-:Y:S02]  /*2140*/  IMAD.U32 R21, R11, 0x10000, RZ ;  /* 0x000100000b157824 */ /* 0x000fe400078e00ff */
[----:B------:R-:W-:Y:S01]  /*2150*/  FADD.FTZ R23, R18, R23 ;  /* 0x0000001712177221 */ /* 0x000fe20000010000 */
[----:B------:R-:W-:Y:S01]  /*2160*/  IMAD.U32 R22, R13, 0x10000, RZ ;  /* 0x000100000d167824 */ /* 0x000fe200078e00ff */
[----:B------:R-:W-:Y:S02]  /*2170*/  PRMT R18, R10, 0x7632, R18 ;  /* 0x000076320a127816 */ /* 0x000fe40000000012 */
[----:B------:R-:W-:Y:S01]  /*2180*/  FMUL.FTZ R10, R23, UR15 ;  /* 0x0000000f170a7c20 */ /* 0x000fe20008410000 */
[----:B------:R-:W-:Y:S01]  /*2190*/  FADD.FTZ R22, R21, R22 ;  /* 0x0000001615167221 */ /* 0x000fe20000010000 */
[----:B------:R-:W-:Y:S01]  /*21a0*/  SHF.L.U32 R18, R18, 0x10, RZ ;  /* 0x0000001012127819 */ /* 0x000fe200000006ff */
[----:B------:R-:W-:Y:S01]  /*21b0*/  IMAD.U32 R21, R12, 0x10000, RZ ;  /* 0x000100000c157824 */ /* 0x000fe200078e00ff */
[----:B------:R-:W-:-:S02]  /*21c0*/  PRMT R11, R11, 0x7632, R11 ;  /* 0x000076320b0b7816 */ /* 0x000fc4000000000b */
[----:B------:R-:W-:Y:S01]  /*21d0*/  PRMT R13, R13, 0x7632, R13 ;  /* 0x000076320d0d7816 */ /* 0x000fe2000000000d */
[----:B------:R-:W0:Y:S01]  /*21e0*/  F2F.BF16.F32 R10, R10 ;  /* 0x0000000a000a7304 */ /* 0x000e220000202000 */
[----:B------:R-:W-:Y:S01]  /*21f0*/  FADD.FTZ R18, R18, R21 ;  /* 0x0000001512127221 */ /* 0x000fe20000010000 */
[----:B------:R-:W-:Y:S01]  /*2200*/  FMUL.FTZ R12, R22, UR15 ;  /* 0x0000000f160c7c20 */ /* 0x000fe20008410000 */
[----:B------:R-:W-:Y:S01]  /*2210*/  IMAD.U32 R11, R11, 0x10000, RZ ;  /* 0x000100000b0b7824 */ /* 0x000fe200078e00ff */
[----:B------:R-:W-:Y:S01]  /*2220*/  SHF.L.U32 R22, R13, 0x10, RZ ;  /* 0x000000100d167819 */ /* 0x000fe200000006ff */
[----:B------:R-:W-:-:S04]  /*2230*/  FMUL.FTZ R21, R18, UR15 ;  /* 0x0000000f12157c20 */ /* 0x000fc80008410000 */
[----:B------:R-:W-:Y:S02]  /*2240*/  FADD.FTZ R22, R11, R22 ;  /* 0x000000160b167221 */ /* 0x000fe40000010000 */
[----:B------:R-:W1:Y:S02]  /*2250*/  F2F.BF16.F32 R11, R21 ;  /* 0x00000015000b7304 */ /* 0x000e640000202000 */
[----:B------:R-:W-:Y:S01]  /*2260*/  FMUL.FTZ R22, R22, UR15 ;  /* 0x0000000f16167c20 */ /* 0x000fe20008410000 */
[----:B0-----:R-:W-:-:S05]  /*2270*/  IMAD.U32 R13, R10, 0x10000, RZ ;  /* 0x000100000a0d7824 */ /* 0x001fca00078e00ff */
[----:B------:R-:W0:Y:S01]  /*2280*/  F2F.BF16.F32 R10, R22 ;  /* 0x00000016000a7304 */ /* 0x000e220000202000 */
[C---:B----4-:R-:W-:Y:S01]  /*2290*/  IMAD.U32 R18, R14.reuse, 0x10000, RZ ;  /* 0x000100000e127824 */ /* 0x050fe200078e00ff */
[----:B------:R-:W-:-:S06]  /*22a0*/  PRMT R14, R14, 0x7632, R14 ;  /* 0x000076320e0e7816 */ /* 0x000fcc000000000e */
[----:B------:R-:W2:Y:S01]  /*22b0*/  F2F.BF16.F32 R12, R12 ;  /* 0x0000000c000c7304 */ /* 0x000ea20000202000 */
[----:B-1----:R-:W-:Y:S01]  /*22c0*/  SHF.L.U32 R11, R11, 0x10, RZ ;  /* 0x000000100b0b7819 */ /* 0x002fe200000006ff */
[----:B------:R-:W-:Y:S01]  /*22d0*/  IMAD.U32 R14, R14, 0x10000, RZ ;  /* 0x000100000e0e7824 */ /* 0x000fe200078e00ff */
[C---:B------:R-:W-:Y:S02]  /*22e0*/  SHF.L.U32 R23, R15.reuse, 0x10, RZ ;  /* 0x000000100f177819 */ /* 0x040fe400000006ff */
[----:B------:R-:W-:Y:S01]  /*22f0*/  PRMT R15, R15, 0x7632, R15 ;  /* 0x000076320f0f7816 */ /* 0x000fe2000000000f */
[----:B------:R-:W-:Y:S01]  /*2300*/  FMUL.FTZ R11, R11, R14 ;  /* 0x0000000e0b0b7220 */ /* 0x000fe20000410000 */
[----:B------:R-:W-:Y:S01]  /*2310*/  FMUL.FTZ R13, R13, R18 ;  /* 0x000000120d0d7220 */ /* 0x000fe20000410000 */
[----:B0-----:R-:W-:Y:S02]  /*2320*/  IMAD.U32 R10, R10, 0x10000, RZ ;  /* 0x000100000a0a7824 */ /* 0x001fe400078e00ff */
[----:B------:R-:W-:-:S02]  /*2330*/  IMAD.U32 R15, R15, 0x10000, RZ ;  /* 0x000100000f0f7824 */ /* 0x000fc400078e00ff */
[----:B------:R-:W0:Y:S01]  /*2340*/  F2F.BF16.F32 R11, R11 ;  /* 0x0000000b000b7304 */ /* 0x000e220000202000 */
[----:B--2---:R-:W-:Y:S02]  /*2350*/  IMAD.U32 R18, R12, 0x10000, RZ ;  /* 0x000100000c127824 */ /* 0x004fe400078e00ff */
[----:B------:R-:W-:Y:S02]  /*2360*/  FMUL.FTZ R15, R10, R15 ;  /* 0x0000000f0a0f7220 */ /* 0x000fe40000410000 */
[----:B------:R-:W-:-:S03]  /*2370*/  FMUL.FTZ R18, R18, R23 ;  /* 0x0000001712127220 */ /* 0x000fc60000410000 */
[----:B------:R-:W1:Y:S08]  /*2380*/  F2F.BF16.F32 R12, R13 ;  /* 0x0000000d000c7304 */ /* 0x000e700000202000 */
[----:B------:R-:W2:Y:S08]  /*2390*/  F2F.BF16.F32 R15, R15 ;  /* 0x0000000f000f7304 */ /* 0x000eb00000202000 */
[----:B------:R-:W3:Y:S01]  /*23a0*/  F2F.BF16.F32 R18, R18 ;  /* 0x0000001200127304 */ /* 0x000ee20000202000 */
[----:B0-----:R-:W-:Y:S01]  /*23b0*/  IMAD.U32 R10, R11, 0x10000, RZ ;  /* 0x000100000b0a7824 */ /* 0x001fe200078e00ff */
[----:B-1----:R-:W-:-:S04]  /*23c0*/  SHF.L.U32 R12, R12, 0x10, RZ ;  /* 0x000000100c0c7819 */ /* 0x002fc800000006ff */
[----:B------:R-:W-:Y:S01]  /*23d0*/  FMNMX3.FTZ R7, R7, |R12|, |R10|, !PT ;  /* 0x4000000c07077276 */ /* 0x000fe2000781040a */
[----:B--2---:R-:W-:Y:S01]  /*23e0*/  IMAD.U32 R10, R15, 0x10000, RZ ;  /* 0x000100000f0a7824 */ /* 0x004fe200078e00ff */
[----:B---3--:R-:W-:-:S04]  /*23f0*/  SHF.L.U32 R18, R18, 0x10, RZ ;  /* 0x0000001012127819 */ /* 0x008fc800000006ff */
[----:B------:R-:W-:Y:S01]  /*2400*/  FMNMX3.FTZ R7, R7, |R18|, |R10|, !PT ;  /* 0x4000001207077276 */ /* 0x000fe2000781040a */
[----:B------:R-:W-:Y:S06]  /*2410*/  @P1 BRA `(.L_x_888) ;  /* 0xfffffff800f81947 */ /* 0x000fec000383ffff */
.L_x_887:
[----:B------:R-:W-:Y:S05]  /*2420*/  BSYNC.RECONVERGENT B1 ;  /* 0x0000000000017941 */ /* 0x000fea0003800200 */
.L_x_886:
[----:B------:R-:W-:Y:S05]  /*2430*/  @!P0 BRA `(.L_x_882) ;  /* 0x0000000c00bc8947 */ /* 0x000fea0003800000 */
.L_x_889:
[C---:B------:R-:W-:Y:S01]  /*2440*/  IMAD.SHL.U32 R10, R6.reuse, 0x8, RZ ;  /* 0x00000008060a7824 */ /* 0x040fe200078e00ff */
[----:B------:R-:W-:-:S04]  /*2450*/  SHF.L.U64.HI R11, R6, 0x3, R5 ;  /* 0x00000003060b7819 */ /* 0x000fc80000010205 */
[C---:B------:R-:W-:Y:S02]  /*2460*/  IADD3 R22, P0, PT, R10.reuse, UR6, RZ ;  /* 0x000000060a167c10 */ /* 0x040fe4000ff1e0ff */
[----:B------:R-:W-:Y:S02]  /*2470*/  IADD3 R16, P1, PT, R10, UR8, RZ ;  /* 0x000000080a107c10 */ /* 0x000fe4000ff3e0ff */
[C---:B------:R-:W-:Y:S02]  /*2480*/  IADD3.X R23, PT, PT, R11.reuse, UR7, RZ, P0, !PT ;  /* 0x000000070b177c10 */ /* 0x040fe400087fe4ff */
[----:B------:R-:W-:-:S03]  /*2490*/  IADD3.X R17, PT, PT, R11, UR9, RZ, P1, !PT ;  /* 0x000000090b117c10 */ /* 0x000fc60008ffe4ff */
[----:B------:R-:W2:Y:S04]  /*24a0*/  LDG.E.64.CONSTANT R18, desc[UR16][R22.64] ;  /* 0x0000001016127981 */ /* 0x000ea8000c1e9b00 */
[----:B------:R-:W3:Y:S01]  /*24b0*/  LDG.E.64 R12, desc[UR16][R16.64] ;  /* 0x00000010100c7981 */ /* 0x000ee2000c1e1b00 */
[----:B------:R-:W-:-:S04]  /*24c0*/  IADD3 R10, P0, PT, R10, UR26, RZ ;  /* 0x0000001a0a0a7c10 */ /* 0x000fc8000ff1e0ff */
[----:B------:R-:W-:-:S05]  /*24d0*/  IADD3.X R11, PT, PT, R11, UR27, RZ, P0, !PT ;  /* 0x0000001b0b0b7c10 */ /* 0x000fca00087fe4ff */
[----:B------:R-:W4:Y:S01]  /*24e0*/  LDG.E.64.CONSTANT R14, desc[UR16][R10.64] ;  /* 0x000000100a0e7981 */ /* 0x000f22000c1e9b00 */
[----:B------:R-:W-:Y:S02]  /*24f0*/  USHF.L.U32 UR4, UR13, 0x3, URZ ;  /* 0x000000030d047899 */ /* 0x000fe400080006ff */
[----:B------:R-:W-:-:S04]  /*2500*/  USHF.L.U64.HI UR5, UR13, 0x3, UR24 ;  /* 0x000000030d057899 */ /* 0x000fc80008010218 */
[----:B------:R-:W-:-:S04]  /*2510*/  IADD3 R28, P1, PT, R16, UR4, RZ ;  /* 0x00000004101c7c10 */ /* 0x000fc8000ff3e0ff */
[----:B------:R-:W-:-:S05]  /*2520*/  IADD3.X R29, PT, PT, R17, UR5, RZ, P1, !PT ;  /* 0x00000005111d7c10 */ /* 0x000fca0008ffe4ff */
[----:B------:R-:W5:Y:S01]  /*2530*/  LDG.E.64 R16, desc[UR16][R28.64] ;  /* 0x000000101c107981 */ /* 0x000f62000c1e1b00 */
[C---:B--2---:R-:W-:Y:S02]  /*2540*/  SHF.L.U32 R24, R18.reuse, 0x10, RZ ;  /* 0x0000001012187819 */ /* 0x044fe400000006ff */
[----:B------:R-:W-:Y:S01]  /*2550*/  PRMT R18, R18, 0x7632, R18 ;  /* 0x0000763212127816 */ /* 0x000fe20000000012 */
[C---:B---3--:R-:W-:Y:S01]  /*2560*/  IMAD.U32 R21, R12.reuse, 0x10000, RZ ;  /* 0x000100000c157824 */ /* 0x048fe200078e00ff */
[----:B------:R-:W-:-:S03]  /*2570*/  PRMT R12, R12, 0x7632, R12 ;  /* 0x000076320c0c7816 */ /* 0x000fc6000000000c */
[----:B------:R-:W-:Y:S02]  /*2580*/  IMAD.U32 R25, R18, 0x10000, RZ ;  /* 0x0001000012197824 */ /* 0x000fe400078e00ff */
[----:B------:R-:W-:Y:S01]  /*2590*/  FADD.FTZ R21, R24, R21 ;  /* 0x0000001518157221 */ /* 0x000fe20000010000 */
[----:B------:R-:W-:Y:S02]  /*25a0*/  SHF.L.U32 R12, R12, 0x10, RZ ;  /* 0x000000100c0c7819 */ /* 0x000fe400000006ff */
[----:B------:R-:W-:Y:S01]  /*25b0*/  IADD3 R24, P0, PT, R22, UR4, RZ ;  /* 0x0000000416187c10 */ /* 0x000fe2000ff1e0ff */
[----:B------:R-:W-:Y:S02]  /*25c0*/  FMUL.FTZ R21, R21, UR15 ;  /* 0x0000000f15157c20 */ /* 0x000fe40008410000 */
[----:B------:R-:W-:Y:S01]  /*25d0*/  FADD.FTZ R18, R25, R12 ;  /* 0x0000000c19127221 */ /* 0x000fe20000010000 */
[----:B----4-:R-:W-:Y:S01]  /*25e0*/  PRMT R22, R14, 0x7632, R22 ;  /* 0x000076320e167816 */ /* 0x010fe20000000016 */
[----:B------:R-:W0:Y:S01]  /*25f0*/  F2F.BF16.F32 R12, R21 ;  /* 0x00000015000c7304 */ /* 0x000e220000202000 */
[----:B------:R-:W-:Y:S01]  /*2600*/  IADD3.X R25, PT, PT, R23, UR5, RZ, P0, !PT ;  /* 0x0000000517197c10 */ /* 0x000fe200087fe4ff */
[----:B------:R-:W-:Y:S01]  /*2610*/  FMUL.FTZ R18, R18, UR15 ;  /* 0x0000000f12127c20 */ /* 0x000fe20008410000 */
[----:B------:R-:W-:Y:S01]  /*2620*/  SHF.L.U32 R22, R22, 0x10, RZ ;  /* 0x0000001016167819 */ /* 0x000fe200000006ff */
[----:B------:R-:W-:-:S04]  /*2630*/  IMAD.U32 R14, R14, 0x10000, RZ ;  /* 0x000100000e0e7824 */ /* 0x000fc800078e00ff */
[----:B------:R-:W1:Y:S01]  /*2640*/  F2F.BF16.F32 R18, R18 ;  /* 0x0000001200127304 */ /* 0x000e620000202000 */
[----:B0-----:R-:W-:Y:S01]  /*2650*/  IMAD.U32 R27, R12, 0x10000, RZ ;  /* 0x000100000c1b7824 */ /* 0x001fe200078e00ff */
[----:B------:R-:W-:-:S03]  /*2660*/  IADD3 R26, P0, PT, R10, UR4, RZ ;  /* 0x000000040a1a7c10 */ /* 0x000fc6000ff1e0ff */
[----:B------:R-:W-:Y:S01]  /*2670*/  FMUL.FTZ R14, R14, R27 ;  /* 0x0000001b0e0e7220 */ /* 0x000fe20000410000 */
[----:B-1----:R-:W-:-:S04]  /*2680*/  IMAD.U32 R12, R18, 0x10000, RZ ;  /* 0x00010000120c7824 */ /* 0x002fc800078e00ff */
[----:B------:R-:W-:Y:S02]  /*2690*/  FMUL.FTZ R18, R22, R12 ;  /* 0x0000000c16127220 */ /* 0x000fe40000410000 */
[----:B------:R0:W2:Y:S01]  /*26a0*/  LDG.E.64.CONSTANT R22, desc[UR16][R24.64] ;  /* 0x0000001018167981 */ /* 0x0000a2000c1e9b00 */
[----:B------:R-:W-:Y:S01]  /*26b0*/  IADD3.X R27, PT, PT, R11, UR5, RZ, P0, !PT ;  /* 0x000000050b1b7c10 */ /* 0x000fe200087fe4ff */
[----:B------:R-:W1:Y:S04]  /*26c0*/  F2F.BF16.F32 R14, R14 ;  /* 0x0000000e000e7304 */ /* 0x000e680000202000 */
[----:B------:R-:W3:Y:S04]  /*26d0*/  LDG.E.64.CONSTANT R10, desc[UR16][R26.64] ;  /* 0x000000101a0a7981 */ /* 0x000ee8000c1e9b00 */
[----:B------:R-:W4:Y:S01]  /*26e0*/  F2F.BF16.F32 R18, R18 ;  /* 0x0000001200127304 */ /* 0x000f220000202000 */
[----:B-1----:R-:W-:Y:S01]  /*26f0*/  IMAD.U32 R12, R14, 0x10000, RZ ;  /* 0x000100000e0c7824 */ /* 0x002fe200078e00ff */
[----:B----4-:R-:W-:-:S04]  /*2700*/  SHF.L.U32 R21, R18, 0x10, RZ ;  /* 0x0000001012157819 */ /* 0x010fc800000006ff */
[----:B------:R-:W-:Y:S01]  /*2710*/  FMNMX3.FTZ R7, R7, |R12|, |R21|, !PT ;  /* 0x4000000c07077276 */ /* 0x000fe20007810415 */
[C---:B------:R-:W-:Y:S01]  /*2720*/  IMAD.U32 R21, R19.reuse, 0x10000, RZ ;  /* 0x0001000013157824 */ /* 0x040fe200078e00ff */
[----:B------:R-:W-:Y:S01]  /*2730*/  PRMT R19, R19, 0x7632, R19 ;  /* 0x0000763213137816 */ /* 0x000fe20000000013 */
[C---:B------:R-:W-:Y:S01]  /*2740*/  IMAD.U32 R12, R13.reuse, 0x10000, RZ ;  /* 0x000100000d0c7824 */ /* 0x040fe200078e00ff */
[----:B------:R-:W-:Y:S02]  /*2750*/  PRMT R13, R13, 0x7632, R13 ;  /* 0x000076320d0d7816 */ /* 0x000fe4000000000d */
[----:B------:R-:W-:Y:S01]  /*2760*/  SHF.L.U32 R14, R19, 0x10, RZ ;  /* 0x00000010130e7819 */ /* 0x000fe200000006ff */
[----:B------:R-:W-:Y:S02]  /*2770*/  FADD.FTZ R12, R21, R12 ;  /* 0x0000000c150c7221 */ /* 0x000fe40000010000 */
[----:B------:R-:W-:Y:S02]  /*2780*/  IMAD.U32 R13, R13, 0x10000, RZ ;  /* 0x000100000d0d7824 */ /* 0x000fe400078e00ff */
[----:B------:R-:W-:-:S02]  /*2790*/  FMUL.FTZ R12, R12, UR15 ;  /* 0x0000000f0c0c7c20 */ /* 0x000fc40008410000 */
[----:B------:R-:W-:-:S04]  /*27a0*/  FADD.FTZ R13, R14, R13 ;  /* 0x0000000d0e0d7221 */ /* 0x000fc80000010000 */
[----:B------:R-:W-:Y:S01]  /*27b0*/  FMUL.FTZ R14, R13, UR15 ;  /* 0x0000000f0d0e7c20 */ /* 0x000fe20008410000 */
[----:B------:R-:W1:Y:S01]  /*27c0*/  F2F.BF16.F32 R12, R12 ;  /* 0x0000000c000c7304 */ /* 0x000e620000202000 */
[----:B------:R-:W-:-:S07]  /*27d0*/  PRMT R13, R15, 0x7632, R13 ;  /* 0x000076320f0d7816 */ /* 0x000fce000000000d */
[----:B------:R-:W4:Y:S01]  /*27e0*/  F2F.BF16.F32 R14, R14 ;  /* 0x0000000e000e7304 */ /* 0x000f220000202000 */
[----:B------:R-:W-:Y:S01]  /*27f0*/  SHF.L.U32 R19, R13, 0x10, RZ ;  /* 0x000000100d137819 */ /* 0x000fe200000006ff */
[----:B------:R-:W-:Y:S02]  /*2800*/  IMAD.U32 R18, R15, 0x10000, RZ ;  /* 0x000100000f127824 */ /* 0x000fe400078e00ff */
[----:B-1----:R-:W-:Y:S02]  /*2810*/  IMAD.U32 R13, R12, 0x10000, RZ ;  /* 0x000100000c0d7824 */ /* 0x002fe400078e00ff */
[----:B-----5:R-:W-:Y:S02]  /*2820*/  IMAD.U32 R12, R16, 0x10000, RZ ;  /* 0x00010000100c7824 */ /* 0x020fe400078e00ff */
[----:B------:R-:W-:Y:S01]  /*2830*/  FMUL.FTZ R18, R18, R13 ;  /* 0x0000000d12127220 */ /* 0x000fe20000410000 */
[----:B------:R-:W-:Y:S01]  /*2840*/  PRMT R16, R16, 0x7632, R16 ;  /* 0x0000763210107816 */ /* 0x000fe20000000010 */
[----:B----4-:R-:W-:-:S04]  /*2850*/  IMAD.U32 R15, R14, 0x10000, RZ ;  /* 0x000100000e0f7824 */ /* 0x010fc800078e00ff */
[----:B------:R-:W-:Y:S01]  /*2860*/  FMUL.FTZ R15, R19, R15 ;  /* 0x0000000f130f7220 */ /* 0x000fe20000410000 */
[----:B------:R-:W-:-:S05]  /*2870*/  SHF.L.U32 R19, R16, 0x10, RZ ;  /* 0x0000001010137819 */ /* 0x000fca00000006ff */
[----:B------:R-:W-:Y:S01]  /*2880*/  F2F.BF16.F32 R15, R15 ;  /* 0x0000000f000f7304 */ /* 0x000fe20000202000 */
[----:B0-----:R-:W-:-:S04]  /*2890*/  IADD3 R24, P0, PT, R24, UR4, RZ ;  /* 0x0000000418187c10 */ /* 0x001fc8000ff1e0ff */
[----:B------:R-:W-:Y:S02]  /*28a0*/  IADD3.X R25, PT, PT, R25, UR5, RZ, P0, !PT ;  /* 0x0000000519197c10 */ /* 0x000fe400087fe4ff */
[C---:B--2---:R-:W-:Y:S02]  /*28b0*/  SHF.L.U32 R13, R22.reuse, 0x10, RZ ;  /* 0x00000010160d7819 */ /* 0x044fe400000006ff */
[----:B------:R-:W-:-:S05]  /*28c0*/  PRMT R22, R22, 0x7632, R22 ;  /* 0x0000763216167816 */ /* 0x000fca0000000016 */
[----:B------:R-:W-:Y:S02]  /*28d0*/  IMAD.U32 R22, R22, 0x10000, RZ ;  /* 0x0001000016167824 */ /* 0x000fe400078e00ff */
[----:B------:R-:W-:Y:S02]  /*28e0*/  FADD.FTZ R13, R13, R12 ;  /* 0x0000000c0d0d7221 */ /* 0x000fe40000010000 */
[----:B------:R-:W-:Y:S01]  /*28f0*/  FADD.FTZ R19, R22, R19 ;  /* 0x0000001316137221 */ /* 0x000fe20000010000 */
[----:B------:R-:W0:Y:S01]  /*2900*/  F2F.BF16.F32 R12, R18 ;  /* 0x00000012000c7304 */ /* 0x000e220000202000 */
[----:B------:R-:W-:Y:S02]  /*2910*/  FMUL.FTZ R16, R13, UR15 ;  /* 0x0000000f0d107c20 */ /* 0x000fe40008410000 */
[----:B------:R-:W-:-:S05]  /*2920*/  FMUL.FTZ R14, R19, UR15 ;  /* 0x0000000f130e7c20 */ /* 0x000fca0008410000 */
[----:B------:R-:W1:Y:S08]  /*2930*/  F2F.BF16.F32 R16, R16 ;  /* 0x0000001000107304 */ /* 0x000e700000202000 */
[----:B------:R-:W2:Y:S01]  /*2940*/  F2F.BF16.F32 R14, R14 ;  /* 0x0000000e000e7304 */ /* 0x000ea20000202000 */
[----:B0-----:R-:W-:Y:S02]  /*2950*/  IMAD.U32 R12, R12, 0x10000, RZ ;  /* 0x000100000c0c7824 */ /* 0x001fe400078e00ff */
[----:B------:R-:W-:Y:S01]  /*2960*/  IMAD.U32 R13, R15, 0x10000, RZ ;  /* 0x000100000f0d7824 */ /* 0x000fe200078e00ff */
[----:B---3--:R-:W-:-:S02]  /*2970*/  PRMT R15, R10, 0x7632, R15 ;  /* 0x000076320a0f7816 */ /* 0x008fc4000000000f */
[----:B------:R-:W-:Y:S02]  /*2980*/  IADD3 R18, P1, PT, R28, UR4, RZ ;  /* 0x000000041c127c10 */ /* 0x000fe4000ff3e0ff */
[----:B------:R-:W-:Y:S01]  /*2990*/  FMNMX3.FTZ R7, R7, |R12|, |R13|, !PT ;  /* 0x4000000c07077276 */ /* 0x000fe2000781040d */
[----:B------:R-:W-:Y:S01]  /*29a0*/  IMAD.U32 R12, R10, 0x10000, RZ ;  /* 0x000100000a0c7824 */ /* 0x000fe200078e00ff */
[----:B------:R-:W-:Y:S01]  /*29b0*/  SHF.L.U32 R13, R23, 0x10, RZ ;  /* 0x00000010170d7819 */ /* 0x000fe200000006ff */
[----:B------:R-:W-:Y:S01]  /*29c0*/  IMAD.U32 R10, R17, 0x10000, RZ ;  /* 0x00010000110a7824 */ /* 0x000fe200078e00ff */
[----:B------:R-:W-:Y:S01]  /*29d0*/  SHF.L.U32 R15, R15, 0x10, RZ ;  /* 0x000000100f0f7819 */ /* 0x000fe200000006ff */
[----:B-1----:R-:W-:Y:S01]  /*29e0*/  IMAD.U32 R21, R16, 0x10000, RZ ;  /* 0x0001000010157824 */ /* 0x002fe200078e00ff */
[----:B------:R-:W-:Y:S01]  /*29f0*/  IADD3.X R19, PT, PT, R29, UR5, RZ, P1, !PT ;  /* 0x000000051d137c10 */ /* 0x000fe20008ffe4ff */
[----:B--2---:R-:W-:Y:S02]  /*2a00*/  IMAD.U32 R14, R14, 0x10000, RZ ;  /* 0x000100000e0e7824 */ /* 0x004fe400078e00ff */
[----:B------:R-:W-:Y:S01]  /*2a10*/  FADD.FTZ R10, R13, R10 ;  /* 0x0000000a0d0a7221 */ /* 0x000fe20000010000 */
[----:B------:R-:W-:Y:S01]  /*2a20*/  FMUL.FTZ R21, R21, R12 ;  /* 0x0000000c15157220 */ /* 0x000fe20000410000 */
[----:B------:R-:W-:Y:S01]  /*2a30*/  FMUL.FTZ R22, R14, R15 ;  /* 0x0000000f0e167220 */ /* 0x000fe20000410000 */
[----:B------:R0:W2:Y:S04]  /*2a40*/  LDG.E.64.CONSTANT R12, desc[UR16][R24.64] ;  /* 0x00000010180c7981 */ /* 0x0000a8000c1e9b00 */
[----:B------:R-:W3:Y:S01]  /*2a50*/  LDG.E.64 R14, desc[UR16][R18.64] ;  /* 0x00000010120e7981 */ /* 0x000ee2000c1e1b00 */
[----:B------:R-:W1:Y:S08]  /*2a60*/  F2F.BF16.F32 R22, R22 ;  /* 0x0000001600167304 */ /* 0x000e700000202000 */
[----:B------:R-:W4:Y:S01]  /*2a70*/  F2F.BF16.F32 R21, R21 ;  /* 0x0000001500157304 */ /* 0x000f220000202000 */
[----:B-1----:R-:W-:Y:S01]  /*2a80*/  IMAD.U32 R28, R22, 0x10000, RZ ;  /* 0x00010000161c7824 */ /* 0x002fe200078e00ff */
[----:B----4-:R-:W-:-:S04]  /*2a90*/  SHF.L.U32 R16, R21, 0x10, RZ ;  /* 0x0000001015107819 */ /* 0x010fc800000006ff */
[----:B------:R-:W-:Y:S01]  /*2aa0*/  FMNMX3.FTZ R7, R7, |R16|, |R28|, !PT ;  /* 0x4000001007077276 */ /* 0x000fe2000781041c */
[----:B------:R-:W-:Y:S01]  /*2ab0*/  FMUL.FTZ R16, R10, UR15 ;  /* 0x0000000f0a107c20 */ /* 0x000fe20008410000 */
[----:B------:R-:W-:-:S05]  /*2ac0*/  PRMT R23, R23, 0x7632, R23 ;  /* 0x0000763217177816 */ /* 0x000fca0000000017 */
[----:B------:R-:W1:Y:S01]  /*2ad0*/  F2F.BF16.F32 R16, R16 ;  /* 0x0000001000107304 */ /* 0x000e620000202000 */
[----:B------:R-:W-:Y:S01]  /*2ae0*/  PRMT R17, R17, 0x7632, R17 ;  /* 0x0000763211117816 */ /* 0x000fe20000000011 */
[----:B------:R-:W-:-:S03]  /*2af0*/  IMAD.U32 R10, R23, 0x10000, RZ ;  /* 0x00010000170a7824 */ /* 0x000fc600078e00ff */
[----:B------:R-:W-:Y:S02]  /*2b00*/  SHF.L.U32 R17, R17, 0x10, RZ ;  /* 0x0000001011117819 */ /* 0x000fe400000006ff */
[----:B------:R-:W-:Y:S01]  /*2b10*/  IADD3 R28, P0, PT, R26, UR4, RZ ;  /* 0x000000041a1c7c10 */ /* 0x000fe2000ff1e0ff */
[----:B------:R-:W-:Y:S02]  /*2b20*/  IMAD.U32 R22, R11, 0x10000, RZ ;  /* 0x000100000b167824 */ /* 0x000fe400078e00ff */
[----:B------:R-:W-:Y:S01]  /*2b30*/  FADD.FTZ R10, R10, R17 ;  /* 0x000000110a0a7221 */ /* 0x000fe20000010000 */
[----:B------:R-:W-:Y:S01]  /*2b40*/  IADD3.X R29, PT, PT, R27, UR5, RZ, P0, !PT ;  /* 0x000000051b1d7c10 */ /* 0x000fe200087fe4ff */
[----:B-1----:R-:W-:Y:S01]  /*2b50*/  IMAD.U32 R21, R16, 0x10000, RZ ;  /* 0x0001000010157824 */ /* 0x002fe200078e00ff */
[----:B0-----:R-:W-:-:S03]  /*2b60*/  IADD3 R24, P0, PT, R24, UR4, RZ ;  /* 0x0000000418187c10 */ /* 0x001fc6000ff1e0ff */
[----:B------:R-:W-:Y:S01]  /*2b70*/  FMUL.FTZ R21, R21, R22 ;  /* 0x0000001615157220 */ /* 0x000fe20000410000 */
[----:B------:R-:W-:Y:S02]  /*2b80*/  IADD3 R22, P1, PT, R18, UR4, RZ ;  /* 0x0000000412167c10 */ /* 0x000fe4000ff3e0ff */
[----:B------:R-:W-:Y:S02]  /*2b90*/  IADD3.X R25, PT, PT, R25, UR5, RZ, P0, !PT ;  /* 0x0000000519197c10 */ /* 0x000fe400087fe4ff */
[----:B------:R-:W-:-:S03]  /*2ba0*/  IADD3.X R23, PT, PT, R19, UR5, RZ, P1, !PT ;  /* 0x0000000513177c10 */ /* 0x000fc60008ffe4ff */
[----:B------:R0:W4:Y:S04]  /*2bb0*/  LDG.E.64.CONSTANT R18, desc[UR16][R24.64] ;  /* 0x0000001018127981 */ /* 0x000128000c1e9b00 */
[----:B------:R-:W5:Y:S01]  /*2bc0*/  LDG.E.64 R22, desc[UR16][R22.64] ;  /* 0x0000001016167981 */ /* 0x000f62000c1e1b00 */
[----:B0-----:R-:W-:-:S04]  /*2bd0*/  IADD3 R24, P0, PT, R28, UR4, RZ ;  /* 0x000000041c187c10 */ /* 0x001fc8000ff1e0ff */
[----:B------:R-:W-:-:S06]  /*2be0*/  IADD3.X R25, PT, PT, R29, UR5, RZ, P0, !PT ;  /* 0x000000051d197c10 */ /* 0x000fcc00087fe4ff */
[----:B------:R-:W5:Y:S01]  /*2bf0*/  LDG.E.64.CONSTANT R24, desc[UR16][R24.64] ;  /* 0x0000001018187981 */ /* 0x000f62000c1e9b00 */
[----:B--2---:R-:W-:Y:S01]  /*2c00*/  SHF.L.U32 R26, R12, 0x10, RZ ;  /* 0x000000100c1a7819 */ /* 0x004fe200000006ff */
[----:B---3--:R-:W-:-:S04]  /*2c10*/  IMAD.U32 R17, R14, 0x10000, RZ ;  /* 0x000100000e117824 */ /* 0x008fc800078e00ff */
[----:B------:R-:W-:Y:S02]  /*2c20*/  FADD.FTZ R26, R26, R17 ;  /* 0x000000111a1a7221 */ /* 0x000fe40000010000 */
[----:B------:R0:W2:Y:S01]  /*2c30*/  LDG.E.64.CONSTANT R16, desc[UR16][R28.64] ;  /* 0x000000101c107981 */ /* 0x0000a2000c1e9b00 */
[----:B------:R-:W-:-:S04]  /*2c40*/  FMUL.FTZ R27, R10, UR15 ;  /* 0x0000000f0a1b7c20 */ /* 0x000fc80008410000 */
[----:B------:R-:W1:Y:S01]  /*2c50*/  F2F.BF16.F32 R10, R27 ;  /* 0x0000001b000a7304 */ /* 0x000e620000202000 */
[----:B------:R-:W-:Y:S02]  /*2c60*/  PRMT R12, R11, 0x7632, R12 ;  /* 0x000076320b0c7816 */ /* 0x000fe4000000000c */
[----:B------:R-:W-:-:S03]  /*2c70*/  PRMT R14, R14, 0x7632, R14 ;  /* 0x000076320e0e7816 */ /* 0x000fc6000000000e */
[C---:B0-----:R-:W-:Y:S01]  /*2c80*/  IMAD.U32 R29, R12.reuse, 0x10000, RZ ;  /* 0x000100000c1d7824 */ /* 0x041fe200078e00ff */
[----:B------:R-:W-:Y:S02]  /*2c90*/  PRMT R12, R12, 0x7632, R12 ;  /* 0x000076320c0c7816 */ /* 0x000fe4000000000c */
[----:B-1----:R-:W-:-:S03]  /*2ca0*/  SHF.L.U32 R10, R10, 0x10, RZ ;  /* 0x000000100a0a7819 */ /* 0x002fc600000006ff */
[----:B------:R-:W-:Y:S02]  /*2cb0*/  IMAD.U32 R12, R12, 0x10000, RZ ;  /* 0x000100000c0c7824 */ /* 0x000fe400078e00ff */
[----:B------:R-:W-:Y:S01]  /*2cc0*/  FMUL.FTZ R10, R10, R29 ;  /* 0x0000001d0a0a7220 */ /* 0x000fe20000410000 */
[----:B------:R-:W-:Y:S01]  /*2cd0*/  IMAD.U32 R29, R14, 0x10000, RZ ;  /* 0x000100000e1d7824 */ /* 0x000fe200078e00ff */
[----:B------:R-:W-:-:S03]  /*2ce0*/  SHF.L.U32 R27, R15, 0x10, RZ ;  /* 0x000000100f1b7819 */ /* 0x000fc600000006ff */
[----:B------:R-:W-:Y:S01]  /*2cf0*/  FADD.FTZ R14, R12, R29 ;  /* 0x0000001d0c0e7221 */ /* 0x000fe20000010000 */
[----:B------:R-:W-:Y:S02]  /*2d00*/  IMAD.U32 R12, R13, 0x10000, RZ ;  /* 0x000100000d0c7824 */ /* 0x000fe400078e00ff */
[----:B------:R-:W-:Y:S02]  /*2d10*/  FMUL.FTZ R26, R26, UR15 ;  /* 0x0000000f1a1a7c20 */ /* 0x000fe40008410000 */
[----:B------:R-:W-:Y:S02]  /*2d20*/  FADD.FTZ R12, R12, R27 ;  /* 0x0000001b0c0c7221 */ /* 0x000fe40000010000 */
[----:B------:R0:W1:Y:S02]  /*2d30*/  F2F.BF16.F32 R11, R26 ;  /* 0x0000001a000b7304 */ /* 0x0000640000202000 */
[----:B0-----:R-:W-:-:S06]  /*2d40*/  FMUL.FTZ R26, R12, UR15 ;  /* 0x0000000f0c1a7c20 */ /* 0x001fcc0008410000 */
[----:B------:R-:W0:Y:S01]  /*2d50*/  F2F.BF16.F32 R26, R26 ;  /* 0x0000001a001a7304 */ /* 0x000e220000202000 */
[----:B------:R-:W-:Y:S02]  /*2d60*/  PRMT R15, R15, 0x7632, R15 ;  /* 0x000076320f0f7816 */ /* 0x000fe4000000000f */
[----:B-1----:R-:W-:Y:S02]  /*2d70*/  SHF.L.U32 R11, R11, 0x10, RZ ;  /* 0x000000100b0b7819 */ /* 0x002fe400000006ff */
[----:B------:R-:W-:Y:S01]  /*2d80*/  PRMT R13, R13, 0x7632, R13 ;  /* 0x000076320d0d7816 */ /* 0x000fe2000000000d */
[----:B------:R-:W-:-:S04]  /*2d90*/  IMAD.U32 R12, R15, 0x10000, RZ ;  /* 0x000100000f0c7824 */ /* 0x000fc800078e00ff */
[----:B------:R-:W-:Y:S01]  /*2da0*/  IMAD.U32 R13, R13, 0x10000, RZ ;  /* 0x000100000d0d7824 */ /* 0x000fe200078e00ff */
[----:B0-----:R-:W-:-:S03]  /*2db0*/  SHF.L.U32 R15, R26, 0x10, RZ ;  /* 0x000000101a0f7819 */ /* 0x001fc600000006ff */
[----:B------:R-:W-:-:S04]  /*2dc0*/  FADD.FTZ R13, R13, R12 ;  /* 0x0000000c0d0d7221 */ /* 0x000fc80000010000 */
[----:B------:R-:W-:-:S06]  /*2dd0*/  FMUL.FTZ R13, R13, UR15 ;  /* 0x0000000f0d0d7c20 */ /* 0x000fcc0008410000 */
[----:B------:R-:W0:Y:S01]  /*2de0*/  F2F.BF16.F32 R13, R13 ;  /* 0x0000000d000d7304 */ /* 0x000e220000202000 */
[----:B------:R-:W-:-:S07]  /*2df0*/  USHF.L.U32 UR4, UR13, 0x2, URZ ;  /* 0x000000020d047899 */ /* 0x000fce00080006ff */
[----:B------:R-:W-:Y:S01]  /*2e00*/  F2F.BF16.F32 R21, R21 ;  /* 0x0000001500157304 */ /* 0x000fe20000202000 */
[----:B0-----:R-:W-:-:S07]  /*2e10*/  IMAD.U32 R13, R13, 0x10000, RZ ;  /* 0x000100000d0d7824 */ /* 0x001fce00078e00ff */
[----:B------:R-:W-:Y:S01]  /*2e20*/  F2F.BF16.F32 R10, R10 ;  /* 0x0000000a000a7304 */ /* 0x000fe20000202000 */
[----:B------:R-:W-:Y:S01]  /*2e30*/  USHF.L.U64.HI UR5, UR13, 0x2, UR24 ;  /* 0x000000020d057899 */ /* 0x000fe20008010218 */
[----:B------:R-:W-:-:S05]  /*2e40*/  IADD3 R6, P0, PT, R6, UR4, RZ ;  /* 0x0000000406067c10 */ /* 0x000fca000ff1e0ff */
[----:B------:R-:W-:Y:S02]  /*2e50*/  IADD3.X R5, PT, PT, R5, UR5, RZ, P0, !PT ;  /* 0x0000000505057c10 */ /* 0x000fe400087fe4ff */
[----:B------:R-:W-:-:S04]  /*2e60*/  ISETP.GE.U32.AND P0, PT, R6, R3, PT ;  /* 0x000000030600720c */ /* 0x000fc80003f06070 */
[----:B------:R-:W-:Y:S01]  /*2e70*/  ISETP.GE.AND.EX P0, PT, R5, R4, PT, P0 ;  /* 0x000000040500720c */ /* 0x000fe20003f06300 */
[----:B--2---:R-:W-:-:S04]  /*2e80*/  IMAD.U32 R28, R16, 0x10000, RZ ;  /* 0x00010000101c7824 */ /* 0x004fc800078e00ff */
[----:B------:R-:W-:Y:S01]  /*2e90*/  FMUL.FTZ R11, R11, R28 ;  /* 0x0000001c0b0b7220 */ /* 0x000fe20000410000 */
[----:B------:R-:W-:-:S04]  /*2ea0*/  IMAD.U32 R28, R17, 0x10000, RZ ;  /* 0x00010000111c7824 */ /* 0x000fc800078e00ff */
[----:B------:R-:W-:Y:S01]  /*2eb0*/  FMUL.FTZ R12, R15, R28 ;  /* 0x0000001c0f0c7220 */ /* 0x000fe20000410000 */
[----:B----4-:R-:W-:Y:S01]  /*2ec0*/  IMAD.U32 R15, R18, 0x10000, RZ ;  /* 0x00010000120f7824 */ /* 0x010fe200078e00ff */
[----:B-----5:R-:W-:Y:S02]  /*2ed0*/  SHF.L.U32 R28, R22, 0x10, RZ ;  /* 0x00000010161c7819 */ /* 0x020fe400000006ff */
[----:B------:R-:W-:Y:S02]  /*2ee0*/  PRMT R18, R18, 0x7632, R18 ;  /* 0x0000763212127816 */ /* 0x000fe40000000012 */
[----:B------:R-:W-:Y:S01]  /*2ef0*/  PRMT R22, R22, 0x7632, R22 ;  /* 0x0000763216167816 */ /* 0x000fe20000000016 */
[----:B------:R-:W-:Y:S02]  /*2f00*/  FADD.FTZ R26, R15, R28 ;  /* 0x0000001c0f1a7221 */ /* 0x000fe40000010000 */
[----:B------:R-:W-:Y:S02]  /*2f10*/  IMAD.U32 R18, R18, 0x10000, RZ ;  /* 0x0001000012127824 */ /* 0x000fe400078e00ff */
[----:B------:R-:W-:-:S02]  /*2f20*/  IMAD.U32 R27, R22, 0x10000, RZ ;  /* 0x00010000161b7824 */ /* 0x000fc400078e00ff */
[----:B------:R-:W-:Y:S01]  /*2f30*/  FMUL.FTZ R15, R14, UR15 ;  /* 0x0000000f0e0f7c20 */ /* 0x000fe20008410000 */
[----:B------:R-:W-:Y:S01]  /*2f40*/  SHF.L.U32 R14, R19, 0x10, RZ ;  /* 0x00000010130e7819 */ /* 0x000fe200000006ff */
[----:B------:R-:W-:Y:S01]  /*2f50*/  FADD.FTZ R22, R18, R27 ;  /* 0x0000001b12167221 */ /* 0x000fe20000010000 */
[----:B------:R-:W-:Y:S01]  /*2f60*/  IMAD.U32 R27, R23, 0x10000, RZ ;  /* 0x00010000171b7824 */ /* 0x000fe200078e00ff */
[----:B------:R-:W-:Y:S02]  /*2f70*/  PRMT R19, R19, 0x7632, R19 ;  /* 0x0000763213137816 */ /* 0x000fe40000000013 */
[----:B------:R-:W-:Y:S01]  /*2f80*/  PRMT R23, R23, 0x7632, R23 ;  /* 0x0000763217177816 */ /* 0x000fe20000000017 */
[----:B------:R-:W-:Y:S01]  /*2f90*/  FADD.FTZ R27, R14, R27 ;  /* 0x0000001b0e1b7221 */ /* 0x000fe20000010000 */
[----:B------:R-:W-:Y:S01]  /*2fa0*/  FMUL.FTZ R14, R26, UR15 ;  /* 0x0000000f1a0e7c20 */ /* 0x000fe20008410000 */
[----:B------:R-:W0:Y:S01]  /*2fb0*/  F2F.BF16.F32 R15, R15 ;  /* 0x0000000f000f7304 */ /* 0x000e220000202000 */
[----:B------:R-:W-:Y:S01]  /*2fc0*/  SHF.L.U32 R26, R23, 0x10, RZ ;  /* 0x00000010171a7819 */ /* 0x000fe200000006ff */
[----:B------:R-:W-:-:S02]  /*2fd0*/  IMAD.U32 R19, R19, 0x10000, RZ ;  /* 0x0001000013137824 */ /* 0x000fc400078e00ff */
[----:B------:R-:W-:Y:S02]  /*2fe0*/  FMUL.FTZ R22, R22, UR15 ;  /* 0x0000000f16167c20 */ /* 0x000fe40008410000 */
[----:B------:R-:W-:Y:S02]  /*2ff0*/  FADD.FTZ R19, R19, R26 ;  /* 0x0000001a13137221 */ /* 0x000fe40000010000 */
[----:B------:R-:W1:Y:S01]  /*3000*/  F2F.BF16.F32 R14, R14 ;  /* 0x0000000e000e7304 */ /* 0x000e620000202000 */
[----:B------:R-:W-:Y:S01]  /*3010*/  PRMT R16, R16, 0x7632, R16 ;  /* 0x0000763210107816 */ /* 0x000fe20000000010 */
[----:B------:R-:W-:Y:S01]  /*3020*/  FMUL.FTZ R19, R19, UR15 ;  /* 0x0000000f13137c20 */ /* 0x000fe20008410000 */
[----:B------:R-:W-:Y:S01]  /*3030*/  FMUL.FTZ R18, R27, UR15 ;  /* 0x0000000f1b127c20 */ /* 0x000fe20008410000 */
[----:B------:R-:W-:Y:S02]  /*3040*/  PRMT R17, R17, 0x7632, R17 ;  /* 0x0000763211117816 */ /* 0x000fe40000000011 */
[----:B------:R-:W-:-:S02]  /*3050*/  IMAD.U32 R16, R16, 0x10000, RZ ;  /* 0x0001000010107824 */ /* 0x000fc400078e00ff */
[----:B------:R-:W2:Y:S01]  /*3060*/  F2F.BF16.F32 R22, R22 ;  /* 0x0000001600167304 */ /* 0x000ea20000202000 */
[----:B0-----:R-:W-:-:S04]  /*3070*/  IMAD.U32 R15, R15, 0x10000, RZ ;  /* 0x000100000f0f7824 */ /* 0x001fc800078e00ff */
[----:B------:R-:W-:-:S03]  /*3080*/  FMUL.FTZ R15, R15, R16 ;  /* 0x000000100f0f7220 */ /* 0x000fc60000410000 */
[----:B------:R-:W0:Y:S01]  /*3090*/  F2F.BF16.F32 R19, R19 ;  /* 0x0000001300137304 */ /* 0x000e220000202000 */
[----:B------:R-:W-:Y:S01]  /*30a0*/  SHF.L.U32 R16, R17, 0x10, RZ ;  /* 0x0000001011107819 */ /* 0x000fe200000006ff */
[----:B------:R-:W-:Y:S01]  /*30b0*/  IMAD.U32 R17, R24, 0x10000, RZ ;  /* 0x0001000018117824 */ /* 0x000fe200078e00ff */
[----:B-1----:R-:W-:Y:S02]  /*30c0*/  SHF.L.U32 R14, R14, 0x10, RZ ;  /* 0x000000100e0e7819 */ /* 0x002fe400000006ff */
[----:B------:R-:W-:-:S03]  /*30d0*/  PRMT R24, R24, 0x7632, R24 ;  /* 0x0000763218187816 */ /* 0x000fc60000000018 */
[----:B------:R-:W1:Y:S01]  /*30e0*/  F2F.BF16.F32 R18, R18 ;  /* 0x0000001200127304 */ /* 0x000e620000202000 */
[----:B------:R-:W-:Y:S01]  /*30f0*/  FMUL.FTZ R14, R14, R17 ;  /* 0x000000110e0e7220 */ /* 0x000fe20000410000 */
[C---:B------:R-:W-:Y:S01]  /*3100*/  IMAD.U32 R17, R25.reuse, 0x10000, RZ ;  /* 0x0001000019117824 */ /* 0x040fe200078e00ff */
[----:B------:R-:W-:Y:S01]  /*3110*/  SHF.L.U32 R23, R24, 0x10, RZ ;  /* 0x0000001018177819 */ /* 0x000fe200000006ff */
[----:B--2---:R-:W-:Y:S01]  /*3120*/  IMAD.U32 R22, R22, 0x10000, RZ ;  /* 0x0001000016167824 */ /* 0x004fe200078e00ff */
[----:B------:R-:W-:Y:S01]  /*3130*/  PRMT R25, R25, 0x7632, R25 ;  /* 0x0000763219197816 */ /* 0x000fe20000000019 */
[----:B------:R-:W-:Y:S02]  /*3140*/  FMUL.FTZ R13, R13, R16 ;  /* 0x000000100d0d7220 */ /* 0x000fe40000410000 */
[----:B------:R-:W2:Y:S01]  /*3150*/  F2F.BF16.F32 R15, R15 ;  /* 0x0000000f000f7304 */ /* 0x000ea20000202000 */
[----:B------:R-:W-:Y:S01]  /*3160*/  FMUL.FTZ R22, R22, R23 ;  /* 0x0000001716167220 */ /* 0x000fe20000410000 */
[----:B------:R-:W-:-:S02]  /*3170*/  IMAD.U32 R24, R25, 0x10000, RZ ;  /* 0x0001000019187824 */ /* 0x000fc400078e00ff */
[----:B0-----:R-:W-:-:S04]  /*3180*/  IMAD.U32 R19, R19, 0x10000, RZ ;  /* 0x0001000013137824 */ /* 0x001fc800078e00ff */
[----:B------:R-:W0:Y:S01]  /*3190*/  F2F.BF16.F32 R11, R11 ;  /* 0x0000000b000b7304 */ /* 0x000e220000202000 */
[----:B-1----:R-:W-:Y:S02]  /*31a0*/  IMAD.U32 R18, R18, 0x10000, RZ ;  /* 0x0001000012127824 */ /* 0x002fe400078e00ff */
[----:B------:R-:W-:-:S05]  /*31b0*/  FMUL.FTZ R19, R19, R24 ;  /* 0x0000001813137220 */ /* 0x000fca0000410000 */
[----:B------:R-:W1:Y:S01]  /*31c0*/  F2F.BF16.F32 R12, R12 ;  /* 0x0000000c000c7304 */ /* 0x000e620000202000 */
[----:B------:R-:W-:Y:S01]  /*31d0*/  FMUL.FTZ R18, R18, R17 ;  /* 0x0000001112127220 */ /* 0x000fe20000410000 */
[----:B------:R-:W-:-:S06]  /*31e0*/  IMAD.U32 R16, R21, 0x10000, RZ ;  /* 0x0001000015107824 */ /* 0x000fcc00078e00ff */
[----:B------:R-:W3:Y:S01]  /*31f0*/  F2F.BF16.F32 R13, R13 ;  /* 0x0000000d000d7304 */ /* 0x000ee20000202000 */
[----:B------:R-:W-:-:S07]  /*3200*/  SHF.L.U32 R17, R10, 0x10, RZ ;  /* 0x000000100a117819 */ /* 0x000fce00000006ff */
[----:B------:R-:W4:Y:S01]  /*3210*/  F2F.BF16.F32 R14, R14 ;  /* 0x0000000e000e7304 */ /* 0x000f220000202000 */
[----:B------:R-:W-:-:S07]  /*3220*/  FMNMX3.FTZ R7, R7, |R16|, |R17|, !PT ;  /* 0x4000001007077276 */ /* 0x000fce0007810411 */
[----:B------:R-:W5:Y:S01]  /*3230*/  F2F.BF16.F32 R22, R22 ;  /* 0x0000001600167304 */ /* 0x000f620000202000 */
[----:B--2---:R-:W-:Y:S01]  /*3240*/  IMAD.U32 R15, R15, 0x10000, RZ ;  /* 0x000100000f0f7824 */ /* 0x004fe200078e00ff */
[----:B0-----:R-:W-:-:S06]  /*3250*/  SHF.L.U32 R16, R11, 0x10, RZ ;  /* 0x000000100b107819 */ /* 0x001fcc00000006ff */
[----:B------:R-:W0:Y:S01]  /*3260*/  F2F.BF16.F32 R19, R19 ;  /* 0x0000001300137304 */ /* 0x000e220000202000 */
[----:B-1----:R-:W-:-:S07]  /*3270*/  IMAD.U32 R12, R12, 0x10000, RZ ;  /* 0x000100000c0c7824 */ /* 0x002fce00078e00ff */
[----:B------:R-:W1:Y:S01]  /*3280*/  F2F.BF16.F32 R10, R18 ;  /* 0x00000012000a7304 */ /* 0x000e620000202000 */
[----:B------:R-:W-:Y:S02]  /*3290*/  FMNMX3.FTZ R7, R7, |R16|, |R15|, !PT ;  /* 0x4000001007077276 */ /* 0x000fe4000781040f */
[----:B---3--:R-:W-:Y:S01]  /*32a0*/  SHF.L.U32 R13, R13, 0x10, RZ ;  /* 0x000000100d0d7819 */ /* 0x008fe200000006ff */
[----:B----4-:R-:W-:Y:S02]  /*32b0*/  IMAD.U32 R14, R14, 0x10000, RZ ;  /* 0x000100000e0e7824 */ /* 0x010fe400078e00ff */
[----:B-----5:R-:W-:Y:S01]  /*32c0*/  IMAD.U32 R22, R22, 0x10000, RZ ;  /* 0x0001000016167824 */ /* 0x020fe200078e00ff */
[----:B------:R-:W-:Y:S01]  /*32d0*/  FMNMX3.FTZ R7, R7, |R12|, |R13|, !PT ;  /* 0x4000000c07077276 */ /* 0x000fe2000781040d */
[----:B0-----:R-:W-:-:S03]  /*32e0*/  IMAD.U32 R19, R19, 0x10000, RZ ;  /* 0x0001000013137824 */ /* 0x001fc600078e00ff */
[----:B------:R-:W-:Y:S02]  /*32f0*/  FMNMX3.FTZ R7, R7, |R14|, |R22|, !PT ;  /* 0x4000000e07077276 */ /* 0x000fe40007810416 */
[----:B-1----:R-:W-:-:S04]  /*3300*/  SHF.L.U32 R10, R10, 0x10, RZ ;  /* 0x000000100a0a7819 */ /* 0x002fc800000006ff */
[----:B------:R-:W-:Y:S01]  /*3310*/  FMNMX3.FTZ R7, R7, |R10|, |R19|, !PT ;  /* 0x4000000a07077276 */ /* 0x000fe20007810413 */
[----:B------:R-:W-:Y:S06]  /*3320*/  @!P0 BRA `(.L_x_889) ;  /* 0xfffffff000448947 */ /* 0x000fec000383ffff */
.L_x_882:
[----:B------:R-:W-:Y:S05]  /*3330*/  BSYNC.RECONVERGENT B0 ;  /* 0x0000000000007941 */ /* 0x000fea0003800200 */
.L_x_881:
[----:B------:R-:W-:Y:S01]  /*3340*/  USHF.R.U32.HI UR18, URZ, 0x5, UR19 ;  /* 0x00000005ff127899 */ /* 0x000fe20008011613 */
[----:B------:R-:W0:Y:S01]  /*3350*/  S2UR UR12, SR_CgaCtaId ;  /* 0x00000000000c79c3 */ /* 0x000e220000008800 */
[----:B------:R-:W-:Y:S02]  /*3360*/  UMOV UR5, 0x400 ;  /* 0x0000040000057882 */ /* 0x000fe40000000000 */
[----:B------:R-:W-:Y:S02]  /*3370*/  UIADD3 UR4, UPT, UPT, UR18, -0x1, UR11 ;  /* 0xffffffff12047890 */ /* 0x000fe4000fffe00b */
[----:B------:R-:W-:Y:S02]  /*3380*/  IABS R6, UR18 ;  /* 0x0000001200067c13 */ /* 0x000fe40008000000 */
[----:B------:R-:W-:Y:S02]  /*3390*/  IABS R14, UR18 ;  /* 0x00000012000e7c13 */ /* 0x000fe40008000000 */
[----:B------:R-:W1:Y:S01]  /*33a0*/  I2F.RP R5, R6 ;  /* 0x0000000600057306 */ /* 0x000e620000209400 */
[----:B------:R-:W-:Y:S01]  /*33b0*/  IMAD.U32 R12, RZ, RZ, UR4 ;  /* 0x00000004ff0c7e24 */ /* 0x000fe2000f8e00ff */
[----:B------:R-:W-:-:S04]  /*33c0*/  ULOP3.LUT UR4, UR4, UR18, URZ, 0x3c, !UPT ;  /* 0x0000001204047292 */ /* 0x000fc8000f8e3cff */
[----:B------:R-:W-:Y:S02]  /*33d0*/  IABS R12, R12 ;  /* 0x0000000c000c7213 */ /* 0x000fe40000000000 */
[----:B------:R-:W-:Y:S01]  /*33e0*/  ISETP.LE.AND P2, PT, RZ, UR4, PT ;  /* 0x00000004ff007c0c */ /* 0x000fe2000bf43270 */
[----:B-1----:R-:W1:Y:S01]  /*33f0*/  MUFU.RCP R5, R5 ;  /* 0x0000000500057308 */ /* 0x002e620000001000 */
[----:B0-----:R-:W-:Y:S01]  /*3400*/  ULEA UR5, UR12, UR5, 0x18 ;  /* 0x000000050c057291 */ /* 0x001fe2000f8ec0ff */
[----:B-1----:R-:W-:Y:S02]  /*3410*/  VIADD R10, R5, 0xffffffe ;  /* 0x0ffffffe050a7836 */ /* 0x002fe40000000000 */
[----:B------:R-:W-:-:S04]  /*3420*/  IMAD.MOV R5, RZ, RZ, -R14 ;  /* 0x000000ffff057224 */ /* 0x000fc800078e0a0e */
[----:B------:R0:W1:Y:S02]  /*3430*/  F2I.FTZ.U32.TRUNC.NTZ R11, R10 ;  /* 0x0000000a000b7305 */ /* 0x000064000021f000 */
[----:B0-----:R-:W-:Y:S02]  /*3440*/  MOV R10, RZ ;  /* 0x000000ff000a7202 */ /* 0x001fe40000000f00 */
[----:B-1----:R-:W-:-:S05]  /*3450*/  IADD3 R13, PT, PT, RZ, -R11, RZ ;  /* 0x8000000bff0d7210 */ /* 0x002fca0007ffe0ff */
[----:B------:R-:W-:-:S04]  /*3460*/  IMAD R13, R13, R6, RZ ;  /* 0x000000060d0d7224 */ /* 0x000fc800078e02ff */
[----:B------:R-:W-:-:S04]  /*3470*/  IMAD.HI.U32 R11, R11, R13, R10 ;  /* 0x0000000d0b0b7227 */ /* 0x000fc800078e000a */
[----:B------:R-:W-:-:S04]  /*3480*/  IMAD.MOV.U32 R10, RZ, RZ, R12 ;  /* 0x000000ffff0a7224 */ /* 0x000fc800078e000c */
[----:B------:R-:W-:-:S04]  /*3490*/  IMAD.HI.U32 R21, R11, R10, RZ ;  /* 0x0000000a0b157227 */ /* 0x000fc800078e00ff */
[----:B------:R-:W-:-:S05]  /*34a0*/  IMAD R5, R21, R5, R10 ;  /* 0x0000000515057224 */ /* 0x000fca00078e020a */
[----:B------:R-:W-:-:S13]  /*34b0*/  ISETP.GT.U32.AND P1, PT, R6, R5, PT ;  /* 0x000000050600720c */ /* 0x000fda0003f24070 */
[----:B------:R-:W-:Y:S02]  /*34c0*/  @!P1 IMAD.IADD R5, R5, 0x1, -R6 ;  /* 0x0000000105059824 */ /* 0x000fe400078e0a06 */
[----:B------:R-:W-:Y:S01]  /*34d0*/  @!P1 VIADD R21, R21, 0x1 ;  /* 0x0000000115159836 */ /* 0x000fe20000000000 */
[----:B------:R-:W-:Y:S02]  /*34e0*/  ISETP.NE.AND P1, PT, RZ, UR18, PT ;  /* 0x00000012ff007c0c */ /* 0x000fe4000bf25270 */
[----:B------:R-:W-:Y:S02]  /*34f0*/  ISETP.GE.U32.AND P0, PT, R5, R6, PT ;  /* 0x000000060500720c */ /* 0x000fe40003f06070 */
[----:B------:R-:W-:-:S05]  /*3500*/  MOV R5, UR5 ;  /* 0x0000000500057c02 */ /* 0x000fca0008000f00 */
[----:B------:R-:W-:-:S05]  /*3510*/  IMAD R12, R20, 0x4, R5 ;  /* 0x00000004140c7824 */ /* 0x000fca00078e0205 */
[----:B------:R0:W-:Y:S01]  /*3520*/  STS [R12], R7 ;  /* 0x000000070c007388 */ /* 0x0001e20000000800 */
[----:B------:R-:W-:-:S05]  /*3530*/  @P0 IADD3 R21, PT, PT, R21, 0x1, RZ ;  /* 0x0000000115150810 */ /* 0x000fca0007ffe0ff */
[----:B------:R-:W-:Y:S01]  /*3540*/  @!P2 IMAD.MOV R21, RZ, RZ, -R21 ;  /* 0x000000ffff15a224 */ /* 0x000fe200078e0a15 */
[----:B------:R-:W-:Y:S01]  /*3550*/  @!P1 LOP3.LUT R21, RZ, UR18, RZ, 0x33, !PT ;  /* 0x00000012ff159c12 */ /* 0x000fe2000f8e33ff */
        /* <DEDUP_REMOVED lines=8> */
[----:B------:R-:W-:Y:S02]  /*35e0*/  IADD3 R17, P1, PT, R19, 0x1, RZ ;  /* 0x0000000113117810 */ /* 0x000fe40007f3e0ff */
[----:B------:R-:W-:Y:S01]  /*35f0*/  SHF.R.U32.HI R15, RZ, 0x5, R20 ;  /* 0x00000005ff0f7819 */ /* 0x000fe20000011614 */
[----:B------:R-:W-:Y:S01]  /*3600*/  IMAD.X R14, RZ, RZ, RZ, P0 ;  /* 0x000000ffff0e7224 */ /* 0x000fe200000e06ff */
[----:B------:R-:W-:-:S09]  /*3610*/  IADD3.X R13, PT, PT, RZ, RZ, RZ, P1, !PT ;  /* 0x000000ffff0d7210 */ /* 0x000fd20000ffe4ff */
.L_x_896:
[----:B0-----:R-:W-:Y:S02]  /*3620*/  HFMA2 R7, -RZ, RZ, 0, 0 ;  /* 0x00000000ff077431 */ /* 0x001fe400000001ff */
[----:B------:R-:W-:Y:S01]  /*3630*/  IMAD.U32 R11, RZ, RZ, UR4 ;  /* 0x00000004ff0b7e24 */ /* 0x000fe2000f8e00ff */
[----:B------:R-:W-:Y:S01]  /*3640*/  UIMAD UR12, UR5, UR18, URZ ;  /* 0x00000012050c72a4 */ /* 0x000fe2000f8e02ff */
[----:B-1----:R-:W-:Y:S01]  /*3650*/  IMAD.MOV.U32 R6, RZ, RZ, R15 ;  /* 0x000000ffff067224 */ /* 0x002fe200078e000f */
[----:B------:R-:W-:Y:S01]  /*3660*/  UIADD3 UR4, UP0, UPT, UR4, 0x1, URZ ;  /* 0x0000000104047890 */ /* 0x000fe2000ff1e0ff */
[----:B------:R-:W-:Y:S02]  /*3670*/  BSSY.RECONVERGENT B0, `(.L_x_891) ;  /* 0x000005a000007945 */ /* 0x000fe40003800200 */
[----:B------:R-:W-:Y:S01]  /*3680*/  IMAD.WIDE.U32 R6, R11, UR18, R6 ;  /* 0x000000120b067c25 */ /* 0x000fe2000f8e0006 */
[----:B------:R-:W-:Y:S02]  /*3690*/  UIADD3.X UR5, UPT, UPT, URZ, UR5, URZ, UP0, !UPT ;  /* 0x00000005ff057290 */ /* 0x000fe400087fe4ff */
[----:B------:R-:W-:Y:S01]  /*36a0*/  ISETP.LE.U32.AND P0, PT, R21, UR4, PT ;  /* 0x0000000415007c0c */ /* 0x000fe2000bf03070 */
[----:B------:R-:W-:Y:S01]  /*36b0*/  VIADD R23, R7, UR12 ;  /* 0x0000000c07177c36 */ /* 0x000fe20008000000 */
[----:B------:R-:W-:-:S02]  /*36c0*/  ISETP.GE.U32.AND P1, PT, R6, UR11, PT ;  /* 0x0000000b06007c0c */ /* 0x000fc4000bf26070 */
[----:B------:R-:W-:Y:S02]  /*36d0*/  IMAD.U32 R11, RZ, RZ, UR5 ;  /* 0x00000005ff0b7e24 */ /* 0x000fe4000f8e00ff */
[----:B------:R-:W-:-:S03]  /*36e0*/  ISETP.GE.AND.EX P1, PT, R23, UR21, PT, P1 ;  /* 0x0000001517007c0c */ /* 0x000fc6000bf26310 */
[----:B------:R-:W-:-:S10]  /*36f0*/  ISETP.GE.AND.EX P0, PT, R11, R16, PT, P0 ;  /* 0x000000100b00720c */ /* 0x000fd40003f06300 */
[----:B------:R-:W-:Y:S05]  /*3700*/  @P1 BRA `(.L_x_892) ;  /* 0x0000000400401947 */ /* 0x000fea0003800000 */
[----:B------:R-:W0:Y:S01]  /*3710*/  LDCU UR12, c[0x0][0x3ac] ;  /* 0x00007580ff0c77ac */ /* 0x000e220008000800 */
[----:B------:R-:W-:Y:S01]  /*3720*/  IMAD R23, R23, UR13, RZ ;  /* 0x0000000d17177c24 */ /* 0x000fe2000f8e02ff */
[----:B------:R-:W-:Y:S01]  /*3730*/  BSSY.RECONVERGENT B1, `(.L_x_893) ;  /* 0x0000022000017945 */ /* 0x000fe20003800200 */
[----:B------:R-:W-:-:S04]  /*3740*/  IMAD.WIDE.U32 R10, R6, UR13, RZ ;  /* 0x0000000d060a7c25 */ /* 0x000fc8000f8e00ff */
[----:B------:R-:W-:Y:S01]  /*3750*/  IMAD R23, R6, UR24, R23 ;  /* 0x0000001806177c24 */ /* 0x000fe2000f8e0217 */
[----:B------:R-:W-:-:S04]  /*3760*/  IADD3 R25, P2, PT, R10, UR13, RZ ;  /* 0x0000000d0a197c10 */ /* 0x000fc8000ff5e0ff */
[----:B------:R-:W-:-:S04]  /*3770*/  IADD3 R23, PT, PT, R11, R23, RZ ;  /* 0x000000170b177210 */ /* 0x000fc80007ffe0ff */
[----:B------:R-:W-:Y:S02]  /*3780*/  IADD3.X R24, PT, PT, R23, UR24, RZ, P2, !PT ;  /* 0x0000001817187c10 */ /* 0x000fe400097fe4ff */
[----:B0-----:R-:W-:Y:S02]  /*3790*/  ISETP.LT.U32.AND P1, PT, R25, UR12, PT ;  /* 0x0000000c19007c0c */ /* 0x001fe4000bf21070 */
[----:B------:R-:W-:Y:S02]  /*37a0*/  IADD3 R22, P2, PT, R19, R10, RZ ;  /* 0x0000000a13167210 */ /* 0x000fe40007f5e0ff */
[----:B------:R-:W-:Y:S02]  /*37b0*/  ISETP.LT.AND.EX P1, PT, R24, UR20, PT, P1 ;  /* 0x0000001418007c0c */ /* 0x000fe4000bf21310 */
[C---:B------:R-:W-:Y:S01]  /*37c0*/  IADD3 R26, P3, PT, R22.reuse, 0x20, RZ ;  /* 0x00000020161a7810 */ /* 0x040fe20007f7e0ff */
[----:B------:R-:W-:Y:S01]  /*37d0*/  IMAD R22, R22, 0x4, R5 ;  /* 0x0000000416167824 */ /* 0x000fe200078e0205 */
[----:B------:R-:W-:-:S02]  /*37e0*/  SEL R25, R25, UR12, P1 ;  /* 0x0000000c19197c07 */ /* 0x000fc40008800000 */
[----:B------:R-:W-:Y:S02]  /*37f0*/  SEL R24, R24, UR20, P1 ;  /* 0x0000001418187c07 */ /* 0x000fe40008800000 */
[----:B------:R-:W-:Y:S02]  /*3800*/  ISETP.GE.U32.AND P1, PT, R26, R25, PT ;  /* 0x000000191a00720c */ /* 0x000fe40003f26070 */
[----:B------:R-:W-:-:S04]  /*3810*/  IADD3.X R27, PT, PT, RZ, RZ, R23, P3, P2 ;  /* 0x000000ffff1b7210 */ /* 0x000fc80001fe4417 */
[----:B------:R-:W-:-:S13]  /*3820*/  ISETP.GE.AND.EX P1, PT, R27, R24, PT, P1 ;  /* 0x000000181b00720c */ /* 0x000fda0003f26310 */
[----:B------:R-:W-:Y:S05]  /*3830*/  @P1 BRA `(.L_x_894) ;  /* 0x0000000000441947 */ /* 0x000fea0003800000 */
[----:B------:R-:W0:Y:S01]  /*3840*/  S2UR UR14, SR_CgaCtaId ;  /* 0x00000000000e79c3 */ /* 0x000e220000008800 */
[----:B------:R1:W2:Y:S01]  /*3850*/  LDS R7, [R22] ;  /* 0x0000000016077984 */ /* 0x0002a20000000800 */
[----:B------:R-:W-:Y:S01]  /*3860*/  UMOV UR12, 0x400 ;  /* 0x00000400000c7882 */ /* 0x000fe20000000000 */
[----:B------:R-:W-:Y:S01]  /*3870*/  IMAD R6, R6, UR13, R19 ;  /* 0x0000000d06067c24 */ /* 0x000fe2000f8e0213 */
[----:B0-----:R-:W-:-:S06]  /*3880*/  ULEA UR12, UR14, UR12, 0x18 ;  /* 0x0000000c0e0c7291 */ /* 0x001fcc000f8ec0ff */
[----:B------:R-:W-:-:S05]  /*3890*/  IMAD.U32 R5, RZ, RZ, UR12 ;  /* 0x0000000cff057e24 */ /* 0x000fca000f8e00ff */
[----:B------:R-:W-:-:S05]  /*38a0*/  LEA R6, R6, R5, 0x2 ;  /* 0x0000000506067211 */ /* 0x000fca00078e10ff */
[----:B-1----:R-:W-:-:S07]  /*38b0*/  VIADD R6, R6, 0x80 ;  /* 0x0000008006067836 */ /* 0x002fce0000000000 */
.L_x_895:
        /* <DEDUP_REMOVED lines=9> */
.L_x_894:
[----:B------:R-:W-:Y:S05]  /*3950*/  BSYNC.RECONVERGENT B1 ;  /* 0x0000000000017941 */ /* 0x000fea0003800200 */
.L_x_893:
[----:B------:R-:W-:Y:S02]  /*3960*/  IADD3 R6, P1, PT, R25, -R10, RZ ;  /* 0x8000000a19067210 */ /* 0x000fe40007f3e0ff */
[----:B0-----:R-:W-:-:S03]  /*3970*/  IADD3 R7, P2, PT, R19, 0x10, RZ ;  /* 0x0000001013077810 */ /* 0x001fc60007f5e0ff */
[----:B------:R-:W-:Y:S01]  /*3980*/  IMAD.X R23, R24, 0x1, ~R23, P1 ;  /* 0x0000000118177824 */ /* 0x000fe200008e0e17 */
[----:B------:R-:W-:Y:S01]  /*3990*/  ISETP.LT.U32.AND P1, PT, R6, 0x20, PT ;  /* 0x000000200600780c */ /* 0x000fe20003f21070 */
[----:B------:R-:W-:-:S03]  /*39a0*/  IMAD.X R10, RZ, RZ, RZ, P2 ;  /* 0x000000ffff0a7224 */ /* 0x000fc600010e06ff */
[----:B------:R-:W-:-:S04]  /*39b0*/  ISETP.LT.AND.EX P1, PT, R23, RZ, PT, P1 ;  /* 0x000000ff1700720c */ /* 0x000fc80003f21310 */
[----:B------:R-:W-:-:S04]  /*39c0*/  SEL R6, R6, 0x20, P1 ;  /* 0x0000002006067807 */ /* 0x000fc80000800000 */
[-C--:B------:R-:W-:Y:S02]  /*39d0*/  ISETP.GE.U32.AND P2, PT, R7, R6.reuse, PT ;  /* 0x000000060700720c */ /* 0x080fe40003f46070 */
[----:B------:R-:W-:Y:S02]  /*39e0*/  SEL R7, R23, RZ, P1 ;  /* 0x000000ff17077207 */ /* 0x000fe40000800000 */
[----:B------:R-:W-:Y:S02]  /*39f0*/  IADD3 R23, P1, PT, R19, 0x8, RZ ;  /* 0x0000000813177810 */ /* 0x000fe40007f3e0ff */
[----:B------:R-:W-:Y:S02]  /*3a00*/  ISETP.GE.AND.EX P2, PT, R10, R7, PT, P2 ;  /* 0x000000070a00720c */ /* 0x000fe40003f46320 */
[----:B------:R-:W-:Y:S02]  /*3a10*/  IADD3.X R24, PT, PT, RZ, RZ, RZ, P1, !PT ;  /* 0x000000ffff187210 */ /* 0x000fe40000ffe4ff */
[----:B------:R-:W-:-:S04]  /*3a20*/  ISETP.GE.U32.AND P1, PT, R23, R6, PT ;  /* 0x000000061700720c */ /* 0x000fc80003f26070 */
[----:B------:R-:W-:-:S05]  /*3a30*/  ISETP.GE.AND.EX P1, PT, R24, R7, PT, P1 ;  /* 0x000000071800720c */ /* 0x000fca0003f26310 */
[----:B------:R-:W-:Y:S04]  /*3a40*/  @!P2 LDS R10, [R22] ;  /* 0x00000000160aa984 */ /* 0x000fe80000000800 */
[----:B------:R-:W0:Y:S02]  /*3a50*/  @!P2 LDS R11, [R22+0x40] ;  /* 0x00004000160ba984 */ /* 0x000e240000000800 */
[----:B0-----:R-:W-:-:S05]  /*3a60*/  @!P2 FMNMX.FTZ R11, R10, R11, !PT ;  /* 0x0000000b0a0ba209 */ /* 0x001fca0007810000 */
[----:B------:R-:W-:Y:S01]  /*3a70*/  @!P2 STS [R22], R11 ;  /* 0x0000000b1600a388 */ /* 0x000fe20000000800 */
[----:B------:R-:W-:-:S03]  /*3a80*/  IADD3 R25, P2, PT, R19, 0x4, RZ ;  /* 0x0000000413197810 */ /* 0x000fc60007f5e0ff */
[----:B------:R-:W-:Y:S02]  /*3a90*/  @!P1 LDS R10, [R22] ;  /* 0x00000000160a9984 */ /* 0x000fe40000000800 */
[----:B------:R-:W-:Y:S01]  /*3aa0*/  IMAD.X R24, RZ, RZ, RZ, P2 ;  /* 0x000000ffff187224 */ /* 0x000fe200010e06ff */
[----:B------:R-:W-:Y:S01]  /*3ab0*/  ISETP.GE.U32.AND P2, PT, R25, R6, PT ;  /* 0x000000061900720c */ /* 0x000fe20003f46070 */
[----:B------:R-:W0:Y:S03]  /*3ac0*/  @!P1 LDS R23, [R22+0x20] ;  /* 0x0000200016179984 */ /* 0x000e260000000800 */
        /* <DEDUP_REMOVED lines=20> */
.L_x_892:
[----:B------:R-:W-:Y:S05]  /*3c10*/  BSYNC.RECONVERGENT B0 ;  /* 0x0000000000007941 */ /* 0x000fea0003800200 */
.L_x_891:
[----:B------:R-:W-:Y:S05]  /*3c20*/  @!P0 BRA `(.L_x_896) ;  /* 0xfffffff8007c8947 */ /* 0x000fea000383ffff */
.L_x_890:
[----:B------:R-:W-:Y:S01]  /*3c30*/  IMAD.SHL.U32 R5, R8, 0x10, RZ ;  /* 0x0000001008057824 */ /* 0x000fe200078e00ff */
[----:B------:R-:W-:Y:S04]  /*3c40*/  BAR.SYNC.DEFER_BLOCKING 0x0 ;  /* 0x0000000000007b1d */ /* 0x000fe80000010000 */
[----:B-1----:R-:W-:Y:S02]  /*3c50*/  IADD3 R6, P0, PT, R2, R5, RZ ;  /* 0x0000000502067210 */ /* 0x002fe40007f1e0ff */
[----:B------:R-:W-:Y:S01]  /*3c60*/  SHF.L.U64.HI R5, R8, 0x4, R9 ;  /* 0x0000000408057819 */ /* 0x000fe20000010209 */
[----:B------:R-:W1:Y:S01]  /*3c70*/  LDCU.64 UR20, c[0x0][0x3c0] ;  /* 0x00007800ff1477ac */ /* 0x000e620008000a00 */
[----:B------:R-:W-:Y:S01]  /*3c80*/  ISETP.GE.U32.AND P1, PT, R6, R3, PT ;  /* 0x000000030600720c */ /* 0x000fe20003f26070 */
[----:B------:R-:W-:Y:S01]  /*3c90*/  BSSY.RECONVERGENT B0, `(.L_x_897) ;  /* 0x000003c000007945 */ /* 0x000fe20003800200 */
[----:B------:R-:W-:-:S02]  /*3ca0*/  IADD3.X R5, PT, PT, R0, R5, RZ, P0, !PT ;  /* 0x0000000500057210 */ /* 0x000fc400007fe4ff */
[----:B------:R-:W-:Y:S02]  /*3cb0*/  ISETP.NE.U32.AND P0, PT, R2, RZ, PT ;  /* 0x000000ff0200720c */ /* 0x000fe40003f05070 */
[----:B------:R-:W-:-:S04]  /*3cc0*/  ISETP.GE.AND.EX P1, PT, R5, R4, PT, P1 ;  /* 0x000000040500720c */ /* 0x000fc80003f26310 */
[----:B------:R-:W-:-:S13]  /*3cd0*/  ISETP.NE.OR.EX P0, PT, R0, RZ, P1, P0 ;  /* 0x000000ff0000720c */ /* 0x000fda0000f05700 */
[----:B-1----:R-:W-:Y:S05]  /*3ce0*/  @P0 BRA `(.L_x_898) ;  /* 0x0000000000d80947 */ /* 0x002fea0003800000 */
[----:B------:R-:W1:Y:S01]  /*3cf0*/  LDCU.64 UR4, c[0x0][0x3a0] ;  /* 0x00007400ff0477ac */ /* 0x000e620008000a00 */
[----:B------:R-:W2:Y:S01]  /*3d00*/  LDC.64 R2, c[0x0][0x3c0] ;  /* 0x0000f000ff027b82 */ /* 0x000ea20000000a00 */
[----:B------:R-:W3:Y:S01]  /*3d10*/  LDS R4, [R12] ;  /* 0x000000000c047984 */ /* 0x000ee20000000800 */
[----:B-1----:R-:W-:-:S04]  /*3d20*/  ISETP.NE.U32.AND P0, PT, RZ, UR4, PT ;  /* 0x00000004ff007c0c */ /* 0x002fc8000bf05070 */
[----:B------:R-:W-:-:S13]  /*3d30*/  ISETP.NE.AND.EX P0, PT, RZ, UR5, PT, P0 ;  /* 0x00000005ff007c0c */ /* 0x000fda000bf05300 */
[----:B0-----:R-:W0:Y:S02]  /*3d40*/  @P0 LDC.64 R6, c[0x0][0x3a0] ;  /* 0x0000e800ff060b82 */ /* 0x001e240000000a00 */
[----:B0-----:R-:W3:Y:S01]  /*3d50*/  @P0 LDG.E R7, desc[UR16][R6.64] ;  /* 0x0000001006070981 */ /* 0x001ee2000c1e1900 */
[----:B------:R-:W2:Y:S02]  /*3d60*/  LDCU UR4, c[0x0][0x370] ;  /* 0x00006e00ff0477ac */ /* 0x000ea40008000800 */
[----:B--2---:R-:W-:-:S04]  /*3d70*/  IADD3 R5, P1, PT, R2, UR4, RZ ;  /* 0x0000000402057c10 */ /* 0x004fc8000ff3e0ff */
[----:B------:R-:W-:-:S04]  /*3d80*/  IADD3 R5, P2, PT, R5, -0x1, RZ ;  /* 0xffffffff05057810 */ /* 0x000fc80007f5e0ff */
[----:B------:R-:W-:-:S04]  /*3d90*/  IADD3.X R10, PT, PT, RZ, -0x1, R3, P2, P1 ;  /* 0xffffffffff0a7810 */ /* 0x000fc800017e2403 */
[----:B------:R-:W-:-:S04]  /*3da0*/  LOP3.LUT R3, R10, R3, RZ, 0xfc, !PT ;  /* 0x000000030a037212 */ /* 0x000fc800078efcff */
[----:B------:R-:W-:Y:S02]  /*3db0*/  ISETP.NE.U32.AND P1, PT, R3, RZ, PT ;  /* 0x000000ff0300720c */ /* 0x000fe40003f25070 */
[----:B---3--:R-:W-:-:S05]  /*3dc0*/  @P0 FMNMX.FTZ R4, R4, R7, PT ;  /* 0x0000000704040209 */ /* 0x008fca0003810000 */
[----:B------:R-:W-:-:S06]  /*3dd0*/  FMUL.FTZ R4, R4, 0.0078740157186985015869 ;  /* 0x3c01020404047820 */ /* 0x000fcc0000410000 */
[----:B------:R-:W-:Y:S05]  /*3de0*/  @P1 BRA `(.L_x_899) ;  /* 0x0000000000501947 */ /* 0x000fea0003800000 */
[----:B------:R-:W0:Y:S01]  /*3df0*/  I2F.U32.RP R0, R2 ;  /* 0x0000000200007306 */ /* 0x000e220000209000 */
[----:B------:R-:W-:-:S07]  /*3e00*/  ISETP.NE.U32.AND P1, PT, R2, RZ, PT ;  /* 0x000000ff0200720c */ /* 0x000fce0003f25070 */
[----:B0-----:R-:W0:Y:S02]  /*3e10*/  MUFU.RCP R0, R0 ;  /* 0x0000000000007308 */ /* 0x001e240000001000 */
[----:B0-----:R-:W-:-:S06]  /*3e20*/  VIADD R6, R0, 0xffffffe ;  /* 0x0ffffffe00067836 */ /* 0x001fcc0000000000 */
[----:B------:R0:W1:Y:S02]  /*3e30*/  F2I.FTZ.U32.TRUNC.NTZ R7, R6 ;  /* 0x0000000600077305 */ /* 0x000064000021f000 */
[----:B0-----:R-:W-:Y:S01]  /*3e40*/  IMAD.MOV.U32 R6, RZ, RZ, RZ ;  /* 0x000000ffff067224 */ /* 0x001fe200078e00ff */
[----:B-1----:R-:W-:-:S05]  /*3e50*/  IADD3 R3, PT, PT, RZ, -R7, RZ ;  /* 0x80000007ff037210 */ /* 0x002fca0007ffe0ff */
[----:B------:R-:W-:-:S04]  /*3e60*/  IMAD R3, R3, R2, RZ ;  /* 0x0000000203037224 */ /* 0x000fc800078e02ff */
[----:B------:R-:W-:-:S04]  /*3e70*/  IMAD.HI.U32 R12, R7, R3, R6 ;  /* 0x00000003070c7227 */ /* 0x000fc800078e0006 */
[----:B------:R-:W-:Y:S02]  /*3e80*/  HFMA2 R3, -RZ, RZ, 0, 0 ;  /* 0x00000000ff037431 */ /* 0x000fe400000001ff */
[----:B------:R-:W-:-:S05]  /*3e90*/  IMAD.HI.U32 R12, R12, R5, RZ ;  /* 0x000000050c0c7227 */ /* 0x000fca00078e00ff */
[----:B------:R-:W-:-:S05]  /*3ea0*/  IADD3 R12, PT, PT, -R12, RZ, RZ ;  /* 0x000000ff0c0c7210 */ /* 0x000fca0007ffe1ff */
[----:B------:R-:W-:-:S05]  /*3eb0*/  IMAD R7, R2, R12, R5 ;  /* 0x0000000c02077224 */ /* 0x000fca00078e0205 */
[----:B------:R-:W-:-:S13]  /*3ec0*/  ISETP.GE.U32.AND P0, PT, R7, R2, PT ;  /* 0x000000020700720c */ /* 0x000fda0003f06070 */
[----:B------:R-:W-:-:S05]  /*3ed0*/  @P0 IMAD.IADD R7, R7, 0x1, -R2 ;  /* 0x0000000107070824 */ /* 0x000fca00078e0a02 */
[----:B------:R-:W-:-:S13]  /*3ee0*/  ISETP.GE.U32.AND P0, PT, R7, R2, PT ;  /* 0x000000020700720c */ /* 0x000fda0003f06070 */
[-C--:B------:R-:W-:Y:S02]  /*3ef0*/  @P0 IADD3 R7, PT, PT, R7, -R2.reuse, RZ ;  /* 0x8000000207070210 */ /* 0x080fe40007ffe0ff */
[----:B------:R-:W-:-:S05]  /*3f00*/  @!P1 LOP3.LUT R7, RZ, R2, RZ, 0x33, !PT ;  /* 0x00000002ff079212 */ /* 0x000fca00078e33ff */
[----:B------:R-:W-:Y:S01]  /*3f10*/  IMAD.MOV.U32 R2, RZ, RZ, R7 ;  /* 0x000000ffff027224 */ /* 0x000fe200078e0007 */
[----:B------:R-:W-:Y:S06]  /*3f20*/  BRA `(.L_x_900) ;  /* 0x0000000000147947 */ /* 0x000fec0003800000 */
.L_x_899:
[----:B------:R-:W-:Y:S01]  /*3f30*/  IMAD.MOV.U32 R11, RZ, RZ, R5 ;  /* 0x000000ffff0b7224 */ /* 0x000fe200078e0005 */
[----:B------:R-:W-:-:S07]  /*3f40*/  MOV R0, 0x3f60 ;  /* 0x00003f6000007802 */ /* 0x000fce0000000f00 */
[----:B------:R-:W-:Y:S05]  /*3f50*/  CALL.REL.NOINC `($__internal_16_$__cuda_sm20_rem_s64) ;  /* 0x00000020008c7944 */ /* 0x000fea0003c00000 */
[----:B------:R-:W-:Y:S01]  /*3f60*/  MOV R2, R6 ;  /* 0x0000000600027202 */ /* 0x000fe20000000f00 */
[----:B------:R-:W-:-:S07]  /*3f70*/  IMAD.MOV.U32 R3, RZ, RZ, R7 ;  /* 0x000000ffff037224 */ /* 0x000fce00078e0007 */
.L_x_900:
[----:B------:R-:W0:Y:S01]  /*3f80*/  LDCU.64 UR12, c[0x0][0x388] ;  /* 0x00007100ff0c77ac */ /* 0x000e220008000a00 */
[----:B------:R-:W-:Y:S01]  /*3f90*/  IADD3 R5, P0, PT, -R2, R5, RZ ;  /* 0x0000000502057210 */ /* 0x000fe20007f1e1ff */
[----:B------:R-:W-:-:S03]  /*3fa0*/  UMOV UR4, UR10 ;  /* 0x0000000a00047c82 */ /* 0x000fc60008000000 */
[----:B------:R-:W-:Y:S01]  /*3fb0*/  IADD3.X R3, PT, PT, ~R3, R10, RZ, P0, !PT ;  /* 0x0000000a03037210 */ /* 0x000fe200007fe5ff */
[----:B------:R-:W-:-:S04]  /*3fc0*/  UMOV UR5, URZ ;  /* 0x000000ff00057c82 */ /* 0x000fc80008000000 */
[----:B------:R-:W-:Y:S02]  /*3fd0*/  IMAD R0, R3, R8, RZ ;  /* 0x0000000803007224 */ /* 0x000fe400078e02ff */
[----:B------:R-:W-:-:S04]  /*3fe0*/  IMAD.WIDE.U32 R2, R8, R5, UR4 ;  /* 0x0000000408027e25 */ /* 0x000fc8000f8e0005 */
[----:B------:R-:W-:Y:S01]  /*3ff0*/  IMAD R5, R9, R5, R0 ;  /* 0x0000000509057224 */ /* 0x000fe200078e0200 */
[----:B0-----:R-:W-:-:S03]  /*4000*/  LEA R6, P0, R2, UR12, 0x2 ;  /* 0x0000000c02067c11 */ /* 0x001fc6000f8010ff */
[----:B------:R-:W-:-:S05]  /*4010*/  IMAD.IADD R3, R3, 0x1, R5 ;  /* 0x0000000103037824 */ /* 0x000fca00078e0205 */
[----:B------:R-:W-:Y:S02]  /*4020*/  LEA.HI.X R7, R2, UR13, R3, 0x2, P0 ;  /* 0x0000000d02077c11 */ /* 0x000fe400080f1403 */
[----:B------:R-:W-:-:S05]  /*4030*/  FMNMX.FTZ R3, R4, 1.1920928955078125e-07, !PT ;  /* 0x3400000004037809 */ /* 0x000fca0007810000 */
[----:B------:R1:W-:Y:S02]  /*4040*/  STG.E desc[UR16][R6.64], R3 ;  /* 0x0000000306007986 */ /* 0x0003e4000c101910 */
.L_x_898:
[----:B------:R-:W-:Y:S05]  /*4050*/  BSYNC.RECONVERGENT B0 ;  /* 0x0000000000007941 */ /* 0x000fea0003800200 */
.L_x_897:
        /* <DEDUP_REMOVED lines=10> */
[----:B------:R-:W-:Y:S01]  /*4100*/  MOV R4, UR4 ;  /* 0x0000000400047c02 */ /* 0x000fe20008000f00 */
[----:B------:R-:W-:-:S06]  /*4110*/  UIADD3.X UR5, UPT, UPT, UR5, UR13, URZ, UP0, !UPT ;  /* 0x0000000d05057290 */ /* 0x000fcc00087fe4ff */
[----:B------:R-:W-:Y:S02]  /*4120*/  IMAD.U32 R5, RZ, RZ, UR5 ;  /* 0x00000005ff057e24 */ /* 0x000fe4000f8e00ff */
[----:B------:R-:W-:Y:S05]  /*4130*/  @P0 EXIT ;  /* 0x000000000000094d */ /* 0x000fea0003800000 */
[----:B-1----:R-:W1:Y:S01]  /*4140*/  LDC.64 R2, c[0x0][0x3c0] ;  /* 0x0000f000ff027b82 */ /* 0x002e620000000a00 */
[----:B------:R-:W1:Y:S02]  /*4150*/  LDCU UR4, c[0x0][0x370] ;  /* 0x00006e00ff0477ac */ /* 0x000e640008000800 */
[----:B-1----:R-:W-:-:S04]  /*4160*/  IADD3 R11, P0, PT, R2, UR4, RZ ;  /* 0x00000004020b7c10 */ /* 0x002fc8000ff1e0ff */
[----:B------:R-:W-:-:S04]  /*4170*/  IADD3 R11, P1, PT, R11, -0x1, RZ ;  /* 0xffffffff0b0b7810 */ /* 0x000fc80007f3e0ff */
[----:B------:R-:W-:-:S04]  /*4180*/  IADD3.X R8, PT, PT, RZ, -0x1, R3, P1, P0 ;  /* 0xffffffffff087810 */ /* 0x000fc80000fe0403 */
[----:B------:R-:W-:-:S04]  /*4190*/  LOP3.LUT R3, R8, R3, RZ, 0xfc, !PT ;  /* 0x0000000308037212 */ /* 0x000fc800078efcff */
[----:B------:R-:W-:-:S13]  /*41a0*/  ISETP.NE.U32.AND P0, PT, R3, RZ, PT ;  /* 0x000000ff0300720c */ /* 0x000fda0003f05070 */
[----:B------:R-:W-:Y:S05]  /*41b0*/  @P0 BRA `(.L_x_901) ;  /* 0x0000000000500947 */ /* 0x000fea0003800000 */
[----:B------:R-:W1:Y:S01]  /*41c0*/  I2F.U32.RP R3, R2 ;  /* 0x0000000200037306 */ /* 0x000e620000209000 */
[----:B------:R-:W-:-:S07]  /*41d0*/  ISETP.NE.U32.AND P1, PT, R2, RZ, PT ;  /* 0x000000ff0200720c */ /* 0x000fce0003f25070 */
[----:B-1----:R-:W1:Y:S02]  /*41e0*/  MUFU.RCP R3, R3 ;  /* 0x0000000300037308 */ /* 0x002e640000001000 */
[----:B-1----:R-:W-:Y:S01]  /*41f0*/  IADD3 R6, PT, PT, R3, 0xffffffe, RZ ;  /* 0x0ffffffe03067810 */ /* 0x002fe20007ffe0ff */
[----:B------:R-:W-:-:S05]  /*4200*/  IMAD.MOV.U32 R3, RZ, RZ, RZ ;  /* 0x000000ffff037224 */ /* 0x000fca00078e00ff */
[----:B0-----:R0:W1:Y:S02]  /*4210*/  F2I.FTZ.U32.TRUNC.NTZ R7, R6 ;  /* 0x0000000600077305 */ /* 0x001064000021f000 */
[----:B0-----:R-:W-:Y:S02]  /*4220*/  HFMA2 R6, -RZ, RZ, 0, 0 ;  /* 0x00000000ff067431 */ /* 0x001fe400000001ff */
[----:B-1----:R-:W-:-:S04]  /*4230*/  IMAD.MOV R9, RZ, RZ, -R7 ;  /* 0x000000ffff097224 */ /* 0x002fc800078e0a07 */
[----:B------:R-:W-:-:S04]  /*4240*/  IMAD R9, R9, R2, RZ ;  /* 0x0000000209097224 */ /* 0x000fc800078e02ff */
[----:B------:R-:W-:-:S06]  /*4250*/  IMAD.HI.U32 R0, R7, R9, R6 ;  /* 0x0000000907007227 */ /* 0x000fcc00078e0006 */
[----:B------:R-:W-:-:S04]  /*4260*/  IMAD.HI.U32 R0, R0, R11, RZ ;  /* 0x0000000b00007227 */ /* 0x000fc800078e00ff */
[----:B------:R-:W-:-:S04]  /*4270*/  IMAD.MOV R0, RZ, RZ, -R0 ;  /* 0x000000ffff007224 */ /* 0x000fc800078e0a00 */
[----:B------:R-:W-:-:S05]  /*4280*/  IMAD R7, R2, R0, R11 ;  /* 0x0000000002077224 */ /* 0x000fca00078e020b */
[----:B------:R-:W-:-:S13]  /*4290*/  ISETP.GE.U32.AND P0, PT, R7, R2, PT ;  /* 0x000000020700720c */ /* 0x000fda0003f06070 */
[----:B------:R-:W-:-:S04]  /*42a0*/  @P0 IADD3 R7, PT, PT, R7, -R2, RZ ;  /* 0x8000000207070210 */ /* 0x000fc80007ffe0ff */
[----:B------:R-:W-:-:S13]  /*42b0*/  ISETP.GE.U32.AND P0, PT, R7, R2, PT ;  /* 0x000000020700720c */ /* 0x000fda0003f06070 */
[----:B------:R-:W-:Y:S01]  /*42c0*/  @P0 IMAD.IADD R7, R7, 0x1, -R2 ;  /* 0x0000000107070824 */ /* 0x000fe200078e0a02 */
[----:B------:R-:W-:-:S04]  /*42d0*/  @!P1 LOP3.LUT R7, RZ, R2, RZ, 0x33, !PT ;  /* 0x00000002ff079212 */ /* 0x000fc800078e33ff */
[----:B------:R-:W-:Y:S01]  /*42e0*/  MOV R2, R7 ;  /* 0x0000000700027202 */ /* 0x000fe20000000f00 */
[----:B------:R-:W-:Y:S06]  /*42f0*/  BRA `(.L_x_902) ;  /* 0x0000000000147947 */ /* 0x000fec0003800000 */
.L_x_901:
[----:B------:R-:W-:Y:S02]  /*4300*/  MOV R10, R8 ;  /* 0x00000008000a7202 */ /* 0x000fe40000000f00 */
[----:B------:R-:W-:-:S07]  /*4310*/  MOV R0, 0x4330 ;  /* 0x0000433000007802 */ /* 0x000fce0000000f00 */
[----:B0-----:R-:W-:Y:S05]  /*4320*/  CALL.REL.NOINC `($__internal_16_$__cuda_sm20_rem_s64) ;  /* 0x0000001c00987944 */ /* 0x001fea0003c00000 */
[----:B------:R-:W-:Y:S01]  /*4330*/  IMAD.MOV.U32 R2, RZ, RZ, R6 ;  /* 0x000000ffff027224 */ /* 0x000fe200078e0006 */
[----:B------:R-:W-:-:S07]  /*4340*/  MOV R3, R7 ;  /* 0x0000000700037202 */ /* 0x000fce0000000f00 */
.L_x_902:
[----:B------:R-:W-:-:S05]  /*4350*/  IADD3 R11, P0, PT, -R2, R11, RZ ;  /* 0x0000000b020b7210 */ /* 0x000fca0007f1e1ff */
[----:B------:R-:W-:-:S08]  /*4360*/  IMAD.X R0, R8, 0x1, ~R3, P0 ;  /* 0x0000000108007824 */ /* 0x000fd000000e0e03 */
.L_x_903:
        /* <DEDUP_REMOVED lines=9> */
[----:B------:R-:W-:-:S05]  /*4400*/  LOP3.LUT R27, R21, 0x3ffffff, RZ, 0xc0, !PT ;  /* 0x03ffffff151b7812 */ /* 0x000fca00078ec0ff */
[----:B------:R-:W-:Y:S01]  /*4410*/  IMAD R23, R0, R27, RZ ;  /* 0x0000001b00177224 */ /* 0x000fe200078e02ff */
[----:B--2---:R-:W-:Y:S01]  /*4420*/  SHF.L.U32 R14, R2, 0x10, RZ ;  /* 0x00000010020e7819 */ /* 0x004fe200000006ff */
[----:B------:R-:W-:Y:S01]  /*4430*/  IMAD.U32 R10, R3, 0x10000, RZ ;  /* 0x00010000030a7824 */ /* 0x000fe200078e00ff */
[----:B---3--:R-:W-:Y:S01]  /*4440*/  SHF.L.U32 R15, R18, 0x10, RZ ;  /* 0x00000010120f7819 */ /* 0x008fe200000006ff */
[----:B------:R-:W-:Y:S01]  /*4450*/  IMAD.U32 R17, R19, 0x10000, RZ ;  /* 0x0001000013117824 */ /* 0x000fe200078e00ff */
[----:B------:R-:W-:Y:S02]  /*4460*/  PRMT R18, R2, 0x7632, R18 ;  /* 0x0000763202127816 */ /* 0x000fe40000000012 */
[----:B------:R-:W-:Y:S01]  /*4470*/  MOV R2, UR10 ;  /* 0x0000000a00027c02 */ /* 0x000fe20008000f00 */
[----:B------:R-:W-:Y:S01]  /*4480*/  FADD.FTZ R14, R14, R15 ;  /* 0x0000000f0e0e7221 */ /* 0x000fe20000010000 */
[----:B------:R-:W-:Y:S01]  /*4490*/  PRMT R19, R18, 0x7632, R19 ;  /* 0x0000763212137816 */ /* 0x000fe20000000013 */
[----:B------:R-:W-:Y:S01]  /*44a0*/  FADD.FTZ R10, R10, R17 ;  /* 0x000000110a0a7221 */ /* 0x000fe20000010000 */
[----:B------:R-:W-:Y:S01]  /*44b0*/  PRMT R15, R3, 0x7632, R15 ;  /* 0x00007632030f7816 */ /* 0x000fe2000000000f */
[----:B0-----:R-:W-:Y:S01]  /*44c0*/  IMAD.WIDE.U32 R16, R20, 0x8, R6 ;  /* 0x0000000814107825 */ /* 0x001fe200078e0006 */
[----:B------:R-:W-:-:S03]  /*44d0*/  PRMT R21, R19, 0x7632, R21 ;  /* 0x0000763213157816 */ /* 0x000fc60000000015 */
[----:B------:R-:W-:Y:S01]  /*44e0*/  IMAD.MOV.U32 R3, RZ, RZ, RZ ;  /* 0x000000ffff037224 */ /* 0x000fe200078e00ff */
[----:B------:R-:W-:Y:S01]  /*44f0*/  SHF.L.U32 R22, R18, 0x10, RZ ;  /* 0x0000001012167819 */ /* 0x000fe200000006ff */
[----:B------:R-:W-:Y:S01]  /*4500*/  IMAD.U32 R25, R19, 0x10000, RZ ;  /* 0x0001000013197824 */ /* 0x000fe200078e00ff */
[----:B------:R-:W-:Y:S01]  /*4510*/  SHF.L.U32 R24, R15, 0x10, RZ ;  /* 0x000000100f187819 */ /* 0x000fe200000006ff */
[----:B------:R-:W-:Y:S01]  /*4520*/  IMAD.WIDE.U32 R18, R27, R11, R2 ;  /* 0x0000000b1b127225 */ /* 0x000fe200078e0002 */
[----:B------:R-:W2:Y:S03]  /*4530*/  LDG.E.64.CONSTANT R16, desc[UR16][R16.64] ;  /* 0x0000001010107981 */ /* 0x000ea6000c1e9b00 */
[----:B------:R-:W-:Y:S01]  /*4540*/  FADD.FTZ R15, R22, R25 ;  /* 0x00000019160f7221 */ /* 0x000fe20000010000 */
[----:B------:R-:W-:Y:S01]  /*4550*/  IMAD.U32 R21, R21, 0x10000, RZ ;  /* 0x0001000015157824 */ /* 0x000fe200078e00ff */
[----:B------:R-:W-:-:S02]  /*4560*/  IADD3 R23, PT, PT, R19, R23, RZ ;  /* 0x0000001713177210 */ /* 0x000fc40007ffe0ff */
[----:B-1----:R-:W-:Y:S01]  /*4570*/  LEA R22, P0, R18, R8, 0x2 ;  /* 0x0000000812167211 */ /* 0x002fe200078010ff */
[----:B------:R-:W-:-:S03]  /*4580*/  FADD.FTZ R21, R24, R21 ;  /* 0x0000001518157221 */ /* 0x000fc60000010000 */
[----:B------:R-:W-:Y:S02]  /*4590*/  LEA.HI.X R23, R18, R9, R23, 0x2, P0 ;  /* 0x0000000912177211 */ /* 0x000fe400000f1417 */
[----:B------:R-:W-:Y:S02]  /*45a0*/  F2FP.BF16.F32.PACK_AB R18, R15, R14 ;  /* 0x0000000e0f12723e */ /* 0x000fe400000010ff */
        /* <DEDUP_REMOVED lines=20> */
[----:B------:R-:W-:-:S02]  /*46f0*/  IMAD.U32 R17, R17, 0x10000, RZ ;  /* 0x0001000011117824 */ /* 0x000fc400078e00ff */
[----:B------:R-:W-:Y:S01]  /*4700*/  FMUL.FTZ R12, R15, R26 ;  /* 0x0000001a0f0c7220 */ /* 0x000fe20000410000 */
[----:B------:R-:W-:Y:S02]  /*4710*/  IMAD.U32 R13, R16, 0x10000, RZ ;  /* 0x00010000100d7824 */ /* 0x000fe400078e00ff */
[----:B------:R-:W-:Y:S01]  /*4720*/  FMUL.FTZ R17, R10, R17 ;  /* 0x000000110a117220 */ /* 0x000fe20000410000 */
[----:B------:R-:W0:Y:S01]  /*4730*/  F2F.BF16.F32 R18, R18 ;  /* 0x0000001200127304 */ /* 0x000e220000202000 */
[----:B------:R-:W-:-:S07]  /*4740*/  FMUL.FTZ R14, R14, R13 ;  /* 0x0000000d0e0e7220 */ /* 0x000fce0000410000 */
[----:B------:R-:W1:Y:S01]  /*4750*/  F2F.BF16.F32 R17, R17 ;  /* 0x0000001100117304 */ /* 0x000e620000202000 */
[----:B0-----:R-:W-:-:S07]  /*4760*/  SHF.L.U32 R15, R18, 0x10, RZ ;  /* 0x00000010120f7819 */ /* 0x001fce00000006ff */
[----:B---3--:R-:W0:Y:S01]  /*4770*/  MUFU.RCP R22, R22 ;  /* 0x0000001600167308 */ /* 0x008e220000001000 */
[----:B-1----:R-:W-:-:S07]  /*4780*/  SHF.L.U32 R19, R17, 0x10, RZ ;  /* 0x0000001011137819 */ /* 0x002fce00000006ff */
[----:B------:R-:W1:Y:S01]  /*4790*/  F2F.BF16.F32 R12, R12 ;  /* 0x0000000c000c7304 */ /* 0x000e620000202000 */
[C---:B------:R-:W-:Y:S02]  /*47a0*/  VIADD R17, R20.reuse, UR19 ;  /* 0x0000001314117c36 */ /* 0x040fe40008000000 */
[----:B------:R-:W-:-:S03]  /*47b0*/  IMAD.WIDE.U32 R20, R20, 0x4, R4 ;  /* 0x0000000414147825 */ /* 0x000fc600078e0004 */
[----:B------:R-:W-:Y:S02]  /*47c0*/  ISETP.GE.U32.AND P0, PT, R17, UR11, PT ;  /* 0x0000000b11007c0c */ /* 0x000fe4000bf06070 */
[----:B------:R-:W2:Y:S01]  /*47d0*/  F2F.BF16.F32 R14, R14 ;  /* 0x0000000e000e7304 */ /* 0x000ea20000202000 */
[----:B0-----:R-:W-:Y:S01]  /*47e0*/  FMUL.FTZ R19, R22, R19 ;  /* 0x0000001316137220 */ /* 0x001fe20000410000 */
[----:B-1----:R-:W-:Y:S02]  /*47f0*/  IMAD.U32 R13, R12, 0x10000, RZ ;  /* 0x000100000c0d7824 */ /* 0x002fe400078e00ff */
[----:B------:R-:W-:-:S04]  /*4800*/  FMUL.FTZ R12, R22, R15 ;  /* 0x0000000f160c7220 */ /* 0x000fc80000410000 */
[----:B------:R-:W-:Y:S01]  /*4810*/  F2I.S8.NTZ R19, R19 ;  /* 0x0000001300137305 */ /* 0x000fe20000202100 */
[----:B------:R-:W-:Y:S01]  /*4820*/  FMUL.FTZ R13, R22, R13 ;  /* 0x0000000d160d7220 */ /* 0x000fe20000410000 */
[----:B--2---:R-:W-:-:S06]  /*4830*/  IMAD.U32 R15, R14, 0x10000, RZ ;  /* 0x000100000e0f7824 */ /* 0x004fcc00078e00ff */
[----:B------:R-:W-:Y:S01]  /*4840*/  F2I.S8.NTZ R13, R13 ;  /* 0x0000000d000d7305 */ /* 0x000fe20000202100 */
[----:B------:R-:W-:-:S07]  /*4850*/  FMUL.FTZ R15, R22, R15 ;  /* 0x0000000f160f7220 */ /* 0x000fce0000410000 */
[----:B------:R-:W0:Y:S08]  /*4860*/  F2I.S8.NTZ R12, R12 ;  /* 0x0000000c000c7305 */ /* 0x000e300000202100 */
[----:B------:R-:W1:Y:S01]  /*4870*/  F2I.S8.NTZ R10, R15 ;  /* 0x0000000f000a7305 */ /* 0x000e620000202100 */
[----:B0-----:R-:W-:Y:S02]  /*4880*/  PRMT R23, R12, 0x3340, R19 ;  /* 0x000033400c177816 */ /* 0x001fe40000000013 */
[----:B-1----:R-:W-:-:S04]  /*4890*/  PRMT R10, R13, 0x3340, R10 ;  /* 0x000033400d0a7816 */ /* 0x002fc8000000000a */
[----:B------:R-:W-:-:S05]  /*48a0*/  PRMT R23, R10, 0x5410, R23 ;  /* 0x000054100a177816 */ /* 0x000fca0000000017 */
[----:B------:R0:W-:Y:S01]  /*48b0*/  STG.E desc[UR16][R20.64], R23 ;  /* 0x0000001714007986 */ /* 0x0001e2000c101910 */
[----:B------:R-:W-:Y:S05]  /*48c0*/  @P0 EXIT ;  /* 0x000000000000094d */ /* 0x000fea0003800000 */
[----:B0-----:R-:W-:Y:S01]  /*48d0*/  MOV R20, 0x8 ;  /* 0x0000000800147802 */ /* 0x001fe20000000f00 */
[----:B------:R-:W-:-:S04]  /*48e0*/  IMAD.MOV.U32 R14, RZ, RZ, 0x8 ;  /* 0x00000008ff0e7424 */ /* 0x000fc800078e00ff */
[----:B------:R-:W-:-:S04]  /*48f0*/  IMAD.WIDE.U32 R20, R17, R20, UR6 ;  /* 0x0000000611147e25 */ /* 0x000fc8000f8e0014 */
[----:B------:R-:W-:Y:S02]  /*4900*/  IMAD.WIDE.U32 R14, R17, R14, UR8 ;  /* 0x00000008110e7e25 */ /* 0x000fe4000f8e000e */
[----:B------:R-:W2:Y:S04]  /*4910*/  LDG.E.64.CONSTANT R20, desc[UR16][R20.64] ;  /* 0x0000001014147981 */ /* 0x000ea8000c1e9b00 */
[----:B------:R-:W3:Y:S01]  /*4920*/  LDG.E.64 R18, desc[UR16][R14.64] ;  /* 0x000000100e127981 */ /* 0x000ee2000c1e1b00 */
[----:B------:R-:W-:Y:S02]  /*4930*/  SHF.R.U32.HI R22, RZ, 0x4, R17 ;  /* 0x00000004ff167819 */ /* 0x000fe40000011611 */
[----:B--2---:R-:W-:Y:S02]  /*4940*/  SHF.L.U32 R10, R21, 0x10, RZ ;  /* 0x00000010150a7819 */ /* 0x004fe400000006ff */
[C---:B------:R-:W-:Y:S01]  /*4950*/  SHF.L.U32 R16, R20.reuse, 0x10, RZ ;  /* 0x0000001014107819 */ /* 0x040fe200000006ff */
[----:B---3--:R-:W-:Y:S01]  /*4960*/  IMAD.U32 R23, R19, 0x10000, RZ ;  /* 0x0001000013177824 */ /* 0x008fe200078e00ff */
[----:B------:R-:W-:Y:S01]  /*4970*/  PRMT R20, R20, 0x7632, R20 ;  /* 0x0000763214147816 */ /* 0x000fe20000000014 */
[C---:B------:R-:W-:Y:S01]  /*4980*/  IMAD.U32 R13, R18.reuse, 0x10000, RZ ;  /* 0x00010000120d7824 */ /* 0x040fe200078e00ff */
[----:B------:R-:W-:Y:S01]  /*4990*/  PRMT R18, R18, 0x7632, R18 ;  /* 0x0000763212127816 */ /* 0x000fe20000000012 */
[----:B------:R-:W-:Y:S01]  /*49a0*/  FADD.FTZ R10, R10, R23 ;  /* 0x000000170a0a7221 */ /* 0x000fe20000010000 */
[----:B------:R-:W-:Y:S01]  /*49b0*/  LOP3.LUT R23, R22, 0x3ffffff, RZ, 0xc0, !PT ;  /* 0x03ffffff16177812 */ /* 0x000fe200078ec0ff */
[----:B------:R-:W-:Y:S01]  /*49c0*/  FADD.FTZ R16, R16, R13 ;  /* 0x0000000d10107221 */ /* 0x000fe20000010000 */
[----:B------:R-:W-:Y:S01]  /*49d0*/  PRMT R22, R21, 0x7632, R22 ;  /* 0x0000763215167816 */ /* 0x000fe20000000016 */
[----:B------:R-:W-:Y:S01]  /*49e0*/  IMAD.WIDE.U32 R12, R17, 0x8, R6 ;  /* 0x00000008110c7825 */ /* 0x000fe200078e0006 */
[----:B------:R-:W-:-:S02]  /*49f0*/  PRMT R24, R19, 0x7632, R24 ;  /* 0x0000763213187816 */ /* 0x000fc40000000018 */
[----:B------:R-:W-:Y:S01]  /*4a00*/  SHF.L.U32 R20, R20, 0x10, RZ ;  /* 0x0000001014147819 */ /* 0x000fe200000006ff */
[----:B------:R-:W-:Y:S01]  /*4a10*/  IMAD.U32 R25, R18, 0x10000, RZ ;  /* 0x0001000012197824 */ /* 0x000fe200078e00ff */
[----:B------:R-:W-:Y:S01]  /*4a20*/  SHF.L.U32 R22, R22, 0x10, RZ ;  /* 0x0000001016167819 */ /* 0x000fe200000006ff */
[----:B------:R-:W-:Y:S01]  /*4a30*/  IMAD R21, R0, R23, RZ ;  /* 0x0000001700157224 */ /* 0x000fe200078e02ff */
[----:B------:R-:W2:Y:S01]  /*4a40*/  LDG.E.64.CONSTANT R12, desc[UR16][R12.64] ;  /* 0x000000100c0c7981 */ /* 0x000ea2000c1e9b00 */
[----:B------:R-:W-:-:S04]  /*4a50*/  IMAD.WIDE.U32 R18, R23, R11, R2 ;  /* 0x0000000b17127225 */ /* 0x000fc800078e0002 */
[----:B------:R-:W-:Y:S01]  /*4a60*/  FADD.FTZ R23, R20, R25 ;  /* 0x0000001914177221 */ /* 0x000fe20000010000 */
[----:B------:R-:W-:Y:S01]  /*4a70*/  IMAD.U32 R27, R24, 0x10000, RZ ;  /* 0x00010000181b7824 */ /* 0x000fe200078e00ff */
[----:B------:R-:W-:Y:S02]  /*4a80*/  IADD3 R21, PT, PT, R19, R21, RZ ;  /* 0x0000001513157210 */ /* 0x000fe40007ffe0ff */
[----:B------:R-:W-:Y:S01]  /*4a90*/  LEA R20, P0, R18, R8, 0x2 ;  /* 0x0000000812147211 */ /* 0x000fe200078010ff */
        /* <DEDUP_REMOVED lines=32> */
[----:B-1----:R-:W-:-:S07]  /*4ca0*/  IMAD.U32 R13, R14, 0x10000, RZ ;  /* 0x000100000e0d7824 */ /* 0x002fce00078e00ff */
[----:B------:R-:W1:Y:S08]  /*4cb0*/  F2F.BF16.F32 R12, R12 ;  /* 0x0000000c000c7304 */ /* 0x000e700000202000 */
[----:B------:R-:W2:Y:S01]  /*4cc0*/  F2F.BF16.F32 R15, R15 ;  /* 0x0000000f000f7304 */ /* 0x000ea20000202000 */
[C---:B0-----:R-:W-:Y:S01]  /*4cd0*/  FMUL.FTZ R14, R20.reuse, R19 ;  /* 0x00000013140e7220 */ /* 0x041fe20000410000 */
[----:B------:R-:W-:Y:S01]  /*4ce0*/  FMUL.FTZ R13, R20, R13 ;  /* 0x0000000d140d7220 */ /* 0x000fe20000410000 */
[----:B-1----:R-:W-:-:S05]  /*4cf0*/  SHF.L.U32 R21, R12, 0x10, RZ ;  /* 0x000000100c157819 */ /* 0x002fca00000006ff */
[----:B------:R-:W-:Y:S01]  /*4d00*/  F2I.S8.NTZ R14, R14 ;  /* 0x0000000e000e7305 */ /* 0x000fe20000202100 */
[----:B------:R-:W-:Y:S01]  /*4d10*/  FMUL.FTZ R21, R20, R21 ;  /* 0x0000001514157220 */ /* 0x000fe20000410000 */
[----:B--2---:R-:W-:-:S06]  /*4d20*/  IMAD.U32 R19, R15, 0x10000, RZ ;  /* 0x000100000f137824 */ /* 0x004fcc00078e00ff */
[----:B------:R-:W-:Y:S01]  /*4d30*/  F2I.S8.NTZ R13, R13 ;  /* 0x0000000d000d7305 */ /* 0x000fe20000202100 */
[----:B------:R-:W-:Y:S01]  /*4d40*/  FMUL.FTZ R10, R20, R19 ;  /* 0x00000013140a7220 */ /* 0x000fe20000410000 */
[----:B------:R-:W-:-:S06]  /*4d50*/  VIADD R19, R17, UR19 ;  /* 0x0000001311137c36 */ /* 0x000fcc0008000000 */
[----:B------:R-:W0:Y:S01]  /*4d60*/  F2I.S8.NTZ R21, R21 ;  /* 0x0000001500157305 */ /* 0x000e220000202100 */
[----:B------:R-:W-:-:S07]  /*4d70*/  ISETP.GE.U32.AND P0, PT, R19, UR11, PT ;  /* 0x0000000b13007c0c */ /* 0x000fce000bf06070 */
[----:B------:R-:W1:Y:S01]  /*4d80*/  F2I.S8.NTZ R10, R10 ;  /* 0x0000000a000a7305 */ /* 0x000e620000202100 */
[----:B0-----:R-:W-:Y:S02]  /*4d90*/  PRMT R16, R14, 0x3340, R21 ;  /* 0x000033400e107816 */ /* 0x001fe40000000015 */
[----:B-1----:R-:W-:Y:S01]  /*4da0*/  PRMT R15, R13, 0x3340, R10 ;  /* 0x000033400d0f7816 */ /* 0x002fe2000000000a */
[----:B------:R-:W-:-:S03]  /*4db0*/  IMAD.WIDE.U32 R12, R17, 0x4, R4 ;  /* 0x00000004110c7825 */ /* 0x000fc600078e0004 */
[----:B------:R-:W-:-:S05]  /*4dc0*/  PRMT R15, R15, 0x5410, R16 ;  /* 0x000054100f0f7816 */ /* 0x000fca0000000010 */
[----:B------:R0:W-:Y:S01]  /*4dd0*/  STG.E desc[UR16][R12.64], R15 ;  /* 0x0000000f0c007986 */ /* 0x0001e2000c101910 */
[----:B------:R-:W-:Y:S05]  /*4de0*/  @P0 EXIT ;  /* 0x000000000000094d */ /* 0x000fea0003800000 */
[----:B------:R-:W-:Y:S01]  /*4df0*/  MOV R20, 0x8 ;  /* 0x0000000800147802 */ /* 0x000fe20000000f00 */
[----:B------:R-:W-:-:S04]  /*4e00*/  IMAD.MOV.U32 R14, RZ, RZ, 0x8 ;  /* 0x00000008ff0e7424 */ /* 0x000fc800078e00ff */
[----:B------:R-:W-:-:S04]  /*4e10*/  IMAD.WIDE.U32 R20, R19, R20, UR6 ;  /* 0x0000000613147e25 */ /* 0x000fc8000f8e0014 */
[----:B0-----:R-:W-:Y:S02]  /*4e20*/  IMAD.WIDE.U32 R14, R19, R14, UR8 ;  /* 0x00000008130e7e25 */ /* 0x001fe4000f8e000e */
        /* <DEDUP_REMOVED lines=56> */
[----:B---3--:R-:W0:Y:S01]  /*51b0*/  MUFU.RCP R20, R20 ;  /* 0x0000001400147308 */ /* 0x008e220000001000 */
[----:B-1----:R-:W-:-:S07]  /*51c0*/  SHF.L.U32 R17, R16, 0x10, RZ ;  /* 0x0000001010117819 */ /* 0x002fce00000006ff */
[----:B------:R-:W1:Y:S08]  /*51d0*/  F2F.BF16.F32 R15, R15 ;  /* 0x0000000f000f7304 */ /* 0x000e700000202000 */
[----:B------:R-:W2:Y:S01]  /*51e0*/  F2F.BF16.F32 R12, R12 ;  /* 0x0000000c000c7304 */ /* 0x000ea20000202000 */
[C---:B0-----:R-:W-:Y:S01]  /*51f0*/  FMUL.FTZ R14, R20.reuse, R17 ;  /* 0x00000011140e7220 */ /* 0x041fe20000410000 */
[----:B------:R-:W-:Y:S01]  /*5200*/  FMUL.FTZ R13, R20, R13 ;  /* 0x0000000d140d7220 */ /* 0x000fe20000410000 */
[----:B-1----:R-:W-:-:S05]  /*5210*/  IMAD.U32 R17, R15, 0x10000, RZ ;  /* 0x000100000f117824 */ /* 0x002fca00078e00ff */
[----:B------:R-:W-:Y:S01]  /*5220*/  F2I.S8.NTZ R14, R14 ;  /* 0x0000000e000e7305 */ /* 0x000fe20000202100 */
[----:B------:R-:W-:Y:S01]  /*5230*/  FMUL.FTZ R17, R20, R17 ;  /* 0x0000001114117220 */ /* 0x000fe20000410000 */
[----:B--2---:R-:W-:-:S06]  /*5240*/  SHF.L.U32 R21, R12, 0x10, RZ ;  /* 0x000000100c157819 */ /* 0x004fcc00000006ff */
[----:B------:R-:W-:Y:S01]  /*5250*/  F2I.S8.NTZ R13, R13 ;  /* 0x0000000d000d7305 */ /* 0x000fe20000202100 */
[----:B------:R-:W-:-:S07]  /*5260*/  FMUL.FTZ R21, R20, R21 ;  /* 0x0000001514157220 */ /* 0x000fce0000410000 */
[----:B------:R-:W0:Y:S08]  /*5270*/  F2I.S8.NTZ R10, R17 ;  /* 0x00000011000a7305 */ /* 0x000e300000202100 */
[----:B------:R-:W1:Y:S01]  /*5280*/  F2I.S8.NTZ R21, R21 ;  /* 0x0000001500157305 */ /* 0x000e620000202100 */
[----:B0-----:R-:W-:Y:S01]  /*5290*/  PRMT R10, R13, 0x3340, R10 ;  /* 0x000033400d0a7816 */ /* 0x001fe2000000000a */
[----:B------:R-:W-:-:S04]  /*52a0*/  IMAD.WIDE.U32 R12, R19, 0x4, R4 ;  /* 0x00000004130c7825 */ /* 0x000fc800078e0004 */
[----:B------:R-:W-:Y:S01]  /*52b0*/  VIADD R19, R19, UR19 ;  /* 0x0000001313137c36 */ /* 0x000fe20008000000 */
[----:B-1----:R-:W-:-:S04]  /*52c0*/  PRMT R15, R14, 0x3340, R21 ;  /* 0x000033400e0f7816 */ /* 0x002fc80000000015 */
[----:B------:R-:W-:Y:S02]  /*52d0*/  ISETP.GE.U32.AND P0, PT, R19, UR11, PT ;  /* 0x0000000b13007c0c */ /* 0x000fe4000bf06070 */
[----:B------:R-:W-:-:S05]  /*52e0*/  PRMT R15, R10, 0x5410, R15 ;  /* 0x000054100a0f7816 */ /* 0x000fca000000000f */
[----:B------:R0:W-:Y:S06]  /*52f0*/  STG.E desc[UR16][R12.64], R15 ;  /* 0x0000000f0c007986 */ /* 0x0001ec000c101910 */
[----:B------:R-:W-:Y:S05]  /*5300*/  @P0 EXIT ;  /* 0x000000000000094d */ /* 0x000fea0003800000 */
[----:B------:R-:W-:Y:S02]  /*5310*/  HFMA2 R20, -RZ, RZ, 0, 4.76837158203125e-07 ;  /* 0x00000008ff147431 */ /* 0x000fe400000001ff */
[----:B0-----:R-:W-:-:S03]  /*5320*/  IMAD.MOV.U32 R12, RZ, RZ, 0x8 ;  /* 0x00000008ff0c7424 */ /* 0x001fc600078e00ff */
[----:B------:R-:W-:-:S04]  /*5330*/  IMAD.WIDE.U32 R20, R19, R20, UR6 ;  /* 0x0000000613147e25 */ /* 0x000fc8000f8e0014 */
[C---:B------:R-:W-:Y:S01]  /*5340*/  IMAD.WIDE.U32 R12, R19.reuse, R12, UR8 ;  /* 0x00000008130c7e25 */ /* 0x040fe2000f8e000c */
[----:B------:R-:W2:Y:S04]  /*5350*/  LDG.E.64.CONSTANT R16, desc[UR16][R20.64] ;  /* 0x0000001014107981 */ /* 0x000ea8000c1e9b00 */
[----:B------:R-:W3:Y:S01]  /*5360*/  LDG.E.64 R14, desc[UR16][R12.64] ;  /* 0x000000100c0e7981 */ /* 0x000ee2000c1e1b00 */
[----:B------:R-:W-:Y:S01]  /*5370*/  SHF.R.U32.HI R18, RZ, 0x4, R19 ;  /* 0x00000004ff127819 */ /* 0x000fe20000011613 */
[----:B------:R-:W-:-:S06]  /*5380*/  IMAD.WIDE.U32 R6, R19, 0x8, R6 ;  /* 0x0000000813067825 */ /* 0x000fcc00078e0006 */
[----:B------:R-:W4:Y:S01]  /*5390*/  LDG.E.64.CONSTANT R6, desc[UR16][R6.64] ;  /* 0x0000001006067981 */ /* 0x000f22000c1e9b00 */
[C---:B--2---:R-:W-:Y:S02]  /*53a0*/  SHF.L.U32 R10, R16.reuse, 0x10, RZ ;  /* 0x00000010100a7819 */ /* 0x044fe400000006ff */
[----:B------:R-:W-:Y:S01]  /*53b0*/  PRMT R16, R16, 0x7632, R16 ;  /* 0x0000763210107816 */ /* 0x000fe20000000010 */
[----:B---3--:R-:W-:Y:S01]  /*53c0*/  IMAD.U32 R23, R14, 0x10000, RZ ;  /* 0x000100000e177824 */ /* 0x008fe200078e00ff */
[----:B------:R-:W-:Y:S02]  /*53d0*/  PRMT R14, R17, 0x7632, R14 ;  /* 0x00007632110e7816 */ /* 0x000fe4000000000e */
[C---:B------:R-:W-:Y:S01]  /*53e0*/  PRMT R20, R15.reuse, 0x7632, R20 ;  /* 0x000076320f147816 */ /* 0x040fe20000000014 */
[----:B------:R-:W-:Y:S01]  /*53f0*/  FADD.FTZ R10, R10, R23 ;  /* 0x000000170a0a7221 */ /* 0x000fe20000010000 */
[----:B------:R-:W-:Y:S02]  /*5400*/  LOP3.LUT R23, R18, 0x3ffffff, RZ, 0xc0, !PT ;  /* 0x03ffffff12177812 */ /* 0x000fe400078ec0ff */
[----:B------:R-:W-:Y:S01]  /*5410*/  PRMT R18, R14, 0x7632, R18 ;  /* 0x000076320e127816 */ /* 0x000fe20000000012 */
[----:B------:R-:W-:Y:S01]  /*5420*/  IMAD.U32 R22, R15, 0x10000, RZ ;  /* 0x000100000f167824 */ /* 0x000fe200078e00ff */
[----:B------:R-:W-:Y:S01]  /*5430*/  SHF.L.U32 R17, R17, 0x10, RZ ;  /* 0x0000001011117819 */ /* 0x000fe200000006ff */
[----:B------:R-:W-:Y:S01]  /*5440*/  IMAD.WIDE.U32 R2, R23, R11, R2 ;  /* 0x0000000b17027225 */ /* 0x000fe200078e0002 */
[----:B------:R-:W-:-:S02]  /*5450*/  SHF.L.U32 R15, R16, 0x10, RZ ;  /* 0x00000010100f7819 */ /* 0x000fc400000006ff */
[----:B------:R-:W-:Y:S01]  /*5460*/  SHF.L.U32 R14, R14, 0x10, RZ ;  /* 0x000000100e0e7819 */ /* 0x000fe200000006ff */
[----:B------:R-:W-:Y:S02]  /*5470*/  IMAD.U32 R18, R18, 0x10000, RZ ;  /* 0x0001000012127824 */ /* 0x000fe400078e00ff */
[----:B------:R-:W-:Y:S02]  /*5480*/  IMAD.U32 R21, R20, 0x10000, RZ ;  /* 0x0001000014157824 */ /* 0x000fe400078e00ff */
[----:B------:R-:W-:Y:S02]  /*5490*/  IMAD R23, R0, R23, RZ ;  /* 0x0000001700177224 */ /* 0x000fe400078e02ff */
[----:B------:R-:W-:Y:S01]  /*54a0*/  FADD.FTZ R17, R17, R22 ;  /* 0x0000001611117221 */ /* 0x000fe20000010000 */
[----:B------:R-:W-:Y:S01]  /*54b0*/  FADD.FTZ R15, R15, R18 ;  /* 0x000000120f0f7221 */ /* 0x000fe20000010000 */
[----:B------:R-:W-:Y:S01]  /*54c0*/  FADD.FTZ R14, R14, R21 ;  /* 0x000000150e0e7221 */ /* 0x000fe20000010000 */
[----:B------:R-:W-:-:S02]  /*54d0*/  LEA R8, P0, R2, R8, 0x2 ;  /* 0x0000000802087211 */ /* 0x000fc400078010ff */
[----:B------:R-:W-:Y:S02]  /*54e0*/  IADD3 R3, PT, PT, R3, R23, RZ ;  /* 0x0000001703037210 */ /* 0x000fe40007ffe0ff */
[----:B------:R-:W-:Y:S02]  /*54f0*/  F2FP.BF16.F32.PACK_AB R20, R15, R10 ;  /* 0x0000000a0f14723e */ /* 0x000fe400000010ff */
[----:B------:R-:W-:Y:S02]  /*5500*/  F2FP.BF16.F32.PACK_AB R21, R14, R17 ;  /* 0x000000110e15723e */ /* 0x000fe400000010ff */
[----:B------:R-:W-:-:S03]  /*5510*/  LEA.HI.X R9, R2, R9, R3, 0x2, P0 ;  /* 0x0000000902097211 */ /* 0x000fc600000f1403 */
[----:B------:R0:W-:Y:S04]  /*5520*/  STG.E.64 desc[UR16][R12.64], R20 ;  /* 0x000000140c007986 */ /* 0x0001e8000c101b10 */
[----:B------:R-:W2:Y:S01]  /*5530*/  LDG.E R8, desc[UR16][R8.64] ;  /* 0x0000001008087981 */ /* 0x000ea2000c1e1900 */
[----:B------:R-:W-:Y:S01]  /*5540*/  FMUL.FTZ R10, R10, UR15 ;  /* 0x0000000f0a0a7c20 */ /* 0x000fe20008410000 */
[----:B------:R-:W-:-:S05]  /*5550*/  FMUL.FTZ R17, R17, UR15 ;  /* 0x0000000f11117c20 */ /* 0x000fca0008410000 */
[----:B------:R-:W1:Y:S01]  /*5560*/  F2F.BF16.F32 R10, R10 ;  /* 0x0000000a000a7304 */ /* 0x000e620000202000 */
[----:B------:R-:W-:Y:S01]  /*5570*/  FMUL.FTZ R14, R14, UR15 ;  /* 0x0000000f0e0e7c20 */ /* 0x000fe20008410000 */
[----:B------:R-:W-:-:S06]  /*5580*/  FMUL.FTZ R15, R15, UR15 ;  /* 0x0000000f0f0f7c20 */ /* 0x000fcc0008410000 */
[----:B------:R-:W3:Y:S01]  /*5590*/  F2F.BF16.F32 R17, R17 ;  /* 0x0000001100117304 */ /* 0x000ee20000202000 */
[----:B----4-:R-:W-:-:S07]  /*55a0*/  IMAD.U32 R3, R6, 0x10000, RZ ;  /* 0x0001000006037824 */ /* 0x010fce00078e00ff */
[----:B------:R-:W4:Y:S01]  /*55b0*/  F2F.BF16.F32 R14, R14 ;  /* 0x0000000e000e7304 */ /* 0x000f220000202000 */
[----:B-1----:R-:W-:-:S07]  /*55c0*/  SHF.L.U32 R2, R10, 0x10, RZ ;  /* 0x000000100a027819 */ /* 0x002fce00000006ff */
[----:B------:R-:W1:Y:S01]  /*55d0*/  F2F.BF16.F32 R15, R15 ;  /* 0x0000000f000f7304 */ /* 0x000e620000202000 */
[----:B------:R-:W-:Y:S01]  /*55e0*/  FMUL.FTZ R2, R2, R3 ;  /* 0x0000000302027220 */ /* 0x000fe20000410000 */
[----:B0-----:R-:W-:Y:S01]  /*55f0*/  IMAD.U32 R12, R7, 0x10000, RZ ;  /* 0x00010000070c7824 */ /* 0x001fe200078e00ff */
[----:B---3--:R-:W-:Y:S02]  /*5600*/  SHF.L.U32 R3, R17, 0x10, RZ ;  /* 0x0000001011037819 */ /* 0x008fe400000006ff */
[----:B------:R-:W-:Y:S02]  /*5610*/  PRMT R7, R7, 0x7632, R7 ;  /* 0x0000763207077816 */ /* 0x000fe40000000007 */
[----:B------:R-:W-:Y:S01]  /*5620*/  PRMT R6, R6, 0x7632, R6 ;  /* 0x0000763206067816 */ /* 0x000fe20000000006 */
[----:B------:R-:W-:Y:S01]  /*5630*/  FMUL.FTZ R12, R3, R12 ;  /* 0x0000000c030c7220 */ /* 0x000fe20000410000 */
[----:B----4-:R-:W-:Y:S01]  /*5640*/  SHF.L.U32 R14, R14, 0x10, RZ ;  /* 0x000000100e0e7819 */ /* 0x010fe200000006ff */
[----:B------:R-:W-:-:S02]  /*5650*/  IMAD.U32 R7, R7, 0x10000, RZ ;  /* 0x0001000007077824 */ /* 0x000fc400078e00ff */
[----:B------:R-:W-:Y:S01]  /*5660*/  IMAD.U32 R6, R6, 0x10000, RZ ;  /* 0x0001000006067824 */ /* 0x000fe200078e00ff */
[----:B-1----:R-:W-:Y:S01]  /*5670*/  SHF.L.U32 R15, R15, 0x10, RZ ;  /* 0x000000100f0f7819 */ /* 0x002fe200000006ff */
[----:B------:R-:W-:Y:S01]  /*5680*/  FMUL.FTZ R14, R14, R7 ;  /* 0x000000070e0e7220 */ /* 0x000fe20000410000 */
[----:B------:R-:W0:Y:S03]  /*5690*/  F2F.BF16.F32 R12, R12 ;  /* 0x0000000c000c7304 */ /* 0x000e260000202000 */
[----:B------:R-:W-:-:S05]  /*56a0*/  FMUL.FTZ R6, R15, R6 ;  /* 0x000000060f067220 */ /* 0x000fca0000410000 */
[----:B------:R-:W1:Y:S08]  /*56b0*/  F2F.BF16.F32 R2, R2 ;  /* 0x0000000200027304 */ /* 0x000e700000202000 */
[----:B------:R-:W3:Y:S08]  /*56c0*/  F2F.BF16.F32 R14, R14 ;  /* 0x0000000e000e7304 */ /* 0x000ef00000202000 */
[----:B------:R-:W-:Y:S01]  /*56d0*/  F2F.BF16.F32 R6, R6 ;  /* 0x0000000600067304 */ /* 0x000fe20000202000 */
[----:B0-----:R-:W-:Y:S01]  /*56e0*/  SHF.L.U32 R7, R12, 0x10, RZ ;  /* 0x000000100c077819 */ /* 0x001fe200000006ff */
[----:B-1----:R-:W-:Y:S01]  /*56f0*/  IMAD.U32 R3, R2, 0x10000, RZ ;  /* 0x0001000002037824 */ /* 0x002fe200078e00ff */
[----:B---3--:R-:W-:Y:S01]  /*5700*/  SHF.L.U32 R13, R14, 0x10, RZ ;  /* 0x000000100e0d7819 */ /* 0x008fe200000006ff */
[----:B------:R-:W-:-:S05]  /*5710*/  VIADD R20, R19, UR19 ;  /* 0x0000001313147c36 */ /* 0x000fca0008000000 */
[----:B------:R-:W-:Y:S01]  /*5720*/  ISETP.GE.U32.AND P0, PT, R20, UR11, PT ;  /* 0x0000000b14007c0c */ /* 0x000fe2000bf06070 */
        /* <DEDUP_REMOVED lines=17> */
        .weak           $__internal_14_$__cuda_sm20_div_s64
        .type           $__internal_14_$__cuda_sm20_div_s64,@function
        .size           $__internal_14_$__cuda_sm20_div_s64,($__internal_15_$__cuda_sm20_div_u64 - $__internal_14_$__cuda_sm20_div_s64)
$__internal_14_$__cuda_sm20_div_s64:
        /* <DEDUP_REMOVED lines=57> */
[----:B------:R-:W-:-:S04]  /*5bd0*/  SEL R11, R11, R15, P0 ;  /* 0x0000000f0b0b7207 */ /* 0x000fc80000000000 */
[----:B------:R-:W-:Y:S02]  /*5be0*/  SEL R13, R13, R7, P0 ;  /* 0x000000070d0d7207 */ /* 0x000fe40000000000 */
[----:B------:R-:W-:Y:S02]  /*5bf0*/  SEL R7, R6, R9, P0 ;  /* 0x0000000906077207 */ /* 0x000fe40000000000 */
[----:B------:R-:W-:Y:S02]  /*5c00*/  ISETP.GE.U32.AND P2, PT, R11, R2, PT ;  /* 0x000000020b00720c */ /* 0x000fe40003f46070 */
[----:B------:R-:W-:Y:S01]  /*5c10*/  SEL R2, R8, R5, P0 ;  /* 0x0000000508027207 */ /* 0x000fe20000000000 */
[----:B------:R-:W-:Y:S01]  /*5c20*/  IMAD.MOV.U32 R5, RZ, RZ, 0x0 ;  /* 0x00000000ff057424 */ /* 0x000fe200078e00ff */
[----:B------:R-:W-:Y:S02]  /*5c30*/  IADD3 R8, P3, PT, R7, 0x1, RZ ;  /* 0x0000000107087810 */ /* 0x000fe40007f7e0ff */
        /* <DEDUP_REMOVED lines=12> */
[----:B------:R-:W-:Y:S06]  /*5d00*/  RET.REL.NODEC R4 `(_ZN4vllm31rms_norm_per_block_quant_kernelIN3c108BFloat16EaLb1ELb1ELi64EEEvPT0_PfPKT_S8_PKffiiPS6_l) ;  /* 0xffffffa004bc7950 */ /* 0x000fec0003c3ffff */
        .weak           $__internal_15_$__cuda_sm20_div_u64
        .type           $__internal_15_$__cuda_sm20_div_u64,@function
        .size           $__internal_15_$__cuda_sm20_div_u64,($__internal_16_$__cuda_sm20_rem_s64 - $__internal_15_$__cuda_sm20_div_u64)
$__internal_15_$__cuda_sm20_div_u64:
        /* <DEDUP_REMOVED lines=71> */
[----:B------:R-:W-:Y:S06]  /*6180*/  RET.REL.NODEC R14 `(_ZN4vllm31rms_norm_per_block_quant_kernelIN3c108BFloat16EaLb1ELb1ELi64EEEvPT0_PfPKT_S8_PKffiiPS6_l) ;  /* 0xffffff9c0e9c7950 */ /* 0x000fec0003c3ffff */
        .weak           $__internal_16_$__cuda_sm20_rem_s64
        .type           $__internal_16_$__cuda_sm20_rem_s64,@function
        .size           $__internal_16_$__cuda_sm20_rem_s64,(.L_x_2867 - $__internal_16_$__cuda_sm20_rem_s64)
$__internal_16_$__cuda_sm20_rem_s64:
[----:B------:R-:W-:Y:S02]  /*6190*/  UIADD3 UR4, UP1, UPT, URZ, -UR20, URZ ;  /* 0x80000014ff047290 */ /* 0x000fe4000ff3e0ff */
        /* <DEDUP_REMOVED lines=24> */
[----:B------:R-:W-:-:S03]  /*6320*/  IMAD.WIDE.U32 R2, R7, UR4, RZ ;  /* 0x0000000407027c25 */ /* 0x000fc6000f8e00ff */
[----:B------:R-:W-:Y:S01]  /*6330*/  IADD3.X R13, PT, PT, RZ, RZ, R13, P2, P1 ;  /* 0x000000ffff0d7210 */ /* 0x000fe200017e240d */
[----:B------:R-:W-:Y:S01]  /*6340*/  IMAD R6, R7, UR5, R3 ;  /* 0x0000000507067c24 */ /* 0x000fe2000f8e0203 */
[----:B------:R-:W-:Y:S02]  /*6350*/  IADD3 R3, P0, PT, RZ, -R2, RZ ;  /* 0x80000002ff037210 */ /* 0x000fe40007f1e0ff */
[----:B------:R-:W-:Y:S01]  /*6360*/  ISETP.GE.AND P1, PT, R10, RZ, PT ;  /* 0x000000ff0a00720c */ /* 0x000fe20003f26270 */
[----:B------:R-:W-:Y:S02]  /*6370*/  IMAD R2, R13, UR4, R6 ;  /* 0x000000040d027c24 */ /* 0x000fe4000f8e0206 */
[----:B------:R-:W-:-:S04]  /*6380*/  IMAD.HI.U32 R6, R7, R3, RZ ;  /* 0x0000000307067227 */ /* 0x000fc800078e00ff */
[----:B------:R-:W-:Y:S01]  /*6390*/  IMAD.X R12, RZ, RZ, ~R2, P0 ;  /* 0x000000ffff0c7224 */ /* 0x000fe200000e0e02 */
[----:B------:R-:W-:-:S03]  /*63a0*/  IADD3 R2, P4, PT, RZ, -R11, RZ ;  /* 0x8000000bff027210 */ /* 0x000fc60007f9e0ff */
[----:B------:R-:W-:Y:S01]  /*63b0*/  IMAD.WIDE.U32 R6, P0, R7, R12, R6 ;  /* 0x0000000c07067225 */ /* 0x000fe20007800006 */
[----:B------:R-:W-:-:S03]  /*63c0*/  IADD3.X R15, PT, PT, RZ, ~R10, RZ, P4, !PT ;  /* 0x8000000aff0f7210 */ /* 0x000fc600027fe4ff */
[----:B------:R-:W-:Y:S01]  /*63d0*/  IMAD.HI.U32 R6, P2, R13, R3, R6 ;  /* 0x000000030d067227 */ /* 0x000fe20007840006 */
[----:B------:R-:W-:-:S03]  /*63e0*/  SEL R7, R2, R11, !P1 ;  /* 0x0000000b02077207 */ /* 0x000fc60004800000 */
[CC--:B------:R-:W-:Y:S02]  /*63f0*/  IMAD R3, R13.reuse, R12.reuse, RZ ;  /* 0x0000000c0d037224 */ /* 0x0c0fe400078e02ff */
[----:B------:R-:W-:-:S03]  /*6400*/  IMAD.HI.U32 R12, R13, R12, RZ ;  /* 0x0000000c0d0c7227 */ /* 0x000fc600078e00ff */
[----:B------:R-:W-:Y:S01]  /*6410*/  IADD3 R6, P3, PT, R3, R6, RZ ;  /* 0x0000000603067210 */ /* 0x000fe20007f7e0ff */
[----:B------:R-:W-:Y:S01]  /*6420*/  IMAD.X R3, R12, 0x1, R13, P0 ;  /* 0x000000010c037824 */ /* 0x000fe200000e060d */
[----:B------:R-:W-:-:S03]  /*6430*/  SEL R13, R15, R10, !P1 ;  /* 0x0000000a0f0d7207 */ /* 0x000fc60004800000 */
[----:B------:R-:W-:Y:S01]  /*6440*/  IMAD.HI.U32 R2, R6, R7, RZ ;  /* 0x0000000706027227 */ /* 0x000fe200078e00ff */
[----:B------:R-:W-:-:S03]  /*6450*/  IADD3.X R12, PT, PT, RZ, RZ, R3, P3, P2 ;  /* 0x000000ffff0c7210 */ /* 0x000fc60001fe4403 */
[----:B------:R-:W-:Y:S02]  /*6460*/  HFMA2 R3, -RZ, RZ, 0, 0 ;  /* 0x00000000ff037431 */ /* 0x000fe400000001ff */
[-C--:B------:R-:W-:Y:S02]  /*6470*/  IMAD R15, R12, R13.reuse, RZ ;  /* 0x0000000d0c0f7224 */ /* 0x080fe400078e02ff */
[----:B------:R-:W-:-:S04]  /*6480*/  IMAD.WIDE.U32 R2, R6, R13, R2 ;  /* 0x0000000d06027225 */ /* 0x000fc800078e0002 */
[----:B------:R-:W-:-:S04]  /*6490*/  IMAD.HI.U32 R6, R12, R13, RZ ;  /* 0x0000000d0c067227 */ /* 0x000fc800078e00ff */
[----:B------:R-:W-:-:S04]  /*64a0*/  IMAD.HI.U32 R2, P0, R12, R7, R2 ;  /* 0x000000070c027227 */ /* 0x000fc80007800002 */
[----:B------:R-:W-:Y:S01]  /*64b0*/  IMAD.X R6, RZ, RZ, R6, P0 ;  /* 0x000000ffff067224 */ /* 0x000fe200000e0606 */
[----:B------:R-:W-:-:S04]  /*64c0*/  IADD3 R15, P2, PT, R15, R2, RZ ;  /* 0x000000020f0f7210 */ /* 0x000fc80007f5e0ff */
[----:B------:R-:W-:Y:S01]  /*64d0*/  IADD3.X R6, PT, PT, RZ, R6, RZ, P2, !PT ;  /* 0x00000006ff067210 */ /* 0x000fe200017fe4ff */
[----:B------:R-:W-:-:S04]  /*64e0*/  IMAD.WIDE.U32 R2, R15, UR4, RZ ;  /* 0x000000040f027c25 */ /* 0x000fc8000f8e00ff */
[----:B------:R-:W-:Y:S01]  /*64f0*/  IMAD R15, R15, UR5, R3 ;  /* 0x000000050f0f7c24 */ /* 0x000fe2000f8e0203 */
[----:B------:R-:W-:-:S03]  /*6500*/  IADD3 R12, P2, PT, -R2, R7, RZ ;  /* 0x00000007020c7210 */ /* 0x000fc60007f5e1ff */
[----:B------:R-:W-:Y:S01]  /*6510*/  IMAD R6, R6, UR4, R15 ;  /* 0x0000000406067c24 */ /* 0x000fe2000f8e020f */
[----:B------:R-:W-:-:S03]  /*6520*/  ISETP.GE.U32.AND P0, PT, R12, UR4, PT ;  /* 0x000000040c007c0c */ /* 0x000fc6000bf06070 */
        /* <DEDUP_REMOVED lines=14> */
[-C--:B------:R-:W-:Y:S02]  /*6610*/  IADD3.X R2, PT, PT, RZ, ~R7.reuse, RZ, P2, !PT ;  /* 0x80000007ff027210 */ /* 0x080fe400017fe4ff */
[----:B------:R-:W-:Y:S02]  /*6620*/  SEL R6, R3, R6, !P1 ;  /* 0x0000000603067207 */ /* 0x000fe40004800000 */
[----:B------:R-:W-:Y:S01]  /*6630*/  SEL R7, R2, R7, !P1 ;  /* 0x0000000702077207 */ /* 0x000fe20004800000 */
[----:B------:R-:W-:Y:S01]  /*6640*/  IMAD.MOV.U32 R2, RZ, RZ, R0 ;  /* 0x000000ffff027224 */ /* 0x000fe200078e0000 */
[----:B------:R-:W-:Y:S02]  /*6650*/  MOV R3, 0x0 ;  /* 0x0000000000037802 */ /* 0x000fe40000000f00 */
[----:B------:R-:W-:-:S04]  /*6660*/  ISETP.NE.AND.EX P0, PT, RZ, UR21, PT, P0 ;  /* 0x00000015ff007c0c */ /* 0x000fc8000bf05300 */
[----:B------:R-:W-:Y:S02]  /*6670*/  SEL R6, R6, 0xffffffff, P0 ;  /* 0xffffffff06067807 */ /* 0x000fe40000000000 */
[----:B------:R-:W-:Y:S01]  /*6680*/  SEL R7, R7, 0xffffffff, P0 ;  /* 0xffffffff07077807 */ /* 0x000fe20000000000 */
[----:B------:R-:W-:Y:S06]  /*6690*/  RET.REL.NODEC R2 `(_ZN4vllm31rms_norm_per_block_quant_kernelIN3c108BFloat16EaLb1ELb1ELi64EEEvPT0_PfPKT_S8_PKffiiPS6_l) ;  /* 0xffffff9802587950 */ /* 0x000fec0003c3ffff */
.L_x_904:
        /* <DEDUP_REMOVED lines=14> */
.L_x_2867:


//--------------------- .text._ZN4vllm31rms_norm_per_block_quant_kernelIN3c108BFloat16ENS1_13Float8_e4m3fnELb1ELb1ELi64EEEvPT0_PfPKT_S9_PKffiiPS7_l --------------------------
	.section	.text._ZN4vllm31rms_norm_per_block_quant_kernelIN3c108BFloat16ENS1_13Float8_e4m3fnELb1ELb1ELi64EEEvPT0_PfPKT_S9_PKffiiPS7_l,"ax",@progbits
	.align	128
        .global         _ZN4vllm31rms_norm_per_block_quant_kernelIN3c108BFloat16ENS1_13Float8_e4m3fnELb1ELb1ELi64EEEvPT0_PfPKT_S9_PKffiiPS7_l
        .type           _ZN4vllm31rms_norm_per_block_quant_kernelIN3c108BFloat16ENS1_13Float8_e4m3fnELb1ELb1ELi64EEEvPT0_PfPKT_S9_PKffiiPS7_l,@function
        .size           _ZN4vllm31rms_norm_per_block_quant_kernelIN3c108BFloat16ENS1_13Float8_e4m3fnELb1ELb1ELi64EEEvPT0_PfPKT_S9_PKffiiPS7_l,(.L_x_2870 - _ZN4vllm31rms_norm_per_block_quant_kernelIN3c108BFloat16ENS1_13Float8_e4m3fnELb1ELb1ELi64EEEvPT0_PfPKT_S9_PKffiiPS7_l)
        .other          _ZN4vllm31rms_norm_per_block_quant_kernelIN3c108BFloat16ENS1_13Float8_e4m3fnELb1ELb1ELi64EEEvPT0_PfPKT_S9_PKffiiPS7_l,@"STO_CUDA_ENTRY STV_DEFAULT"
_ZN4vllm31rms_norm_per_block_quant_kernelIN3c108BFloat16ENS1_13Float8_e4m3fnELb1ELb1ELi64EEEvPT0_PfPKT_S9_PKffiiPS7_l:
.text._ZN4vllm31rms_norm_per_block_quant_kernelIN3c108BFloat16ENS1_13Float8_e4m3fnELb1ELb1ELi64EEEvPT0_PfPKT_S9_PKffiiPS7_l:
        /* <DEDUP_REMOVED lines=28> */
.L_x_907:
[----:B------:R-:W-:Y:S02]  /*01c0*/  HFMA2 R4, -RZ, RZ, 0, 4.76837158203125e-07 ;  /* 0x00000008ff047431 */ /* 0x000fe400000001ff */
[----:B------:R-:W-:-:S04]  /*01d0*/  IMAD.MOV.U32 R6, RZ, RZ, 0x8 ;  /* 0x00000008ff067424 */ /* 0x000fc800078e00ff */
[----:B------:R-:W-:-:S04]  /*01e0*/  IMAD.WIDE.U32 R6, R3, R6, UR6 ;  /* 0x0000000603067e25 */ /* 0x000fc8000f8e0006 */
[----:B------:R-:W-:Y:S02]  /*01f0*/  IMAD.WIDE.U32 R4, R3, R4, UR8 ;  /* 0x0000000803047e25 */ /* 0x000fe4000f8e0004 */
        /* <DEDUP_REMOVED lines=13> */
[----:B------:R-:W-:Y:S01]  /*02d0*/  SHF.L.U32 R7, R7, 0x10, RZ ;  /* 0x0000001007077819 */ /* 0x000fe200000006ff */
[----:B------:R-:W-:-:S02]  /*02e0*/  IMAD.U32 R6, R5, 0x10000, RZ ;  /* 0x0001000005067824 */ /* 0x000fc400078e00ff */
[----:B------:R-:W-:Y:S01]  /*02f0*/  FADD.FTZ R10, R10, R11 ;  /* 0x0000000b0a0a7221 */ /* 0x000fe20000010000 */
[----:B------:R-:W-:Y:S01]  /*0300*/  FFMA.FTZ R9, R9, R9, R2 ;  /* 0x0000000909097223 */ /* 0x000fe20000010002 */
[----:B------:R-:W-:Y:S02]  /*0310*/  IMAD.U32 R8, R8, 0x10000, RZ ;  /* 0x0001000008087824 */ /* 0x000fe400078e00ff */
[----:B------:R-:W-:Y:S01]  /*0320*/  FADD.FTZ R6, R7, R6 ;  /* 0x0000000607067221 */ /* 0x000fe20000010000 */
[----:B------:R-:W-:Y:S02]  /*0330*/  IMAD.U32 R5, R4, 0x10000, RZ ;  /* 0x0001000004057824 */ /* 0x000fe400078e00ff */
        /* <DEDUP_REMOVED lines=46> */
[----:B------:R-:W-:Y:S01]  /*0620*/  SHF.L.U32 R10, R8, 0x10, RZ ;  /* 0x00000010080a7819 */ /* 0x000fe200000006ff */
[----:B------:R-:W-:Y:S01]  /*0630*/  IMAD.U32 R6, R5, 0x10000, RZ ;  /* 0x0001000005067824 */ /* 0x000fe200078e00ff */
[----:B------:R-:W-:Y:S01]  /*0640*/  PRMT R8, R7, 0x7632, R8 ;  /* 0x0000763207087816 */ /* 0x000fe20000000008 */
[----:B------:R-:W-:Y:S02]  /*0650*/  IMAD.U32 R11, R11, 0x10000, RZ ;  /* 0x000100000b0b7824 */ /* 0x000fe400078e00ff */
[----:B------:R-:W-:Y:S01]  /*0660*/  FADD.FTZ R9, R9, R12 ;  /* 0x0000000c09097221 */ /* 0x000fe20000010000 */
[----:B------:R-:W-:Y:S01]  /*0670*/  PRMT R4, R5, 0x7632, R4 ;  /* 0x0000763205047816 */ /* 0x000fe20000000004 */
[----:B------:R-:W-:-:S02]  /*0680*/  IMAD.U32 R7, R7, 0x10000, RZ ;  /* 0x0001000007077824 */ /* 0x000fc400078e00ff */
        /* <DEDUP_REMOVED lines=26> */
[----:B------:R-:W-:Y:S01]  /*0830*/  PRMT R4, R5, 0x7632, R4 ;  /* 0x0000763205047816 */ /* 0x000fe20000000004 */
[----:B------:R-:W-:Y:S01]  /*0840*/  FADD.FTZ R9, R9, R12 ;  /* 0x0000000c09097221 */ /* 0x000fe20000010000 */
[----:B------:R-:W-:Y:S02]  /*0850*/  IMAD.U32 R7, R7, 0x10000, RZ ;  /* 0x0001000007077824 */ /* 0x000fe400078e00ff */
[----:B------:R-:W-:Y:S01]  /*0860*/  FADD.FTZ R10, R10, R11 ;  /* 0x0000000b0a0a7221 */ /* 0x000fe20000010000 */
[----:B------:R-:W-:-:S02]  /*0870*/  IMAD.U32 R8, R8, 0x10000, RZ ;  /* 0x0001000008087824 */ /* 0x000fc400078e00ff */
[----:B------:R-:W-:Y:S01]  /*0880*/  FFMA.FTZ R9, R9, R9, R2 ;  /* 0x0000000909097223 */ /* 0x000fe20000010002 */
[----:B------:R-:W-:Y:S02]  /*0890*/  IMAD.U32 R5, R4, 0x10000, RZ ;  /* 0x0001000004057824 */ /* 0x000fe400078e00ff */
[----:B------:R-:W-:Y:S01]  /*08a0*/  FADD.FTZ R6, R7, R6 ;  /* 0x0000000607067221 */ /* 0x000fe20000010000 */
[----:B------:R-:W-:Y:S01]  /*08b0*/  FFMA.FTZ R9, R10, R10, R9 ;  /* 0x0000000a0a097223 */ /* 0x000fe20000010009 */
[----:B------:R-:W-:-:S03]  /*08c0*/  FADD.FTZ R5, R8, R5 ;  /* 0x0000000508057221 */ /* 0x000fc60000010000 */
[----:B------:R-:W-:-:S04]  /*08d0*/  FFMA.FTZ R2, R6, R6, R9 ;  /* 0x0000000606027223 */ /* 0x000fc80000010009 */
[----:B------:R-:W-:Y:S01]  /*08e0*/  FFMA.FTZ R2, R5, R5, R2 ;  /* 0x0000000505027223 */ /* 0x000fe20000010002 */
[----:B------:R-:W-:Y:S06]  /*08f0*/  @!P0 BRA `(.L_x_907) ;  /* 0xfffffff800308947 */ /* 0x000fec000383ffff */
.L_x_906:
[----:B------:R-:W-:Y:S05]  /*0900*/  BSYNC.RECONVERGENT B0 ;  /* 0x0000000000007941 */ /* 0x000fea0003800200 */
.L_x_905:
        /* <DEDUP_REMOVED lines=71> */
.L_x_909:
[----:B------:R-:W-:Y:S01]  /*0d80*/  LOP3.LUT R0, R20, 0x3e0, RZ, 0xc0, !PT ;  /* 0x000003e014007812 */ /* 0x000fe200078ec0ff */
[----:B------:R-:W0:Y:S04]  /*0d90*/  S2R R7, SR_LANEID ;  /* 0x0000000000077919 */ /* 0x000e280000000000 */
[----:B------:R-:W-:Y:S01]  /*0da0*/  VIADD R3, R0, 0x20 ;  /* 0x0000002000037836 */ /* 0x000fe20000000000 */
[----:B------:R-:W-:-:S04]  /*0db0*/  LOP3.LUT R0, RZ, R0, RZ, 0x33, !PT ;  /* 0x00000000ff007212 */ /* 0x000fc800078e33ff */
[----:B------:R-:W-:Y:S01]  /*0dc0*/  ISETP.GT.U32.AND P0, PT, R3, UR19, PT ;  /* 0x0000001303007c0c */ /* 0x000fe2000bf04070 */
[----:B------:R-:W-:-:S05]  /*0dd0*/  VIADD R0, R0, UR19 ;  /* 0x0000001300007c36 */ /* 0x000fca0008000000 */
        /* <DEDUP_REMOVED lines=38> */
[----:B------:R-:W-:-:S05]  /*1040*/  MOV R0, UR4 ;  /* 0x0000000400007c02 */ /* 0x000fca0008000f00 */
        /* <DEDUP_REMOVED lines=89> */
.L_x_911:
[----:B------:R-:W0:Y:S02]  /*15e0*/  LDCU.64 UR4, c[0x0][0x3a8] ;  /* 0x00007500ff0477ac */ /* 0x000e240008000a00 */
[----:B0-----:R-:W-:-:S06]  /*15f0*/  I2FP.F32.S32 R3, UR5 ;  /* 0x0000000500037c45 */ /* 0x001fcc0008201400 */
[----:B------:R-:W0:Y:S02]  /*1600*/  MUFU.RCP R3, R3 ;  /* 0x0000000300037308 */ /* 0x000e240000001000 */
[----:B0-----:R-:W-:-:S06]  /*1610*/  FFMA.FTZ R2, R3, R2, UR4 ;  /* 0x0000000403027e23 */ /* 0x001fcc0008010002 */
[----:B------:R-:W0:Y:S02]  /*1620*/  MUFU.RSQ R5, R2 ;  /* 0x0000000200057308 */ /* 0x000e240000001400 */
[----:B0-----:R2:W-:Y:S02]  /*1630*/  STS [R0+0x10a4], R5 ;  /* 0x0010a40500007388 */ /* 0x0015e40000000800 */
.L_x_910:
[----:B------:R-:W-:Y:S05]  /*1640*/  BSYNC.RECONVERGENT B0 ;  /* 0x0000000000007941 */ /* 0x000fea0003800200 */
.L_x_908:
        /* <DEDUP_REMOVED lines=16> */
[----:B0-----:R-:W-:-:S02]  /*1750*/  VIADD R2, R0, 0xffffffe ;  /* 0x0ffffffe00027836 */ /* 0x001fc40000000000 */
[----:B------:R-:W-:-:S04]  /*1760*/  IMAD.MOV R0, RZ, RZ, -R3 ;  /* 0x000000ffff007224 */ /* 0x000fc800078e0a03 */
        /* <DEDUP_REMOVED lines=48> */
.L_x_912:
[----:B------:R-:W-:Y:S01]  /*1a70*/  IMAD.U32 R0, RZ, RZ, UR13 ;  /* 0x0000000dff007e24 */ /* 0x000fe2000f8e00ff */
[----:B------:R-:W-:-:S07]  /*1a80*/  MOV R4, 0x1aa0 ;  /* 0x00001aa000047802 */ /* 0x000fce0000000f00 */
[----:B------:R-:W-:Y:S05]  /*1a90*/  CALL.REL.NOINC `($__internal_17_$__cuda_sm20_div_s64) ;  /* 0x0000004c001c7944 */ /* 0x000fea0003c00000 */
[----:B------:R-:W-:Y:S01]  /*1aa0*/  IADD3 R5, P0, PT, RZ, -R8, RZ ;  /* 0x80000008ff057210 */ /* 0x000fe20007f1e0ff */
[----:B------:R-:W-:-:S03]  /*1ab0*/  IMAD.MOV.U32 R21, RZ, RZ, RZ ;  /* 0x000000ffff157224 */ /* 0x000fc600078e00ff */
[----:B------:R-:W-:Y:S01]  /*1ac0*/  IADD3.X R0, PT, PT, RZ, ~R9, RZ, P0, !PT ;  /* 0x80000009ff007210 */ /* 0x000fe200007fe4ff */
[----:B------:R-:W-:-:S04]  /*1ad0*/  IMAD.WIDE.U32 R2, R5, UR13, R20 ;  /* 0x0000000d05027c25 */ /* 0x000fc8000f8e0014 */
[----:B------:R-:W-:-:S04]  /*1ae0*/  IMAD R0, R0, UR13, RZ ;  /* 0x0000000d00007c24 */ /* 0x000fc8000f8e02ff */
[----:B------:R-:W-:-:S04]  /*1af0*/  IMAD R5, R5, UR24, R0 ;  /* 0x0000001805057c24 */ /* 0x000fc8000f8e0200 */
[----:B------:R-:W-:-:S07]  /*1b00*/  IMAD.IADD R0, R3, 0x1, R5 ;  /* 0x0000000103007824 */ /* 0x000fce00078e0205 */
.L_x_913:
        /* <DEDUP_REMOVED lines=56> */
[----:B------:R-:W-:Y:S01]  /*1e90*/  @!P2 LOP3.LUT R6, RZ, UR13, RZ, 0x33, !PT ;  /* 0x0000000dff06ac12 */ /* 0x000fe2000f8e33ff */
[----:B------:R-:W-:Y:S06]  /*1ea0*/  BRA `(.L_x_918) ;  /* 0x00000000000c7947 */ /* 0x000fec0003800000 */
.L_x_917:
[----:B------:R-:W-:Y:S02]  /*1eb0*/  MOV R17, UR13 ;  /* 0x0000000d00117c02 */ /* 0x000fe40008000f00 */
[----:B------:R-:W-:-:S07]  /*1ec0*/  MOV R14, 0x1ee0 ;  /* 0x00001ee0000e7802 */ /* 0x000fce0000000f00 */
[----:B------:R-:W-:Y:S05]  /*1ed0*/  CALL.REL.NOINC `($__internal_18_$__cuda_sm20_div_u64) ;  /* 0x0000004c00407944 */ /* 0x000fea0003c00000 */
.L_x_918:
[----:B------:R-:W-:Y:S05]  /*1ee0*/  BSYNC.RECONVERGENT B1 ;  /* 0x0000000000017941 */ /* 0x000fea0003800200 */
.L_x_916:
[----:B------:R-:W-:Y:S01]  /*1ef0*/  IADD3 R13, P0, PT, R6, R13, RZ ;  /* 0x0000000d060d7210 */ /* 0x000fe20007f1e0ff */
[----:B------:R-:W-:Y:S03]  /*1f00*/  BSSY.RECONVERGENT B1, `(.L_x_919) ;  /* 0x0000052000017945 */ /* 0x000fe60003800200 */
[C---:B------:R-:W-:Y:S01]  /*1f10*/  LOP3.LUT R10, R13.reuse, 0x3, RZ, 0xc0, !PT ;  /* 0x000000030d0a7812 */ /* 0x040fe200078ec0ff */
[----:B------:R-:W-:Y:S01]  /*1f20*/  IMAD.X R6, RZ, RZ, R7, P0 ;  /* 0x000000ffff067224 */ /* 0x000fe200000e0607 */
[----:B------:R-:W-:Y:S01]  /*1f30*/  ISETP.GE.U32.AND P0, PT, R13, 0x3, PT ;  /* 0x000000030d00780c */ /* 0x000fe20003f06070 */
[----:B------:R-:W-:Y:S01]  /*1f40*/  IMAD.MOV.U32 R7, RZ, RZ, RZ ;  /* 0x000000ffff077224 */ /* 0x000fe200078e00ff */
[----:B------:R-:W-:Y:S02]  /*1f50*/  ISETP.NE.U32.AND P1, PT, R10, 0x3, PT ;  /* 0x000000030a00780c */ /* 0x000fe40003f25070 */
[----:B------:R-:W-:Y:S01]  /*1f60*/  ISETP.GE.U32.AND.EX P0, PT, R6, RZ, PT, P0 ;  /* 0x000000ff0600720c */ /* 0x000fe20003f06100 */
[----:B------:R-:W-:Y:S01]  /*1f70*/  IMAD.MOV.U32 R6, RZ, RZ, R12 ;  /* 0x000000ffff067224 */ /* 0x000fe200078e000c */
[----:B------:R-:W-:-:S13]  /*1f80*/  ISETP.NE.AND.EX P1, PT, RZ, RZ, PT, P1 ;  /* 0x000000ffff00720c */ /* 0x000fda0003f25310 */
[----:B------:R-:W-:Y:S05]  /*1f90*/  @!P1 BRA `(.L_x_920) ;  /* 0x0000000400209947 */ /* 0x000fea0003800000 */
[----:B------:R-:W-:Y:S01]  /*1fa0*/  IADD3 R16, PT, PT, R13, 0x1, RZ ;  /* 0x000000010d107810 */ /* 0x000fe20007ffe0ff */
[----:B------:R-:W-:Y:S02]  /*1fb0*/  IMAD.MOV.U32 R6, RZ, RZ, R12 ;  /* 0x000000ffff067224 */ /* 0x000fe400078e000c */
[----:B------:R-:W-:Y:S01]  /*1fc0*/  IMAD.MOV.U32 R19, RZ, RZ, RZ ;  /* 0x000000ffff137224 */ /* 0x000fe200078e00ff */
[----:B------:R-:W-:Y:S01]  /*1fd0*/  LOP3.LUT R16, R16, 0x3, RZ, 0xc0, !PT ;  /* 0x0000000310107812 */ /* 0x000fe200078ec0ff */
[----:B------:R-:W-:Y:S02]  /*1fe0*/  IMAD.MOV.U32 R17, RZ, RZ, RZ ;  /* 0x000000ffff117224 */ /* 0x000fe400078e00ff */
[----:B------:R-:W-:-:S07]  /*1ff0*/  IMAD.MOV.U32 R7, RZ, RZ, RZ ;  /* 0x000000ffff077224 */ /* 0x000fce00078e00ff */
.L_x_921:
        /* <DEDUP_REMOVED lines=16> */
[----:B------:R-:W-:Y:S02]  /*2100*/  ISETP.NE.AND.EX P1, PT, R17, RZ, PT, P1 ;  /* 0x000000ff1100720c */ /* 0x000fe40003f25310 */
[----:B--2---:R-:W-:Y:S01]  /*2110*/  SHF.L.U32 R18, R10, 0x10, RZ ;  /* 0x000000100a127819 */ /* 0x004fe200000006ff */
[C---:B------:R-:W-:Y:S01]  /*2120*/  IMAD.U32 R21, R11.reuse, 0x10000, RZ ;  /* 0x000100000b157824 */ /* 0x040fe200078e00ff */
        /* <DEDUP_REMOVED lines=8> */
[----:B------:R-:W-:Y:S01]  /*21b0*/  SHF.L.U32 R21, R12, 0x10, RZ ;  /* 0x000000100c157819 */ /* 0x000fe200000006ff */
[----:B------:R-:W-:Y:S01]  /*21c0*/  FMUL.FTZ R10, R23, UR15 ;  /* 0x0000000f170a7c20 */ /* 0x000fe20008410000 */
[----:B------:R-:W-:-:S02]  /*21d0*/  IMAD.U32 R11, R11, 0x10000, RZ ;  /* 0x000100000b0b7824 */ /* 0x000fc400078e00ff */
[----:B------:R-:W-:Y:S01]  /*21e0*/  FMUL.FTZ R12, R22, UR15 ;  /* 0x0000000f160c7c20 */ /* 0x000fe20008410000 */
[----:B------:R-:W-:Y:S01]  /*21f0*/  IMAD.U32 R18, R18, 0x10000, RZ ;  /* 0x0001000012127824 */ /* 0x000fe200078e00ff */
[----:B----4-:R-:W-:Y:S01]  /*2200*/  SHF.L.U32 R23, R15, 0x10, RZ ;  /* 0x000000100f177819 */ /* 0x010fe200000006ff */
[----:B------:R-:W-:Y:S01]  /*2210*/  IMAD.U32 R22, R13, 0x10000, RZ ;  /* 0x000100000d167824 */ /* 0x000fe200078e00ff */
[----:B------:R-:W0:Y:S01]  /*2220*/  F2F.BF16.F32 R10, R10 ;  /* 0x0000000a000a7304 */ /* 0x000e220000202000 */
[----:B------:R-:W-:Y:S01]  /*2230*/  FADD.FTZ R18, R18, R21 ;  /* 0x0000001512127221 */ /* 0x000fe20000010000 */
[----:B------:R-:W-:Y:S01]  /*2240*/  PRMT R15, R15, 0x7632, R15 ;  /* 0x000076320f0f7816 */ /* 0x000fe2000000000f */
[----:B------:R-:W-:Y:S02]  /*2250*/  FADD.FTZ R22, R11, R22 ;  /* 0x000000160b167221 */ /* 0x000fe40000010000 */
[----:B------:R-:W-:Y:S01]  /*2260*/  FMUL.FTZ R21, R18, UR15 ;  /* 0x0000000f12157c20 */ /* 0x000fe20008410000 */
[----:B------:R-:W-:-:S02]  /*2270*/  IMAD.U32 R18, R14, 0x10000, RZ ;  /* 0x000100000e127824 */ /* 0x000fc400078e00ff */
[----:B------:R-:W-:Y:S01]  /*2280*/  FMUL.FTZ R22, R22, UR15 ;  /* 0x0000000f16167c20 */ /* 0x000fe20008410000 */
[----:B------:R-:W1:Y:S01]  /*2290*/  F2F.BF16.F32 R12, R12 ;  /* 0x0000000c000c7304 */ /* 0x000e620000202000 */
[----:B------:R-:W-:Y:S01]  /*22a0*/  PRMT R14, R14, 0x7632, R14 ;  /* 0x000076320e0e7816 */ /* 0x000fe2000000000e */
[----:B------:R-:W-:-:S04]  /*22b0*/  IMAD.U32 R15, R15, 0x10000, RZ ;  /* 0x000100000f0f7824 */ /* 0x000fc800078e00ff */
[----:B------:R-:W-:Y:S02]  /*22c0*/  IMAD.U32 R14, R14, 0x10000, RZ ;  /* 0x000100000e0e7824 */ /* 0x000fe400078e00ff */
[----:B------:R-:W2:Y:S01]  /*22d0*/  F2F.BF16.F32 R11, R21 ;  /* 0x00000015000b7304 */ /* 0x000ea20000202000 */
[----:B0-----:R-:W-:-:S04]  /*22e0*/  IMAD.U32 R13, R10, 0x10000, RZ ;  /* 0x000100000a0d7824 */ /* 0x001fc800078e00ff */
[----:B------:R-:W-:Y:S01]  /*22f0*/  FMUL.FTZ R13, R13, R18 ;  /* 0x000000120d0d7220 */ /* 0x000fe20000410000 */
[----:B-1----:R-:W-:Y:S02]  /*2300*/  IMAD.U32 R18, R12, 0x10000, RZ ;  /* 0x000100000c127824 */ /* 0x002fe400078e00ff */
[----:B------:R-:W0:Y:S02]  /*2310*/  F2F.BF16.F32 R10, R22 ;  /* 0x00000016000a7304 */ /* 0x000e240000202000 */
[----:B------:R-:W-:Y:S01]  /*2320*/  FMUL.FTZ R18, R18, R23 ;  /* 0x0000001712127220 */ /* 0x000fe20000410000 */
[----:B--2---:R-:W-:-:S05]  /*2330*/  IMAD.U32 R11, R11, 0x10000, RZ ;  /* 0x000100000b0b7824 */ /* 0x004fca00078e00ff */
[----:B------:R-:W1:Y:S01]  /*2340*/  F2F.BF16.F32 R12, R13 ;  /* 0x0000000d000c7304 */ /* 0x000e620000202000 */
[----:B------:R-:W-:Y:S01]  /*2350*/  FMUL.FTZ R11, R11, R14 ;  /* 0x0000000e0b0b7220 */ /* 0x000fe20000410000 */
[----:B0-----:R-:W-:-:S06]  /*2360*/  SHF.L.U32 R10, R10, 0x10, RZ ;  /* 0x000000100a0a7819 */ /* 0x001fcc00000006ff */
[----:B------:R-:W0:Y:S01]  /*2370*/  F2F.BF16.F32 R18, R18 ;  /* 0x0000001200127304 */ /* 0x000e220000202000 */
[----:B------:R-:W-:Y:S01]  /*2380*/  FMUL.FTZ R15, R10, R15 ;  /* 0x0000000f0a0f7220 */ /* 0x000fe20000410000 */
[----:B-1----:R-:W-:-:S06]  /*2390*/  IMAD.U32 R12, R12, 0x10000, RZ ;  /* 0x000100000c0c7824 */ /* 0x002fcc00078e00ff */
[----:B------:R-:W1:Y:S01]  /*23a0*/  F2F.BF16.F32 R11, R11 ;  /* 0x0000000b000b7304 */ /* 0x000e620000202000 */
[----:B0-----:R-:W-:-:S07]  /*23b0*/  IMAD.U32 R18, R18, 0x10000, RZ ;  /* 0x0001000012127824 */ /* 0x001fce00078e00ff */
[----:B------:R-:W0:Y:S01]  /*23c0*/  F2F.BF16.F32 R15, R15 ;  /* 0x0000000f000f7304 */ /* 0x000e220000202000 */
[----:B-1----:R-:W-:-:S05]  /*23d0*/  IMAD.U32 R10, R11, 0x10000, RZ ;  /* 0x000100000b0a7824 */ /* 0x002fca00078e00ff */
[----:B------:R-:W-:Y:S02]  /*23e0*/  FMNMX3.FTZ R7, R7, |R12|, |R10|, !PT ;  /* 0x4000000c07077276 */ /* 0x000fe4000781040a */
[----:B0-----:R-:W-:-:S04]  /*23f0*/  SHF.L.U32 R10, R15, 0x10, RZ ;  /* 0x000000100f0a7819 */ /* 0x001fc800000006ff */
[----:B------:R-:W-:Y:S01]  /*2400*/  FMNMX3.FTZ R7, R7, |R18|, |R10|, !PT ;  /* 0x4000001207077276 */ /* 0x000fe2000781040a */
[----:B------:R-:W-:Y:S06]  /*2410*/  @P1 BRA `(.L_x_921) ;  /* 0xfffffff800f81947 */ /* 0x000fec000383ffff */
.L_x_920:
[----:B------:R-:W-:Y:S05]  /*2420*/  BSYNC.RECONVERGENT B1 ;  /* 0x0000000000017941 */ /* 0x000fea0003800200 */
.L_x_919:
[----:B------:R-:W-:Y:S05]  /*2430*/  @!P0 BRA `(.L_x_915) ;  /* 0x0000000c00bc8947 */ /* 0x000fea0003800000 */
.L_x_922:
        /* <DEDUP_REMOVED lines=16> */
[C---:B--2---:R-:W-:Y:S01]  /*2540*/  IMAD.U32 R24, R18.reuse, 0x10000, RZ ;  /* 0x0001000012187824 */ /* 0x044fe200078e00ff */
        /* <DEDUP_REMOVED lines=13> */
[----:B------:R-:W-:-:S02]  /*2620*/  IMAD.U32 R14, R14, 0x10000, RZ ;  /* 0x000100000e0e7824 */ /* 0x000fc400078e00ff */
[----:B------:R-:W-:-:S03]  /*2630*/  IMAD.U32 R22, R22, 0x10000, RZ ;  /* 0x0001000016167824 */ /* 0x000fc600078e00ff */
        /* <DEDUP_REMOVED lines=11> */
[----:B-1----:R-:W-:Y:S01]  /*26f0*/  SHF.L.U32 R12, R14, 0x10, RZ ;  /* 0x000000100e0c7819 */ /* 0x002fe200000006ff */
[----:B----4-:R-:W-:-:S05]  /*2700*/  IMAD.U32 R21, R18, 0x10000, RZ ;  /* 0x0001000012157824 */ /* 0x010fca00078e00ff */
[----:B------:R-:W-:Y:S01]  /*2710*/  FMNMX3.FTZ R7, R7, |R12|, |R21|, !PT ;  /* 0x4000000c07077276 */ /* 0x000fe20007810415 */
[C---:B------:R-:W-:Y:S01]  /*2720*/  IMAD.U32 R21, R19.reuse, 0x10000, RZ ;  /* 0x0001000013157824 */ /* 0x040fe200078e00ff */
[----:B------:R-:W-:Y:S01]  /*2730*/  PRMT R19, R19, 0x7632, R19 ;  /* 0x0000763213137816 */ /* 0x000fe20000000013 */
[C---:B------:R-:W-:Y:S01]  /*2740*/  IMAD.U32 R12, R13.reuse, 0x10000, RZ ;  /* 0x000100000d0c7824 */ /* 0x040fe200078e00ff */
[----:B------:R-:W-:-:S03]  /*2750*/  PRMT R13, R13, 0x7632, R13 ;  /* 0x000076320d0d7816 */ /* 0x000fc6000000000d */
[----:B------:R-:W-:Y:S01]  /*2760*/  FADD.FTZ R12, R21, R12 ;  /* 0x0000000c150c7221 */ /* 0x000fe20000010000 */
[----:B------:R-:W-:Y:S01]  /*2770*/  SHF.L.U32 R13, R13, 0x10, RZ ;  /* 0x000000100d0d7819 */ /* 0x000fe200000006ff */
[----:B------:R-:W-:Y:S02]  /*2780*/  IMAD.U32 R14, R19, 0x10000, RZ ;  /* 0x00010000130e7824 */ /* 0x000fe400078e00ff */
[----:B------:R-:W-:Y:S02]  /*2790*/  FMUL.FTZ R12, R12, UR15 ;  /* 0x0000000f0c0c7c20 */ /* 0x000fe40008410000 */
[----:B------:R-:W-:-:S04]  /*27a0*/  FADD.FTZ R13, R14, R13 ;  /* 0x0000000d0e0d7221 */ /* 0x000fc80000010000 */
[----:B------:R-:W1:Y:S01]  /*27b0*/  F2F.BF16.F32 R12, R12 ;  /* 0x0000000c000c7304 */ /* 0x000e620000202000 */
[----:B------:R-:W-:Y:S01]  /*27c0*/  FMUL.FTZ R14, R13, UR15 ;  /* 0x0000000f0d0e7c20 */ /* 0x000fe20008410000 */
[----:B------:R-:W-:-:S06]  /*27d0*/  PRMT R13, R15, 0x7632, R13 ;  /* 0x000076320f0d7816 */ /* 0x000fcc000000000d */
[----:B------:R-:W4:Y:S01]  /*27e0*/  F2F.BF16.F32 R14, R14 ;  /* 0x0000000e000e7304 */ /* 0x000f220000202000 */
[----:B------:R-:W-:Y:S02]  /*27f0*/  IMAD.U32 R19, R13, 0x10000, RZ ;  /* 0x000100000d137824 */ /* 0x000fe400078e00ff */
[----:B------:R-:W-:Y:S02]  /*2800*/  IMAD.U32 R18, R15, 0x10000, RZ ;  /* 0x000100000f127824 */ /* 0x000fe400078e00ff */
[----:B-1----:R-:W-:Y:S02]  /*2810*/  IMAD.U32 R13, R12, 0x10000, RZ ;  /* 0x000100000c0d7824 */ /* 0x002fe400078e00ff */
[----:B-----5:R-:W-:Y:S02]  /*2820*/  IMAD.U32 R12, R16, 0x10000, RZ ;  /* 0x00010000100c7824 */ /* 0x020fe400078e00ff */
[----:B------:R-:W-:Y:S01]  /*2830*/  FMUL.FTZ R18, R18, R13 ;  /* 0x0000000d12127220 */ /* 0x000fe20000410000 */
[----:B------:R-:W-:Y:S01]  /*2840*/  PRMT R16, R16, 0x7632, R16 ;  /* 0x0000763210107816 */ /* 0x000fe20000000010 */
[----:B----4-:R-:W-:-:S04]  /*2850*/  IMAD.U32 R15, R14, 0x10000, RZ ;  /* 0x000100000e0f7824 */ /* 0x010fc800078e00ff */
[----:B------:R-:W-:Y:S01]  /*2860*/  FMUL.FTZ R15, R19, R15 ;  /* 0x0000000f130f7220 */ /* 0x000fe20000410000 */
[----:B------:R-:W-:-:S05]  /*2870*/  IMAD.U32 R19, R16, 0x10000, RZ ;  /* 0x0001000010137824 */ /* 0x000fca00078e00ff */
[----:B------:R-:W1:Y:S01]  /*2880*/  F2F.BF16.F32 R15, R15 ;  /* 0x0000000f000f7304 */ /* 0x000e620000202000 */
        /* <DEDUP_REMOVED lines=10> */
[----:B------:R-:W2:Y:S08]  /*2930*/  F2F.BF16.F32 R16, R16 ;  /* 0x0000001000107304 */ /* 0x000eb00000202000 */
[----:B------:R-:W4:Y:S01]  /*2940*/  F2F.BF16.F32 R14, R14 ;  /* 0x0000000e000e7304 */ /* 0x000f220000202000 */
[----:B-1----:R-:W-:Y:S01]  /*2950*/  SHF.L.U32 R13, R15, 0x10, RZ ;  /* 0x000000100f0d7819 */ /* 0x002fe200000006ff */
[----:B0-----:R-:W-:Y:S01]  /*2960*/  IMAD.U32 R12, R12, 0x10000, RZ ;  /* 0x000100000c0c7824 */ /* 0x001fe200078e00ff */
[----:B---3--:R-:W-:-:S02]  /*2970*/  PRMT R15, R10, 0x7632, R15 ;  /* 0x000076320a0f7816 */ /* 0x008fc4000000000f */
[----:B------:R-:W-:Y:S02]  /*2980*/  IADD3 R18, P1, PT, R28, UR4, RZ ;  /* 0x000000041c127c10 */ /* 0x000fe4000ff3e0ff */
[----:B------:R-:W-:Y:S01]  /*2990*/  FMNMX3.FTZ R7, R7, |R12|, |R13|, !PT ;  /* 0x4000000c07077276 */ /* 0x000fe2000781040d */
[----:B------:R-:W-:Y:S01]  /*29a0*/  IMAD.U32 R15, R15, 0x10000, RZ ;  /* 0x000100000f0f7824 */ /* 0x000fe200078e00ff */
[----:B--2---:R-:W-:Y:S01]  /*29b0*/  SHF.L.U32 R21, R16, 0x10, RZ ;  /* 0x0000001010157819 */ /* 0x004fe200000006ff */
[----:B------:R-:W-:Y:S01]  /*29c0*/  IMAD.U32 R13, R23, 0x10000, RZ ;  /* 0x00010000170d7824 */ /* 0x000fe200078e00ff */
[----:B------:R-:W-:Y:S01]  /*29d0*/  IADD3.X R19, PT, PT, R29, UR5, RZ, P1, !PT ;  /* 0x000000051d137c10 */ /* 0x000fe20008ffe4ff */
[----:B------:R-:W-:Y:S02]  /*29e0*/  IMAD.U32 R12, R10, 0x10000, RZ ;  /* 0x000100000a0c7824 */ /* 0x000fe400078e00ff */
[----:B----4-:R-:W-:Y:S02]  /*29f0*/  IMAD.U32 R14, R14, 0x10000, RZ ;  /* 0x000100000e0e7824 */ /* 0x010fe400078e00ff */
[----:B------:R-:W-:-:S02]  /*2a00*/  IMAD.U32 R10, R17, 0x10000, RZ ;  /* 0x00010000110a7824 */ /* 0x000fc400078e00ff */
[----:B------:R-:W-:Y:S01]  /*2a10*/  FMUL.FTZ R21, R21, R12 ;  /* 0x0000000c15157220 */ /* 0x000fe20000410000 */
[----:B------:R-:W-:Y:S01]  /*2a20*/  FMUL.FTZ R22, R14, R15 ;  /* 0x0000000f0e167220 */ /* 0x000fe20000410000 */
[----:B------:R-:W-:Y:S01]  /*2a30*/  FADD.FTZ R10, R13, R10 ;  /* 0x0000000a0d0a7221 */ /* 0x000fe20000010000 */
[----:B------:R-:W2:Y:S04]  /*2a40*/  LDG.E.64 R14, desc[UR16][R18.64] ;  /* 0x00000010120e7981 */ /* 0x000ea8000c1e1b00 */
[----:B------:R0:W3:Y:S01]  /*2a50*/  LDG.E.64.CONSTANT R12, desc[UR16][R24.64] ;  /* 0x00000010180c7981 */ /* 0x0000e2000c1e9b00 */
[----:B------:R-:W1:Y:S08]  /*2a60*/  F2F.BF16.F32 R21, R21 ;  /* 0x0000001500157304 */ /* 0x000e700000202000 */
[----:B------:R-:W4:Y:S01]  /*2a70*/  F2F.BF16.F32 R22, R22 ;  /* 0x0000001600167304 */ /* 0x000f220000202000 */
[----:B-1----:R-:W-:-:S02]  /*2a80*/  IMAD.U32 R16, R21, 0x10000, RZ ;  /* 0x0001000015107824 */ /* 0x002fc400078e00ff */
[----:B----4-:R-:W-:-:S05]  /*2a90*/  IMAD.U32 R28, R22, 0x10000, RZ ;  /* 0x00010000161c7824 */ /* 0x010fca00078e00ff */
[----:B------:R-:W-:Y:S01]  /*2aa0*/  FMNMX3.FTZ R7, R7, |R16|, |R28|, !PT ;  /* 0x4000001007077276 */ /* 0x000fe2000781041c */
[----:B------:R-:W-:Y:S01]  /*2ab0*/  FMUL.FTZ R16, R10, UR15 ;  /* 0x0000000f0a107c20 */ /* 0x000fe20008410000 */
[----:B------:R-:W-:Y:S02]  /*2ac0*/  PRMT R23, R23, 0x7632, R23 ;  /* 0x0000763217177816 */ /* 0x000fe40000000017 */
[----:B------:R-:W-:-:S03]  /*2ad0*/  PRMT R17, R17, 0x7632, R17 ;  /* 0x0000763211117816 */ /* 0x000fc60000000011 */
[----:B------:R-:W1:Y:S01]  /*2ae0*/  F2F.BF16.F32 R16, R16 ;  /* 0x0000001000107304 */ /* 0x000e620000202000 */
[----:B------:R-:W-:Y:S01]  /*2af0*/  SHF.L.U32 R17, R17, 0x10, RZ ;  /* 0x0000001011117819 */ /* 0x000fe200000006ff */
[----:B------:R-:W-:Y:S01]  /*2b00*/  IMAD.U32 R10, R23, 0x10000, RZ ;  /* 0x00010000170a7824 */ /* 0x000fe200078e00ff */
[----:B------:R-:W-:-:S03]  /*2b10*/  IADD3 R28, P0, PT, R26, UR4, RZ ;  /* 0x000000041a1c7c10 */ /* 0x000fc6000ff1e0ff */
[----:B------:R-:W-:Y:S01]  /*2b20*/  FADD.FTZ R10, R10, R17 ;  /* 0x000000110a0a7221 */ /* 0x000fe20000010000 */
[----:B------:R-:W-:Y:S01]  /*2b30*/  IADD3.X R29, PT, PT, R27, UR5, RZ, P0, !PT ;  /* 0x000000051b1d7c10 */ /* 0x000fe200087fe4ff */
[----:B------:R-:W-:Y:S01]  /*2b40*/  IMAD.U32 R22, R11, 0x10000, RZ ;  /* 0x000100000b167824 */ /* 0x000fe200078e00ff */
[----:B0-----:R-:W-:Y:S01]  /*2b50*/  IADD3 R24, P0, PT, R24, UR4, RZ ;  /* 0x0000000418187c10 */ /* 0x001fe2000ff1e0ff */
[----:B-1----:R-:W-:-:S04]  /*2b60*/  IMAD.U32 R21, R16, 0x10000, RZ ;  /* 0x0001000010157824 */ /* 0x002fc800078e00ff */
        /* <DEDUP_REMOVED lines=9> */
[----:B--2---:R-:W-:Y:S02]  /*2c00*/  IMAD.U32 R17, R14, 0x10000, RZ ;  /* 0x000100000e117824 */ /* 0x004fe400078e00ff */
[----:B---3--:R-:W-:-:S04]  /*2c10*/  IMAD.U32 R26, R12, 0x10000, RZ ;  /* 0x000100000c1a7824 */ /* 0x008fc800078e00ff */
[----:B------:R-:W-:Y:S02]  /*2c20*/  FADD.FTZ R26, R26, R17 ;  /* 0x000000111a1a7221 */ /* 0x000fe40000010000 */
[----:B------:R0:W2:Y:S01]  /*2c30*/  LDG.E.64.CONSTANT R16, desc[UR16][R28.64] ;  /* 0x000000101c107981 */ /* 0x0000a2000c1e9b00 */
[----:B------:R-:W-:-:S04]  /*2c40*/  FMUL.FTZ R27, R10, UR15 ;  /* 0x0000000f0a1b7c20 */ /* 0x000fc80008410000 */
[----:B------:R-:W1:Y:S01]  /*2c50*/  F2F.BF16.F32 R10, R27 ;  /* 0x0000001b000a7304 */ /* 0x000e620000202000 */
[----:B------:R-:W-:Y:S02]  /*2c60*/  PRMT R12, R11, 0x7632, R12 ;  /* 0x000076320b0c7816 */ /* 0x000fe4000000000c */
[----:B------:R-:W-:Y:S02]  /*2c70*/  PRMT R14, R14, 0x7632, R14 ;  /* 0x000076320e0e7816 */ /* 0x000fe4000000000e */
[C---:B0-----:R-:W-:Y:S02]  /*2c80*/  SHF.L.U32 R29, R12.reuse, 0x10, RZ ;  /* 0x000000100c1d7819 */ /* 0x041fe400000006ff */
[----:B------:R-:W-:Y:S01]  /*2c90*/  PRMT R12, R12, 0x7632, R12 ;  /* 0x000076320c0c7816 */ /* 0x000fe2000000000c */
[----:B-1----:R-:W-:-:S04]  /*2ca0*/  IMAD.U32 R10, R10, 0x10000, RZ ;  /* 0x000100000a0a7824 */ /* 0x002fc800078e00ff */
[----:B------:R-:W-:Y:S02]  /*2cb0*/  IMAD.U32 R12, R12, 0x10000, RZ ;  /* 0x000100000c0c7824 */ /* 0x000fe400078e00ff */
[----:B------:R-:W-:Y:S01]  /*2cc0*/  FMUL.FTZ R10, R10, R29 ;  /* 0x0000001d0a0a7220 */ /* 0x000fe20000410000 */
[----:B------:R-:W-:Y:S02]  /*2cd0*/  IMAD.U32 R29, R14, 0x10000, RZ ;  /* 0x000100000e1d7824 */ /* 0x000fe400078e00ff */
[----:B------:R-:W-:Y:S02]  /*2ce0*/  IMAD.U32 R27, R15, 0x10000, RZ ;  /* 0x000100000f1b7824 */ /* 0x000fe400078e00ff */
[----:B------:R-:W-:Y:S01]  /*2cf0*/  FADD.FTZ R14, R12, R29 ;  /* 0x0000001d0c0e7221 */ /* 0x000fe20000010000 */
[----:B------:R-:W-:Y:S02]  /*2d00*/  IMAD.U32 R12, R13, 0x10000, RZ ;  /* 0x000100000d0c7824 */ /* 0x000fe400078e00ff */
[----:B------:R-:W-:-:S02]  /*2d10*/  FMUL.FTZ R26, R26, UR15 ;  /* 0x0000000f1a1a7c20 */ /* 0x000fc40008410000 */
[----:B------:R-:W-:Y:S02]  /*2d20*/  FADD.FTZ R12, R12, R27 ;  /* 0x0000001b0c0c7221 */ /* 0x000fe40000010000 */
[----:B------:R0:W1:Y:S02]  /*2d30*/  F2F.BF16.F32 R11, R26 ;  /* 0x0000001a000b7304 */ /* 0x0000640000202000 */
[----:B0-----:R-:W-:-:S06]  /*2d40*/  FMUL.FTZ R26, R12, UR15 ;  /* 0x0000000f0c1a7c20 */ /* 0x001fcc0008410000 */
[----:B------:R-:W0:Y:S01]  /*2d50*/  F2F.BF16.F32 R26, R26 ;  /* 0x0000001a001a7304 */ /* 0x000e220000202000 */
[----:B------:R-:W-:Y:S01]  /*2d60*/  PRMT R15, R15, 0x7632, R15 ;  /* 0x000076320f0f7816 */ /* 0x000fe2000000000f */
[----:B-1----:R-:W-:Y:S01]  /*2d70*/  IMAD.U32 R11, R11, 0x10000, RZ ;  /* 0x000100000b0b7824 */ /* 0x002fe200078e00ff */
[----:B------:R-:W-:-:S03]  /*2d80*/  PRMT R13, R13, 0x7632, R13 ;  /* 0x000076320d0d7816 */ /* 0x000fc6000000000d */
[----:B------:R-:W-:Y:S02]  /*2d90*/  IMAD.U32 R12, R15, 0x10000, RZ ;  /* 0x000100000f0c7824 */ /* 0x000fe400078e00ff */
[----:B------:R-:W-:Y:S01]  /*2da0*/  IMAD.U32 R13, R13, 0x10000, RZ ;  /* 0x000100000d0d7824 */ /* 0x000fe200078e00ff */
[----:B0-----:R-:W-:-:S03]  /*2db0*/  SHF.L.U32 R15, R26, 0x10, RZ ;  /* 0x000000101a0f7819 */ /* 0x001fc600000006ff */
[----:B------:R-:W-:-:S04]  /*2dc0*/  FADD.FTZ R13, R13, R12 ;  /* 0x0000000c0d0d7221 */ /* 0x000fc80000010000 */
[----:B------:R-:W-:-:S06]  /*2dd0*/  FMUL.FTZ R13, R13, UR15 ;  /* 0x0000000f0d0d7c20 */ /* 0x000fcc0008410000 */
[----:B------:R-:W0:Y:S08]  /*2de0*/  F2F.BF16.F32 R13, R13 ;  /* 0x0000000d000d7304 */ /* 0x000e300000202000 */
[----:B------:R-:W-:Y:S01]  /*2df0*/  F2F.BF16.F32 R21, R21 ;  /* 0x0000001500157304 */ /* 0x000fe20000202000 */
[----:B0-----:R-:W-:-:S07]  /*2e00*/  IMAD.U32 R13, R13, 0x10000, RZ ;  /* 0x000100000d0d7824 */ /* 0x001fce00078e00ff */
[----:B------:R-:W-:Y:S01]  /*2e10*/  F2F.BF16.F32 R10, R10 ;  /* 0x0000000a000a7304 */ /* 0x000fe20000202000 */
[----:B------:R-:W-:Y:S02]  /*2e20*/  USHF.L.U32 UR4, UR13, 0x2, URZ ;  /* 0x000000020d047899 */ /* 0x000fe400080006ff */
[----:B------:R-:W-:-:S04]  /*2e30*/  USHF.L.U64.HI UR5, UR13, 0x2, UR24 ;  /* 0x000000020d057899 */ /* 0x000fc80008010218 */
[----:B------:R-:W-:-:S04]  /*2e40*/  IADD3 R6, P0, PT, R6, UR4, RZ ;  /* 0x0000000406067c10 */ /* 0x000fc8000ff1e0ff */
[----:B------:R-:W-:Y:S02]  /*2e50*/  IADD3.X R5, PT, PT, R5, UR5, RZ, P0, !PT ;  /* 0x0000000505057c10 */ /* 0x000fe400087fe4ff */
[----:B------:R-:W-:-:S04]  /*2e60*/  ISETP.GE.U32.AND P0, PT, R6, R3, PT ;  /* 0x000000030600720c */ /* 0x000fc80003f06070 */
[----:B------:R-:W-:Y:S02]  /*2e70*/  ISETP.GE.AND.EX P0, PT, R5, R4, PT, P0 ;  /* 0x000000040500720c */ /* 0x000fe40003f06300 */
[----:B--2---:R-:W-:-:S05]  /*2e80*/  SHF.L.U32 R28, R16, 0x10, RZ ;  /* 0x00000010101c7819 */ /* 0x004fca00000006ff */
[----:B------:R-:W-:Y:S01]  /*2e90*/  FMUL.FTZ R11, R11, R28 ;  /* 0x0000001c0b0b7220 */ /* 0x000fe20000410000 */
[----:B------:R-:W-:-:S04]  /*2ea0*/  IMAD.U32 R28, R17, 0x10000, RZ ;  /* 0x00010000111c7824 */ /* 0x000fc800078e00ff */
[----:B------:R-:W-:Y:S01]  /*2eb0*/  FMUL.FTZ R12, R15, R28 ;  /* 0x0000001c0f0c7220 */ /* 0x000fe20000410000 */
[C---:B----4-:R-:W-:Y:S01]  /*2ec0*/  IMAD.U32 R15, R18.reuse, 0x10000, RZ ;  /* 0x00010000120f7824 */ /* 0x050fe200078e00ff */
[----:B------:R-:W-:Y:S01]  /*2ed0*/  PRMT R18, R18, 0x7632, R18 ;  /* 0x0000763212127816 */ /* 0x000fe20000000012 */
[C---:B-----5:R-:W-:Y:S01]  /*2ee0*/  IMAD.U32 R28, R22.reuse, 0x10000, RZ ;  /* 0x00010000161c7824 */ /* 0x060fe200078e00ff */
[----:B------:R-:W-:-:S03]  /*2ef0*/  PRMT R22, R22, 0x7632, R22 ;  /* 0x0000763216167816 */ /* 0x000fc60000000016 */
[----:B------:R-:W-:Y:S01]  /*2f00*/  IMAD.U32 R18, R18, 0x10000, RZ ;  /* 0x0001000012127824 */ /* 0x000fe200078e00ff */
[----:B------:R-:W-:Y:S01]  /*2f10*/  SHF.L.U32 R27, R22, 0x10, RZ ;  /* 0x00000010161b7819 */ /* 0x000fe200000006ff */
[----:B------:R-:W-:Y:S01]  /*2f20*/  FADD.FTZ R26, R15, R28 ;  /* 0x0000001c0f1a7221 */ /* 0x000fe20000010000 */
[----:B------:R-:W-:Y:S01]  /*2f30*/  FMUL.FTZ R15, R14, UR15 ;  /* 0x0000000f0e0f7c20 */ /* 0x000fe20008410000 */
[----:B------:R-:W-:Y:S02]  /*2f40*/  IMAD.U32 R14, R19, 0x10000, RZ ;  /* 0x00010000130e7824 */ /* 0x000fe400078e00ff */
[----:B------:R-:W-:Y:S01]  /*2f50*/  FADD.FTZ R22, R18, R27 ;  /* 0x0000001b12167221 */ /* 0x000fe20000010000 */
[----:B------:R-:W-:Y:S01]  /*2f60*/  IMAD.U32 R27, R23, 0x10000, RZ ;  /* 0x00010000171b7824 */ /* 0x000fe200078e00ff */
[----:B------:R-:W-:Y:S02]  /*2f70*/  PRMT R19, R19, 0x7632, R19 ;  /* 0x0000763213137816 */ /* 0x000fe40000000013 */
[----:B------:R-:W-:Y:S01]  /*2f80*/  PRMT R23, R23, 0x7632, R23 ;  /* 0x0000763217177816 */ /* 0x000fe20000000017 */
[----:B------:R-:W-:Y:S01]  /*2f90*/  FADD.FTZ R27, R14, R27 ;  /* 0x0000001b0e1b7221 */ /* 0x000fe20000010000 */
[----:B------:R-:W-:Y:S01]  /*2fa0*/  FMUL.FTZ R14, R26, UR15 ;  /* 0x0000000f1a0e7c20 */ /* 0x000fe20008410000 */
[----:B------:R-:W0:Y:S01]  /*2fb0*/  F2F.BF16.F32 R15, R15 ;  /* 0x0000000f000f7304 */ /* 0x000e220000202000 */
[----:B------:R-:W-:-:S02]  /*2fc0*/  IMAD.U32 R19, R19, 0x10000, RZ ;  /* 0x0001000013137824 */ /* 0x000fc400078e00ff */
[----:B------:R-:W-:Y:S02]  /*2fd0*/  IMAD.U32 R26, R23, 0x10000, RZ ;  /* 0x00010000171a7824 */ /* 0x000fe400078e00ff */
[----:B------:R-:W-:-:S03]  /*2fe0*/  FMUL.FTZ R22, R22, UR15 ;  /* 0x0000000f16167c20 */ /* 0x000fc60008410000 */
[----:B------:R-:W1:Y:S01]  /*2ff0*/  F2F.BF16.F32 R14, R14 ;  /* 0x0000000e000e7304 */ /* 0x000e620000202000 */
[----:B------:R-:W-:Y:S01]  /*3000*/  FADD.FTZ R19, R19, R26 ;  /* 0x0000001a13137221 */ /* 0x000fe20000010000 */
[----:B------:R-:W-:Y:S01]  /*3010*/  PRMT R16, R16, 0x7632, R16 ;  /* 0x0000763210107816 */ /* 0x000fe20000000010 */
[----:B------:R-:W-:Y:S02]  /*3020*/  FMUL.FTZ R18, R27, UR15 ;  /* 0x0000000f1b127c20 */ /* 0x000fe40008410000 */
[----:B------:R-:W-:Y:S01]  /*3030*/  FMUL.FTZ R19, R19, UR15 ;  /* 0x0000000f13137c20 */ /* 0x000fe20008410000 */
[----:B------:R-:W-:Y:S02]  /*3040*/  SHF.L.U32 R16, R16, 0x10, RZ ;  /* 0x0000001010107819 */ /* 0x000fe400000006ff */
[----:B------:R-:W2:Y:S01]  /*3050*/  F2F.BF16.F32 R22, R22 ;  /* 0x0000001600167304 */ /* 0x000ea20000202000 */
[----:B0-----:R-:W-:Y:S01]  /*3060*/  IMAD.U32 R15, R15, 0x10000, RZ ;  /* 0x000100000f0f7824 */ /* 0x001fe200078e00ff */
[----:B------:R-:W-:-:S03]  /*3070*/  PRMT R17, R17, 0x7632, R17 ;  /* 0x0000763211117816 */ /* 0x000fc60000000011 */
[----:B------:R-:W-:-:S03]  /*3080*/  FMUL.FTZ R15, R15, R16 ;  /* 0x000000100f0f7220 */ /* 0x000fc60000410000 */
[----:B------:R-:W0:Y:S01]  /*3090*/  F2F.BF16.F32 R19, R19 ;  /* 0x0000001300137304 */ /* 0x000e220000202000 */
[----:B------:R-:W-:Y:S01]  /*30a0*/  IMAD.U32 R16, R17, 0x10000, RZ ;  /* 0x0001000011107824 */ /* 0x000fe200078e00ff */
[----:B-1----:R-:W-:Y:S01]  /*30b0*/  SHF.L.U32 R14, R14, 0x10, RZ ;  /* 0x000000100e0e7819 */ /* 0x002fe200000006ff */
[C---:B------:R-:W-:Y:S01]  /*30c0*/  IMAD.U32 R17, R24.reuse, 0x10000, RZ ;  /* 0x0001000018117824 */ /* 0x040fe200078e00ff */
[----:B------:R-:W-:-:S04]  /*30d0*/  PRMT R24, R24, 0x7632, R24 ;  /* 0x0000763218187816 */ /* 0x000fc80000000018 */
[----:B------:R-:W1:Y:S01]  /*30e0*/  F2F.BF16.F32 R18, R18 ;  /* 0x0000001200127304 */ /* 0x000e620000202000 */
[----:B------:R-:W-:Y:S01]  /*30f0*/  FMUL.FTZ R14, R14, R17 ;  /* 0x000000110e0e7220 */ /* 0x000fe20000410000 */
[----:B------:R-:W-:Y:S01]  /*3100*/  IMAD.U32 R17, R25, 0x10000, RZ ;  /* 0x0001000019117824 */ /* 0x000fe200078e00ff */
[----:B--2---:R-:W-:Y:S01]  /*3110*/  SHF.L.U32 R22, R22, 0x10, RZ ;  /* 0x0000001016167819 */ /* 0x004fe200000006ff */
[----:B------:R-:W-:Y:S01]  /*3120*/  FMUL.FTZ R13, R13, R16 ;  /* 0x000000100d0d7220 */ /* 0x000fe20000410000 */
[----:B------:R-:W-:Y:S01]  /*3130*/  PRMT R25, R25, 0x7632, R25 ;  /* 0x0000763219197816 */ /* 0x000fe20000000019 */
[----:B------:R-:W-:Y:S02]  /*3140*/  IMAD.U32 R23, R24, 0x10000, RZ ;  /* 0x0001000018177824 */ /* 0x000fe400078e00ff */
[----:B------:R-:W2:Y:S01]  /*3150*/  F2F.BF16.F32 R11, R11 ;  /* 0x0000000b000b7304 */ /* 0x000ea20000202000 */
[----:B0-----:R-:W-:Y:S02]  /*3160*/  IMAD.U32 R19, R19, 0x10000, RZ ;  /* 0x0001000013137824 */ /* 0x001fe400078e00ff */
[----:B------:R-:W-:Y:S01]  /*3170*/  FMUL.FTZ R22, R22, R23 ;  /* 0x0000001716167220 */ /* 0x000fe20000410000 */
[----:B------:R-:W-:-:S04]  /*3180*/  IMAD.U32 R24, R25, 0x10000, RZ ;  /* 0x0001000019187824 */ /* 0x000fc800078e00ff */
[----:B------:R-:W0:Y:S01]  /*3190*/  F2F.BF16.F32 R15, R15 ;  /* 0x0000000f000f7304 */ /* 0x000e220000202000 */
[----:B-1----:R-:W-:Y:S02]  /*31a0*/  IMAD.U32 R18, R18, 0x10000, RZ ;  /* 0x0001000012127824 */ /* 0x002fe400078e00ff */
[----:B------:R-:W-:Y:S01]  /*31b0*/  FMUL.FTZ R19, R19, R24 ;  /* 0x0000001813137220 */ /* 0x000fe20000410000 */
[----:B------:R-:W-:-:S04]  /*31c0*/  IMAD.U32 R16, R21, 0x10000, RZ ;  /* 0x0001000015107824 */ /* 0x000fc800078e00ff */
[----:B------:R-:W1:Y:S01]  /*31d0*/  F2F.BF16.F32 R12, R12 ;  /* 0x0000000c000c7304 */ /* 0x000e620000202000 */
[----:B------:R-:W-:Y:S01]  /*31e0*/  FMUL.FTZ R18, R18, R17 ;  /* 0x0000001112127220 */ /* 0x000fe20000410000 */
[----:B------:R-:W-:-:S06]  /*31f0*/  IMAD.U32 R17, R10, 0x10000, RZ ;  /* 0x000100000a117824 */ /* 0x000fcc00078e00ff */
[----:B------:R-:W3:Y:S01]  /*3200*/  F2F.BF16.F32 R13, R13 ;  /* 0x0000000d000d7304 */ /* 0x000ee20000202000 */
[----:B------:R-:W-:-:S07]  /*3210*/  FMNMX3.FTZ R7, R7, |R16|, |R17|, !PT ;  /* 0x4000001007077276 */ /* 0x000fce0007810411 */
[----:B------:R-:W4:Y:S01]  /*3220*/  F2F.BF16.F32 R14, R14 ;  /* 0x0000000e000e7304 */ /* 0x000f220000202000 */
[----:B--2---:R-:W-:-:S07]  /*3230*/  IMAD.U32 R16, R11, 0x10000, RZ ;  /* 0x000100000b107824 */ /* 0x004fce00078e00ff */
[----:B------:R-:W2:Y:S01]  /*3240*/  F2F.BF16.F32 R22, R22 ;  /* 0x0000001600167304 */ /* 0x000ea20000202000 */
[----:B0-----:R-:W-:-:S07]  /*3250*/  SHF.L.U32 R15, R15, 0x10, RZ ;  /* 0x000000100f0f7819 */ /* 0x001fce00000006ff */
[----:B------:R-:W0:Y:S01]  /*3260*/  F2F.BF16.F32 R19, R19 ;  /* 0x0000001300137304 */ /* 0x000e220000202000 */
[----:B-1----:R-:W-:-:S07]  /*3270*/  IMAD.U32 R12, R12, 0x10000, RZ ;  /* 0x000100000c0c7824 */ /* 0x002fce00078e00ff */
[----:B------:R-:W1:Y:S01]  /*3280*/  F2F.BF16.F32 R10, R18 ;  /* 0x00000012000a7304 */ /* 0x000e620000202000 */
[----:B---3--:R-:W-:Y:S01]  /*3290*/  IMAD.U32 R13, R13, 0x10000, RZ ;  /* 0x000100000d0d7824 */ /* 0x008fe200078e00ff */
[----:B------:R-:W-:Y:S01]  /*32a0*/  FMNMX3.FTZ R7, R7, |R16|, |R15|, !PT ;  /* 0x4000001007077276 */ /* 0x000fe2000781040f */
[----:B----4-:R-:W-:Y:S02]  /*32b0*/  IMAD.U32 R14, R14, 0x10000, RZ ;  /* 0x000100000e0e7824 */ /* 0x010fe400078e00ff */
[----:B--2---:R-:W-:Y:S01]  /*32c0*/  IMAD.U32 R22, R22, 0x10000, RZ ;  /* 0x0001000016167824 */ /* 0x004fe200078e00ff */
[----:B------:R-:W-:Y:S01]  /*32d0*/  FMNMX3.FTZ R7, R7, |R12|, |R13|, !PT ;  /* 0x4000000c07077276 */ /* 0x000fe2000781040d */
[----:B0-----:R-:W-:-:S03]  /*32e0*/  IMAD.U32 R19, R19, 0x10000, RZ ;  /* 0x0001000013137824 */ /* 0x001fc600078e00ff */
[----:B------:R-:W-:Y:S02]  /*32f0*/  FMNMX3.FTZ R7, R7, |R14|, |R22|, !PT ;  /* 0x4000000e07077276 */ /* 0x000fe40007810416 */
[----:B-1----:R-:W-:-:S04]  /*3300*/  SHF.L.U32 R10, R10, 0x10, RZ ;  /* 0x000000100a0a7819 */ /* 0x002fc800000006ff */
[----:B------:R-:W-:Y:S01]  /*3310*/  FMNMX3.FTZ R7, R7, |R10|, |R19|, !PT ;  /* 0x4000000a07077276 */ /* 0x000fe20007810413 */
[----:B------:R-:W-:Y:S06]  /*3320*/  @!P0 BRA `(.L_x_922) ;  /* 0xfffffff000448947 */ /* 0x000fec000383ffff */
.L_x_915:
[----:B------:R-:W-:Y:S05]  /*3330*/  BSYNC.RECONVERGENT B0 ;  /* 0x0000000000007941 */ /* 0x000fea0003800200 */
.L_x_914:
        /* <DEDUP_REMOVED lines=19> */
[----:B------:R-:W-:-:S04]  /*3470*/  IMAD.HI.U32 R11, R11, R13, R10 ;  /* 0x0000000d0b0b7227 */ /* 0x000fc800078e000a */
[----:B------:R-:W-:-:S04]  /*3480*/  IMAD.MOV.U32 R10, RZ, RZ, R12 ;  /* 0x000000ffff0a7224 */ /* 0x000fc800078e000c */
[----:B------:R-:W-:-:S04]  /*3490*/  IMAD.HI.U32 R21, R11, R10, RZ ;  /* 0x0000000a0b157227 */ /* 0x000fc800078e00ff */
[----:B------:R-:W-:-:S05]  /*34a0*/  IMAD R5, R21, R5, R10 ;  /* 0x0000000515057224 */ /* 0x000fca00078e020a */
[----:B------:R-:W-:-:S13]  /*34b0*/  ISETP.GT.U32.AND P1, PT, R6, R5, PT ;  /* 0x000000050600720c */ /* 0x000fda0003f24070 */
[----:B------:R-:W-:Y:S01]  /*34c0*/  @!P1 IMAD.IADD R5, R5, 0x1, -R6 ;  /* 0x0000000105059824 */ /* 0x000fe200078e0a06 */
[----:B------:R-:W-:Y:S02]  /*34d0*/  @!P1 IADD3 R21, PT, PT, R21, 0x1, RZ ;  /* 0x0000000115159810 */ /* 0x000fe40007ffe0ff */
[----:B------:R-:W-:Y:S02]  /*34e0*/  ISETP.NE.AND P1, PT, RZ, UR18, PT ;  /* 0x00000012ff007c0c */ /* 0x000fe4000bf25270 */
[----:B------:R-:W-:Y:S01]  /*34f0*/  ISETP.GE.U32.AND P0, PT, R5, R6, PT ;  /* 0x000000060500720c */ /* 0x000fe20003f06070 */
[----:B------:R-:W-:-:S04]  /*3500*/  IMAD.U32 R5, RZ, RZ, UR5 ;  /* 0x00000005ff057e24 */ /* 0x000fc8000f8e00ff */
[----:B------:R-:W-:-:S05]  /*3510*/  IMAD R12, R20, 0x4, R5 ;  /* 0x00000004140c7824 */ /* 0x000fca00078e0205 */
[----:B------:R0:W-:Y:S03]  /*3520*/  STS [R12], R7 ;  /* 0x000000070c007388 */ /* 0x0001e60000000800 */
[----:B------:R-:W-:-:S04]  /*3530*/  @P0 VIADD R21, R21, 0x1 ;  /* 0x0000000115150836 */ /* 0x000fc80000000000 */
        /* <DEDUP_REMOVED lines=14> */
.L_x_929:
[----:B------:R-:W-:Y:S01]  /*3620*/  IMAD.U32 R11, RZ, RZ, UR4 ;  /* 0x00000004ff0b7e24 */ /* 0x000fe2000f8e00ff */
[----:B------:R-:W-:Y:S01]  /*3630*/  UIMAD UR12, UR5, UR18, URZ ;  /* 0x00000012050c72a4 */ /* 0x000fe2000f8e02ff */
[----:B-1----:R-:W-:Y:S01]  /*3640*/  IMAD.MOV.U32 R6, RZ, RZ, R15 ;  /* 0x000000ffff067224 */ /* 0x002fe200078e000f */
[----:B------:R-:W-:Y:S01]  /*3650*/  UIADD3 UR4, UP0, UPT, UR4, 0x1, URZ ;  /* 0x0000000104047890 */ /* 0x000fe2000ff1e0ff */
[----:B0-----:R-:W-:Y:S01]  /*3660*/  IMAD.MOV.U32 R7, RZ, RZ, RZ ;  /* 0x000000ffff077224 */ /* 0x001fe200078e00ff */
[----:B------:R-:W-:Y:S02]  /*3670*/  BSSY.RECONVERGENT B0, `(.L_x_924) ;  /* 0x000005a000007945 */ /* 0x000fe40003800200 */
[----:B------:R-:W-:Y:S01]  /*3680*/  UIADD3.X UR5, UPT, UPT, URZ, UR5, URZ, UP0, !UPT ;  /* 0x00000005ff057290 */ /* 0x000fe200087fe4ff */
[----:B------:R-:W-:Y:S01]  /*3690*/  IMAD.WIDE.U32 R6, R11, UR18, R6 ;  /* 0x000000120b067c25 */ /* 0x000fe2000f8e0006 */
[----:B------:R-:W-:-:S03]  /*36a0*/  ISETP.LE.U32.AND P0, PT, R21, UR4, PT ;  /* 0x0000000415007c0c */ /* 0x000fc6000bf03070 */
[----:B------:R-:W-:Y:S01]  /*36b0*/  VIADD R23, R7, UR12 ;  /* 0x0000000c07177c36 */ /* 0x000fe20008000000 */
[----:B------:R-:W-:Y:S02]  /*36c0*/  ISETP.GE.U32.AND P1, PT, R6, UR11, PT ;  /* 0x0000000b06007c0c */ /* 0x000fe4000bf26070 */
[----:B------:R-:W-:Y:S02]  /*36d0*/  MOV R11, UR5 ;  /* 0x00000005000b7c02 */ /* 0x000fe40008000f00 */
[----:B------:R-:W-:Y:S02]  /*36e0*/  ISETP.GE.AND.EX P1, PT, R23, UR21, PT, P1 ;  /* 0x0000001517007c0c */ /* 0x000fe4000bf26310 */
[----:B------:R-:W-:-:S11]  /*36f0*/  ISETP.GE.AND.EX P0, PT, R11, R16, PT, P0 ;  /* 0x000000100b00720c */ /* 0x000fd60003f06300 */
[----:B------:R-:W-:Y:S05]  /*3700*/  @P1 BRA `(.L_x_925) ;  /* 0x0000000400401947 */ /* 0x000fea0003800000 */
[----:B------:R-:W0:Y:S01]  /*3710*/  LDCU UR12, c[0x0][0x3ac] ;  /* 0x00007580ff0c77ac */ /* 0x000e220008000800 */
[----:B------:R-:W-:Y:S01]  /*3720*/  IMAD R23, R23, UR13, RZ ;  /* 0x0000000d17177c24 */ /* 0x000fe2000f8e02ff */
[----:B------:R-:W-:Y:S01]  /*3730*/  BSSY.RECONVERGENT B1, `(.L_x_926) ;  /* 0x0000022000017945 */ /* 0x000fe20003800200 */
[----:B------:R-:W-:-:S04]  /*3740*/  IMAD.WIDE.U32 R10, R6, UR13, RZ ;  /* 0x0000000d060a7c25 */ /* 0x000fc8000f8e00ff */
[----:B------:R-:W-:Y:S01]  /*3750*/  IMAD R23, R6, UR24, R23 ;  /* 0x0000001806177c24 */ /* 0x000fe2000f8e0217 */
[----:B------:R-:W-:-:S03]  /*3760*/  IADD3 R25, P2, PT, R10, UR13, RZ ;  /* 0x0000000d0a197c10 */ /* 0x000fc6000ff5e0ff */
[----:B------:R-:W-:-:S05]  /*3770*/  IMAD.IADD R23, R11, 0x1, R23 ;  /* 0x000000010b177824 */ /* 0x000fca00078e0217 */
        /* <DEDUP_REMOVED lines=17> */
[----:B------:R-:W-:-:S04]  /*3890*/  IMAD.U32 R5, RZ, RZ, UR12 ;  /* 0x0000000cff057e24 */ /* 0x000fc8000f8e00ff */
[----:B------:R-:W-:-:S05]  /*38a0*/  IMAD R6, R6, 0x4, R5 ;  /* 0x0000000406067824 */ /* 0x000fca00078e0205 */
[----:B-1----:R-:W-:-:S07]  /*38b0*/  IADD3 R6, PT, PT, R6, 0x80, RZ ;  /* 0x0000008006067810 */ /* 0x002fce0007ffe0ff */
.L_x_928:
[----:B0-----:R0:W2:Y:S01]  /*38c0*/  LDS R28, [R6] ;  /* 0x00000000061c7984 */ /* 0x0010a20000000800 */
[----:B------:R-:W-:-:S05]  /*38d0*/  IADD3 R26, P1, PT, R26, 0x20, RZ ;  /* 0x000000201a1a7810 */ /* 0x000fca0007f3e0ff */
[----:B------:R-:W-:Y:S01]  /*38e0*/  IMAD.X R27, RZ, RZ, R27, P1 ;  /* 0x000000ffff1b7224 */ /* 0x000fe200008e061b */
[----:B------:R-:W-:Y:S01]  /*38f0*/  ISETP.GE.U32.AND P1, PT, R26, R25, PT ;  /* 0x000000191a00720c */ /* 0x000fe20003f26070 */
[----:B0-----:R-:W-:-:S03]  /*3900*/  VIADD R6, R6, 0x80 ;  /* 0x0000008006067836 */ /* 0x001fc60000000000 */
[----:B------:R-:W-:Y:S02]  /*3910*/  ISETP.GE.AND.EX P1, PT, R27, R24, PT, P1 ;  /* 0x000000181b00720c */ /* 0x000fe40003f26310 */
[----:B--2---:R-:W-:-:S05]  /*3920*/  FMNMX.FTZ R7, R28, R7, !PT ;  /* 0x000000071c077209 */ /* 0x004fca0007810000 */
[----:B------:R0:W-:Y:S06]  /*3930*/  STS [R22], R7 ;  /* 0x0000000716007388 */ /* 0x0001ec0000000800 */
[----:B------:R-:W-:Y:S05]  /*3940*/  @!P1 BRA `(.L_x_928) ;  /* 0xfffffffc00dc9947 */ /* 0x000fea000383ffff */
.L_x_927:
[----:B------:R-:W-:Y:S05]  /*3950*/  BSYNC.RECONVERGENT B1 ;  /* 0x0000000000017941 */ /* 0x000fea0003800200 */
.L_x_926:
        /* <DEDUP_REMOVED lines=43> */
.L_x_925:
[----:B------:R-:W-:Y:S05]  /*3c10*/  BSYNC.RECONVERGENT B0 ;  /* 0x0000000000007941 */ /* 0x000fea0003800200 */
.L_x_924:
[----:B------:R-:W-:Y:S05]  /*3c20*/  @!P0 BRA `(.L_x_929) ;  /* 0xfffffff8007c8947 */ /* 0x000fea000383ffff */
.L_x_923:
[----:B------:R-:W-:Y:S01]  /*3c30*/  IMAD.SHL.U32 R5, R8, 0x10, RZ ;  /* 0x0000001008057824 */ /* 0x000fe200078e00ff */
[----:B------:R-:W-:Y:S04]  /*3c40*/  BAR.SYNC.DEFER_BLOCKING 0x0 ;  /* 0x0000000000007b1d */ /* 0x000fe80000010000 */
[----:B-1----:R-:W-:Y:S02]  /*3c50*/  IADD3 R6, P0, PT, R2, R5, RZ ;  /* 0x0000000502067210 */ /* 0x002fe40007f1e0ff */
[----:B------:R-:W-:Y:S01]  /*3c60*/  SHF.L.U64.HI R5, R8, 0x4, R9 ;  /* 0x0000000408057819 */ /* 0x000fe20000010209 */
[----:B------:R-:W1:Y:S01]  /*3c70*/  LDCU.64 UR20, c[0x0][0x3c0] ;  /* 0x00007800ff1477ac */ /* 0x000e620008000a00 */
[----:B------:R-:W-:Y:S01]  /*3c80*/  ISETP.GE.U32.AND P1, PT, R6, R3, PT ;  /* 0x000000030600720c */ /* 0x000fe20003f26070 */
[----:B------:R-:W-:Y:S02]  /*3c90*/  BSSY.RECONVERGENT B0, `(.L_x_930) ;  /* 0x000003c000007945 */ /* 0x000fe40003800200 */
[----:B------:R-:W-:Y:S01]  /*3ca0*/  IMAD.X R5, R0, 0x1, R5, P0 ;  /* 0x0000000100057824 */ /* 0x000fe200000e0605 */
[----:B------:R-:W-:-:S04]  /*3cb0*/  ISETP.NE.U32.AND P0, PT, R2, RZ, PT ;  /* 0x000000ff0200720c */ /* 0x000fc80003f05070 */
        /* <DEDUP_REMOVED lines=17> */
[----:B------:R-:W-:-:S06]  /*3dd0*/  FMUL.FTZ R2, R2, 0.0022321429569274187088 ;  /* 0x3b12492502027820 */ /* 0x000fcc0000410000 */
        /* <DEDUP_REMOVED lines=10> */
[----:B------:R-:W-:Y:S02]  /*3e80*/  IMAD.MOV.U32 R5, RZ, RZ, RZ ;  /* 0x000000ffff057224 */ /* 0x000fe400078e00ff */
[----:B------:R-:W-:-:S04]  /*3e90*/  IMAD.HI.U32 R12, R12, R3, RZ ;  /* 0x000000030c0c7227 */ /* 0x000fc800078e00ff */
[----:B------:R-:W-:-:S04]  /*3ea0*/  IMAD.MOV R12, RZ, RZ, -R12 ;  /* 0x000000ffff0c7224 */ /* 0x000fc800078e0a0c */
        /* <DEDUP_REMOVED lines=8> */
.L_x_932:
[----:B------:R-:W-:Y:S01]  /*3f30*/  IMAD.MOV.U32 R11, RZ, RZ, R3 ;  /* 0x000000ffff0b7224 */ /* 0x000fe200078e0003 */
[----:B------:R-:W-:-:S07]  /*3f40*/  MOV R0, 0x3f60 ;  /* 0x00003f6000007802 */ /* 0x000fce0000000f00 */
[----:B------:R-:W-:Y:S05]  /*3f50*/  CALL.REL.NOINC `($__internal_19_$__cuda_sm20_rem_s64) ;  /* 0x0000003000407944 */ /* 0x000fea0003c00000 */
[----:B------:R-:W-:Y:S02]  /*3f60*/  IMAD.MOV.U32 R4, RZ, RZ, R12 ;  /* 0x000000ffff047224 */ /* 0x000fe400078e000c */
[----:B------:R-:W-:-:S07]  /*3f70*/  IMAD.MOV.U32 R5, RZ, RZ, R13 ;  /* 0x000000ffff057224 */ /* 0x000fce00078e000d */
.L_x_933:
        /* <DEDUP_REMOVED lines=11> */
[----:B------:R-:W-:-:S05]  /*4030*/  FMNMX.FTZ R3, R2, 4.3596542127488646656e-06, !PT ;  /* 0x3692492502037809 */ /* 0x000fca0007810000 */
[----:B------:R1:W-:Y:S02]  /*4040*/  STG.E desc[UR16][R6.64], R3 ;  /* 0x0000000306007986 */ /* 0x0003e4000c101910 */
.L_x_931:
[----:B------:R-:W-:Y:S05]  /*4050*/  BSYNC.RECONVERGENT B0 ;  /* 0x0000000000007941 */ /* 0x000fea0003800200 */
.L_x_930:
        /* <DEDUP_REMOVED lines=12> */
[----:B-1----:R-:W-:Y:S02]  /*4120*/  IMAD.U32 R3, RZ, RZ, UR5 ;  /* 0x00000005ff037e24 */ /* 0x002fe4000f8e00ff */
[----:B------:R-:W-:Y:S05]  /*4130*/  @P0 EXIT ;  /* 0x000000000000094d */ /* 0x000fea0003800000 */
[----:B------:R-:W1:Y:S01]  /*4140*/  LDC.64 R4, c[0x0][0x3c0] ;  /* 0x0000f000ff047b82 */ /* 0x000e620000000a00 */
        /* <DEDUP_REMOVED lines=8> */
[----:B------:R-:W-:Y:S01]  /*41d0*/  ISETP.NE.U32.AND P1, PT, R4, RZ, PT ;  /* 0x000000ff0400720c */ /* 0x000fe20003f25070 */
[----:B------:R-:W-:-:S06]  /*41e0*/  HFMA2 R13, -RZ, RZ, 0, 0 ;  /* 0x00000000ff0d7431 */ /* 0x000fcc00000001ff */
[----:B-1----:R-:W1:Y:S02]  /*41f0*/  MUFU.RCP R5, R5 ;  /* 0x0000000500057308 */ /* 0x002e640000001000 */
[----:B-1----:R-:W-:-:S06]  /*4200*/  VIADD R6, R5, 0xffffffe ;  /* 0x0ffffffe05067836 */ /* 0x002fcc0000000000 */
[----:B0-----:R0:W1:Y:S02]  /*4210*/  F2I.FTZ.U32.TRUNC.NTZ R7, R6 ;  /* 0x0000000600077305 */ /* 0x001064000021f000 */
[----:B0-----:R-:W-:Y:S01]  /*4220*/  IMAD.MOV.U32 R6, RZ, RZ, RZ ;  /* 0x000000ffff067224 */ /* 0x001fe200078e00ff */
[----:B-1----:R-:W-:-:S05]  /*4230*/  IADD3 R9, PT, PT, RZ, -R7, RZ ;  /* 0x80000007ff097210 */ /* 0x002fca0007ffe0ff */
[----:B------:R-:W-:-:S04]  /*4240*/  IMAD R9, R9, R4, RZ ;  /* 0x0000000409097224 */ /* 0x000fc800078e02ff */
[----:B------:R-:W-:-:S06]  /*4250*/  IMAD.HI.U32 R0, R7, R9, R6 ;  /* 0x0000000907007227 */ /* 0x000fcc00078e0006 */
        /* <DEDUP_REMOVED lines=9> */
.L_x_934:
[----:B------:R-:W-:Y:S01]  /*42f0*/  IMAD.MOV.U32 R10, RZ, RZ, R8 ;  /* 0x000000ffff0a7224 */ /* 0x000fe200078e0008 */
[----:B------:R-:W-:-:S07]  /*4300*/  MOV R0, 0x4320 ;  /* 0x0000432000007802 */ /* 0x000fce0000000f00 */
[----:B0-----:R-:W-:Y:S05]  /*4310*/  CALL.REL.NOINC `($__internal_19_$__cuda_sm20_rem_s64) ;  /* 0x0000002c00507944 */ /* 0x001fea0003c00000 */
.L_x_935:
[----:B------:R-:W0:Y:S01]  /*4320*/  LDC.64 R4, c[0x0][0x398] ;  /* 0x0000e600ff047b82 */ /* 0x000e220000000a00 */
[----:B------:R-:W-:-:S05]  /*4330*/  IADD3 R11, P0, PT, -R12, R11, RZ ;  /* 0x0000000b0c0b7210 */ /* 0x000fca0007f1e1ff */
[----:B------:R-:W-:Y:S02]  /*4340*/  IMAD.X R0, R8, 0x1, ~R13, P0 ;  /* 0x0000000108007824 */ /* 0x000fe400000e0e0d */
[----:B------:R-:W1:Y:S06]  /*4350*/  LDC.64 R6, c[0x0][0x388] ;  /* 0x0000e200ff067b82 */ /* 0x000e6c0000000a00 */
.L_x_968:
[----:B------:R-:W-:Y:S02]  /*4360*/  IMAD.MOV.U32 R17, RZ, RZ, 0x8 ;  /* 0x00000008ff117424 */ /* 0x000fe400078e00ff */
[----:B--2---:R-:W-:Y:S02]  /*4370*/  IMAD.MOV.U32 R13, RZ, RZ, 0x8 ;  /* 0x00000008ff0d7424 */ /* 0x004fe400078e00ff */
[----:B------:R-:W-:-:S04]  /*4380*/  IMAD.WIDE.U32 R16, R20, R17, UR6 ;  /* 0x0000000614107e25 */ /* 0x000fc8000f8e0011 */
[----:B------:R-:W-:Y:S01]  /*4390*/  IMAD.WIDE.U32 R12, R20, R13, UR8 ;  /* 0x00000008140c7e25 */ /* 0x000fe2000f8e000d */
[----:B------:R-:W2:Y:S04]  /*43a0*/  LDG.E.64.CONSTANT R8, desc[UR16][R16.64] ;  /* 0x0000001010087981 */ /* 0x000ea8000c1e9b00 */
[----:B------:R-:W3:Y:S01]  /*43b0*/  LDG.E.64 R14, desc[UR16][R12.64] ;  /* 0x000000100c0e7981 */ /* 0x000ee2000c1e1b00 */
[----:B------:R-:W-:Y:S02]  /*43c0*/  SHF.R.U32.HI R18, RZ, 0x4, R20 ;  /* 0x00000004ff127819 */ /* 0x000fe40000011614 */
[----:B--2---:R-:W-:Y:S01]  /*43d0*/  SHF.L.U32 R10, R8, 0x10, RZ ;  /* 0x00000010080a7819 */ /* 0x004fe200000006ff */
[C---:B------:R-:W-:Y:S01]  /*43e0*/  IMAD.U32 R21, R9.reuse, 0x10000, RZ ;  /* 0x0001000009157824 */ /* 0x040fe200078e00ff */
[----:B------:R-:W-:Y:S01]  /*43f0*/  PRMT R22, R9, 0x7632, R22 ;  /* 0x0000763209167816 */ /* 0x000fe20000000016 */
[----:B---3--:R-:W-:Y:S01]  /*4400*/  IMAD.U32 R19, R14, 0x10000, RZ ;  /* 0x000100000e137824 */ /* 0x008fe200078e00ff */
[----:B------:R-:W-:Y:S01]  /*4410*/  PRMT R14, R8, 0x7632, R14 ;  /* 0x00007632080e7816 */ /* 0x000fe2000000000e */
[----:B------:R-:W-:Y:S01]  /*4420*/  IMAD.U32 R8, RZ, RZ, UR10 ;  /* 0x0000000aff087e24 */ /* 0x000fe2000f8e00ff */
[----:B------:R-:W-:Y:S01]  /*4430*/  PRMT R17, R15, 0x7632, R17 ;  /* 0x000076320f117816 */ /* 0x000fe20000000011 */
[----:B------:R-:W-:Y:S01]  /*4440*/  FADD.FTZ R10, R10, R19 ;  /* 0x000000130a0a7221 */ /* 0x000fe20000010000 */
[----:B------:R-:W-:Y:S01]  /*4450*/  PRMT R16, R14, 0x7632, R16 ;  /* 0x000076320e107816 */ /* 0x000fe20000000010 */
[----:B------:R-:W-:Y:S01]  /*4460*/  IMAD.U32 R22, R22, 0x10000, RZ ;  /* 0x0001000016167824 */ /* 0x000fe200078e00ff */
[----:B------:R-:W-:Y:S01]  /*4470*/  LOP3.LUT R19, R18, 0x3ffffff, RZ, 0xc0, !PT ;  /* 0x03ffffff12137812 */ /* 0x000fe200078ec0ff */
[----:B------:R-:W-:Y:S01]  /*4480*/  IMAD.U32 R17, R17, 0x10000, RZ ;  /* 0x0001000011117824 */ /* 0x000fe200078e00ff */
[----:B------:R-:W-:Y:S01]  /*4490*/  MOV R9, RZ ;  /* 0x000000ff00097202 */ /* 0x000fe20000000f00 */
[----:B------:R-:W-:-:S02]  /*44a0*/  IMAD.U32 R24, R15, 0x10000, RZ ;  /* 0x000100000f187824 */ /* 0x000fc400078e00ff */
[----:B------:R-:W-:Y:S02]  /*44b0*/  IMAD.U32 R23, R16, 0x10000, RZ ;  /* 0x0001000010177824 */ /* 0x000fe400078e00ff */
[----:B------:R-:W-:Y:S01]  /*44c0*/  FADD.FTZ R22, R22, R17 ;  /* 0x0000001116167221 */ /* 0x000fe20000010000 */
[----:B------:R-:W-:Y:S02]  /*44d0*/  IMAD R15, R0, R19, RZ ;  /* 0x00000013000f7224 */ /* 0x000fe400078e02ff */
[----:B------:R-:W-:Y:S01]  /*44e0*/  FADD.FTZ R21, R21, R24 ;  /* 0x0000001815157221 */ /* 0x000fe20000010000 */
[----:B0-----:R-:W-:-:S04]  /*44f0*/  IMAD.WIDE.U32 R16, R20, 0x8, R4 ;  /* 0x0000000814107825 */ /* 0x001fc800078e0004 */
[----:B------:R-:W-:Y:S02]  /*4500*/  IMAD.U32 R14, R14, 0x10000, RZ ;  /* 0x000100000e0e7824 */ /* 0x000fe400078e00ff */
[----:B------:R-:W-:Y:S01]  /*4510*/  IMAD.WIDE.U32 R18, R19, R11, R8 ;  /* 0x0000000b13127225 */ /* 0x000fe200078e0008 */
[----:B------:R-:W2:Y:S03]  /*4520*/  LDG.E.64.CONSTANT R16, desc[UR16][R16.64] ;  /* 0x0000001010107981 */ /* 0x000ea6000c1e9b00 */
[----:B------:R-:W-:Y:S01]  /*4530*/  FADD.FTZ R23, R14, R23 ;  /* 0x000000170e177221 */ /* 0x000fe20000010000 */
[----:B------:R-:W-:Y:S02]  /*4540*/  IADD3 R15, PT, PT, R19, R15, RZ ;  /* 0x0000000f130f7210 */ /* 0x000fe40007ffe0ff */
[----:B-1----:R-:W-:Y:S02]  /*4550*/  LEA R14, P0, R18, R6, 0x2 ;  /* 0x00000006120e7211 */ /* 0x002fe400078010ff */
[----:B------:R-:W-:-:S02]  /*4560*/  F2FP.BF16.F32.PACK_AB R19, R22, R21 ;  /* 0x000000151613723e */ /* 0x000fc400000010ff */
[----:B------:R-:W-:Y:S02]  /*4570*/  LEA.HI.X R15, R18, R7, R15, 0x2, P0 ;  /* 0x00000007120f7211 */ /* 0x000fe400000f140f */
[----:B------:R-:W-:-:S05]  /*4580*/  F2FP.BF16.F32.PACK_AB R18, R23, R10 ;  /* 0x0000000a1712723e */ /* 0x000fca00000010ff */
[----:B------:R0:W-:Y:S04]  /*4590*/  STG.E.64 desc[UR16][R12.64], R18 ;  /* 0x000000120c007986 */ /* 0x0001e8000c101b10 */
[----:B------:R1:W3:Y:S01]  /*45a0*/  LDG.E R15, desc[UR16][R14.64] ;  /* 0x000000100e0f7981 */ /* 0x0002e2000c1e1900 */
[----:B------:R-:W-:-:S06]  /*45b0*/  FMUL.FTZ R24, R10, UR15 ;  /* 0x0000000f0a187c20 */ /* 0x000fcc0008410000 */
[----:B------:R-:W0:Y:S01]  /*45c0*/  F2F.BF16.F32 R24, R24 ;  /* 0x0000001800187304 */ /* 0x000e220000202000 */
[----:B------:R-:W-:Y:S01]  /*45d0*/  FMUL.FTZ R26, R21, UR15 ;  /* 0x0000000f151a7c20 */ /* 0x000fe20008410000 */
[----:B------:R-:W-:Y:S01]  /*45e0*/  FMUL.FTZ R23, R23, UR15 ;  /* 0x0000000f17177c20 */ /* 0x000fe20008410000 */
[----:B------:R-:W-:-:S05]  /*45f0*/  FMUL.FTZ R21, R22, UR15 ;  /* 0x0000000f16157c20 */ /* 0x000fca0008410000 */
[----:B------:R-:W4:Y:S01]  /*4600*/  F2F.BF16.F32 R26, R26 ;  /* 0x0000001a001a7304 */ /* 0x000f220000202000 */
[----:B0-----:R-:W-:-:S07]  /*4610*/  IMAD.U32 R12, R24, 0x10000, RZ ;  /* 0x00010000180c7824 */ /* 0x001fce00078e00ff */
[----:B------:R-:W0:Y:S08]  /*4620*/  F2F.BF16.F32 R23, R23 ;  /* 0x0000001700177304 */ /* 0x000e300000202000 */
[----:B------:R-:W5:Y:S01]  /*4630*/  F2F.BF16.F32 R21, R21 ;  /* 0x0000001500157304 */ /* 0x000f620000202000 */
[----:B----4-:R-:W-:Y:S02]  /*4640*/  IMAD.U32 R13, R26, 0x10000, RZ ;  /* 0x000100001a0d7824 */ /* 0x010fe400078e00ff */
[----:B0-----:R-:W-:-:S02]  /*4650*/  IMAD.U32 R23, R23, 0x10000, RZ ;  /* 0x0001000017177824 */ /* 0x001fc400078e00ff */
[----:B-----5:R-:W-:Y:S01]  /*4660*/  IMAD.U32 R21, R21, 0x10000, RZ ;  /* 0x0001000015157824 */ /* 0x020fe200078e00ff */
[----:B------:R-:W-:Y:S01]  /*4670*/  BSSY.RECONVERGENT B0, `(.L_x_936) ;  /* 0x0000031000007945 */ /* 0x000fe20003800200 */
[----:B--2---:R-:W-:-:S04]  /*4680*/  IMAD.U32 R25, R16, 0x10000, RZ ;  /* 0x0001000010197824 */ /* 0x004fc800078e00ff */
[----:B------:R-:W-:Y:S01]  /*4690*/  FMUL.FTZ R12, R12, R25 ;  /* 0x000000190c0c7220 */ /* 0x000fe20000410000 */
[C---:B-1----:R-:W-:Y:S01]  /*46a0*/  IMAD.U32 R14, R17.reuse, 0x10000, RZ ;  /* 0x00010000110e7824 */ /* 0x042fe200078e00ff */
[----:B------:R-:W-:Y:S02]  /*46b0*/  PRMT R16, R16, 0x7632, R16 ;  /* 0x0000763210107816 */ /* 0x000fe40000000010 */
[----:B------:R-:W-:Y:S02]  /*46c0*/  PRMT R17, R17, 0x7632, R17 ;  /* 0x0000763211117816 */ /* 0x000fe40000000011 */
[----:B------:R-:W0:Y:S01]  /*46d0*/  F2F.BF16.F32 R12, R12 ;  /* 0x0000000c000c7304 */ /* 0x000e220000202000 */
[----:B------:R-:W-:Y:S02]  /*46e0*/  SHF.L.U32 R16, R16, 0x10, RZ ;  /* 0x0000001010107819 */ /* 0x000fe400000006ff */
[----:B------:R-:W-:Y:S02]  /*46f0*/  IMAD.U32 R18, R17, 0x10000, RZ ;  /* 0x0001000011127824 */ /* 0x000fe400078e00ff */
[----:B------:R-:W-:-:S03]  /*4700*/  FMUL.FTZ R14, R13, R14 ;  /* 0x0000000e0d0e7220 */ /* 0x000fc60000410000 */
[----:B---3--:R-:W1:Y:S01]  /*4710*/  MUFU.RCP R10, R15 ;  /* 0x0000000f000a7308 */ /* 0x008e620000001000 */
[----:B------:R-:W-:Y:S01]  /*4720*/  FMUL.FTZ R16, R23, R16 ;  /* 0x0000001017107220 */ /* 0x000fe20000410000 */
[----:B------:R-:W-:Y:S01]  /*4730*/  FMUL.FTZ R18, R21, R18 ;  /* 0x0000001215127220 */ /* 0x000fe20000410000 */
[----:B0-----:R-:W-:-:S05]  /*4740*/  IMAD.U32 R13, R12, 0x10000, RZ ;  /* 0x000100000c0d7824 */ /* 0x001fca00078e00ff */
[----:B------:R-:W0:Y:S08]  /*4750*/  F2F.BF16.F32 R14, R14 ;  /* 0x0000000e000e7304 */ /* 0x000e300000202000 */
[----:B------:R-:W2:Y:S01]  /*4760*/  F2F.BF16.F32 R16, R16 ;  /* 0x0000001000107304 */ /* 0x000ea20000202000 */
[----:B-1----:R-:W-:-:S07]  /*4770*/  FMUL.FTZ R13, R13, R10 ;  /* 0x0000000a0d0d7220 */ /* 0x002fce0000410000 */
[----:B------:R-:W1:Y:S01]  /*4780*/  F2F.BF16.F32 R18, R18 ;  /* 0x0000001200127304 */ /* 0x000e620000202000 */
[----:B------:R-:W-:Y:S02]  /*4790*/  FMNMX.FTZ R13, R13, 448, PT ;  /* 0x43e000000d0d7809 */ /* 0x000fe40003810000 */
[----:B0-----:R-:W-:Y:S02]  /*47a0*/  SHF.L.U32 R17, R14, 0x10, RZ ;  /* 0x000000100e117819 */ /* 0x001fe400000006ff */
[----:B------:R-:W-:Y:S01]  /*47b0*/  FMNMX.FTZ R22, R13, -448, !PT ;  /* 0xc3e000000d167809 */ /* 0x000fe20007810000 */
[----:B--2---:R-:W-:-:S03]  /*47c0*/  IMAD.U32 R15, R16, 0x10000, RZ ;  /* 0x00010000100f7824 */ /* 0x004fc600078e00ff */
[----:B------:R-:W-:Y:S01]  /*47d0*/  LOP3.LUT R21, R22, 0x7fffffff, RZ, 0xc0, !PT ;  /* 0x7fffffff16157812 */ /* 0x000fe200078ec0ff */
[-C--:B------:R-:W-:Y:S01]  /*47e0*/  FMUL.FTZ R17, R17, R10.reuse ;  /* 0x0000000a11117220 */ /* 0x080fe20000410000 */
[----:B------:R-:W-:Y:S01]  /*47f0*/  FMUL.FTZ R15, R15, R10 ;  /* 0x0000000a0f0f7220 */ /* 0x000fe20000410000 */
[----:B-1----:R-:W-:Y:S01]  /*4800*/  IMAD.U32 R19, R18, 0x10000, RZ ;  /* 0x0001000012137824 */ /* 0x002fe200078e00ff */
        /* <DEDUP_REMOVED lines=23> */
.L_x_937:
[----:B------:R-:W-:Y:S05]  /*4980*/  BSYNC.RECONVERGENT B0 ;  /* 0x0000000000007941 */ /* 0x000fea0003800200 */
.L_x_936:
        /* <DEDUP_REMOVED lines=11> */
.L_x_939:
[----:B------:R-:W-:Y:S05]  /*4a40*/  BSYNC.RECONVERGENT B0 ;  /* 0x0000000000007941 */ /* 0x000fea0003800200 */
.L_x_938:
[----:B------:R-:W-:Y:S01]  /*4a50*/  BSSY.RECONVERGENT B0, `(.L_x_940) ;  /* 0x000000b000007945 */ /* 0x000fe20003800200 */
[----:B------:R-:W-:Y:S01]  /*4a60*/  HFMA2 R14, -RZ, RZ, 0, 7.569789886474609375e-06 ;  /* 0x0000007fff0e7431 */ /* 0x000fe200000001ff */
[----:B------:R-:W-:Y:S02]  /*4a70*/  LOP3.LUT R16, R15, 0x80, R16, 0xf8, !PT ;  /* 0x000000800f107812 */ /* 0x000fe400078ef810 */
        /* <DEDUP_REMOVED lines=8> */
.L_x_941:
[----:B------:R-:W-:Y:S05]  /*4b00*/  BSYNC.RECONVERGENT B0 ;  /* 0x0000000000007941 */ /* 0x000fea0003800200 */
.L_x_940:
        /* <DEDUP_REMOVED lines=11> */
.L_x_943:
[----:B------:R-:W-:Y:S05]  /*4bc0*/  BSYNC.RECONVERGENT B0 ;  /* 0x0000000000007941 */ /* 0x000fea0003800200 */
.L_x_942:
[----:B------:R-:W-:Y:S01]  /*4bd0*/  VIADD R15, R20, UR19 ;  /* 0x00000013140f7c36 */ /* 0x000fe20008000000 */
        /* <DEDUP_REMOVED lines=9> */
[----:B------:R-:W-:Y:S02]  /*4c70*/  IMAD.MOV.U32 R12, RZ, RZ, 0x8 ;  /* 0x00000008ff0c7424 */ /* 0x000fe400078e00ff */
[----:B------:R-:W-:-:S04]  /*4c80*/  IMAD.WIDE.U32 R18, R15, R18, UR6 ;  /* 0x000000060f127e25 */ /* 0x000fc8000f8e0012 */
[----:B0-----:R-:W-:Y:S02]  /*4c90*/  IMAD.WIDE.U32 R12, R15, R12, UR8 ;  /* 0x000000080f0c7e25 */ /* 0x001fe4000f8e000c */
[----:B------:R-:W2:Y:S04]  /*4ca0*/  LDG.E.64.CONSTANT R18, desc[UR16][R18.64] ;  /* 0x0000001012127981 */ /* 0x000ea8000c1e9b00 */
[----:B------:R-:W3:Y:S01]  /*4cb0*/  LDG.E.64 R16, desc[UR16][R12.64] ;  /* 0x000000100c107981 */ /* 0x000ee2000c1e1b00 */
[----:B------:R-:W-:-:S04]  /*4cc0*/  SHF.R.U32.HI R21, RZ, 0x4, R15 ;  /* 0x00000004ff157819 */ /* 0x000fc8000001160f */
[----:B------:R-:W-:Y:S02]  /*4cd0*/  LOP3.LUT R21, R21, 0x3ffffff, RZ, 0xc0, !PT ;  /* 0x03ffffff15157812 */ /* 0x000fe400078ec0ff */
[----:B--2---:R-:W-:Y:S01]  /*4ce0*/  SHF.L.U32 R10, R18, 0x10, RZ ;  /* 0x00000010120a7819 */ /* 0x004fe200000006ff */
[C---:B------:R-:W-:Y:S01]  /*4cf0*/  IMAD.U32 R14, R19.reuse, 0x10000, RZ ;  /* 0x00010000130e7824 */ /* 0x040fe200078e00ff */
[----:B------:R-:W-:Y:S01]  /*4d00*/  PRMT R20, R19, 0x7632, R20 ;  /* 0x0000763213147816 */ /* 0x000fe20000000014 */
[----:B---3--:R-:W-:Y:S01]  /*4d10*/  IMAD.U32 R23, R16, 0x10000, RZ ;  /* 0x0001000010177824 */ /* 0x008fe200078e00ff */
[----:B------:R-:W-:Y:S01]  /*4d20*/  PRMT R16, R18, 0x7632, R16 ;  /* 0x0000763212107816 */ /* 0x000fe20000000010 */
[----:B------:R-:W-:Y:S02]  /*4d30*/  IMAD.U32 R27, R17, 0x10000, RZ ;  /* 0x00010000111b7824 */ /* 0x000fe400078e00ff */
[----:B------:R-:W-:Y:S01]  /*4d40*/  FADD.FTZ R10, R10, R23 ;  /* 0x000000170a0a7221 */ /* 0x000fe20000010000 */
[----:B------:R-:W-:Y:S01]  /*4d50*/  PRMT R22, R16, 0x7632, R22 ;  /* 0x0000763210167816 */ /* 0x000fe20000000016 */
[----:B------:R-:W-:Y:S01]  /*4d60*/  IMAD.WIDE.U32 R18, R21, R11, R8 ;  /* 0x0000000b15127225 */ /* 0x000fe200078e0008 */
[----:B------:R-:W-:-:S03]  /*4d70*/  PRMT R23, R17, 0x7632, R23 ;  /* 0x0000763211177816 */ /* 0x000fc60000000017 */
[----:B------:R-:W-:Y:S01]  /*4d80*/  FADD.FTZ R14, R14, R27 ;  /* 0x0000001b0e0e7221 */ /* 0x000fe20000010000 */
[----:B------:R-:W-:Y:S01]  /*4d90*/  SHF.L.U32 R16, R16, 0x10, RZ ;  /* 0x0000001010107819 */ /* 0x000fe200000006ff */
[----:B------:R-:W-:Y:S02]  /*4da0*/  IMAD R17, R0, R21, RZ ;  /* 0x0000001500117224 */ /* 0x000fe400078e02ff */
[----:B------:R-:W-:Y:S02]  /*4db0*/  IMAD.U32 R25, R22, 0x10000, RZ ;  /* 0x0001000016197824 */ /* 0x000fe400078e00ff */
[----:B------:R-:W-:Y:S01]  /*4dc0*/  IMAD.U32 R20, R20, 0x10000, RZ ;  /* 0x0001000014147824 */ /* 0x000fe200078e00ff */
[----:B------:R-:W-:Y:S01]  /*4dd0*/  IADD3 R17, PT, PT, R19, R17, RZ ;  /* 0x0000001113117210 */ /* 0x000fe20007ffe0ff */
[----:B------:R-:W-:Y:S02]  /*4de0*/  IMAD.U32 R21, R23, 0x10000, RZ ;  /* 0x0001000017157824 */ /* 0x000fe400078e00ff */
[----:B------:R-:W-:Y:S01]  /*4df0*/  FADD.FTZ R23, R16, R25 ;  /* 0x0000001910177221 */ /* 0x000fe20000010000 */
[----:B------:R-:W-:Y:S01]  /*4e00*/  LEA R16, P0, R18, R6, 0x2 ;  /* 0x0000000612107211 */ /* 0x000fe200078010ff */
[----:B------:R-:W-:Y:S01]  /*4e10*/  FADD.FTZ R25, R20, R21 ;  /* 0x0000001514197221 */ /* 0x000fe20000010000 */
[----:B------:R-:W-:-:S02]  /*4e20*/  IMAD.WIDE.U32 R20, R15, 0x8, R4 ;  /* 0x000000080f147825 */ /* 0x000fc400078e0004 */
[----:B------:R-:W-:Y:S02]  /*4e30*/  LEA.HI.X R17, R18, R7, R17, 0x2, P0 ;  /* 0x0000000712117211 */ /* 0x000fe400000f1411 */
[----:B------:R-:W-:Y:S02]  /*4e40*/  F2FP.BF16.F32.PACK_AB R18, R23, R10 ;  /* 0x0000000a1712723e */ /* 0x000fe400000010ff */
[----:B------:R-:W-:Y:S01]  /*4e50*/  F2FP.BF16.F32.PACK_AB R19, R25, R14 ;  /* 0x0000000e1913723e */ /* 0x000fe200000010ff */
[----:B------:R-:W2:Y:S04]  /*4e60*/  LDG.E.64.CONSTANT R20, desc[UR16][R20.64] ;  /* 0x0000001014147981 */ /* 0x000ea8000c1e9b00 */
[----:B------:R0:W-:Y:S04]  /*4e70*/  STG.E.64 desc[UR16][R12.64], R18 ;  /* 0x000000120c007986 */ /* 0x0001e8000c101b10 */
[----:B------:R1:W3:Y:S01]  /*4e80*/  LDG.E R17, desc[UR16][R16.64] ;  /* 0x0000001010117981 */ /* 0x0002e2000c1e1900 */
[----:B------:R-:W-:Y:S01]  /*4e90*/  FMUL.FTZ R24, R10, UR15 ;  /* 0x0000000f0a187c20 */ /* 0x000fe20008410000 */
[----:B------:R-:W-:Y:S01]  /*4ea0*/  FMUL.FTZ R26, R14, UR15 ;  /* 0x0000000f0e1a7c20 */ /* 0x000fe20008410000 */
[----:B------:R-:W-:Y:S01]  /*4eb0*/  FMUL.FTZ R22, R23, UR15 ;  /* 0x0000000f17167c20 */ /* 0x000fe20008410000 */
[----:B------:R-:W-:Y:S01]  /*4ec0*/  FMUL.FTZ R14, R25, UR15 ;  /* 0x0000000f190e7c20 */ /* 0x000fe20008410000 */
[----:B------:R-:W-:Y:S02]  /*4ed0*/  BSSY.RECONVERGENT B0, `(.L_x_944) ;  /* 0x0000039000007945 */ /* 0x000fe40003800200 */
[----:B------:R-:W0:Y:S08]  /*4ee0*/  F2F.BF16.F32 R24, R24 ;  /* 0x0000001800187304 */ /* 0x000e300000202000 */
[----:B------:R-:W4:Y:S01]  /*4ef0*/  F2F.BF16.F32 R26, R26 ;  /* 0x0000001a001a7304 */ /* 0x000f220000202000 */
[----:B0-----:R-:W-:-:S07]  /*4f00*/  IMAD.U32 R12, R24, 0x10000, RZ ;  /* 0x00010000180c7824 */ /* 0x001fce00078e00ff */
[----:B------:R-:W0:Y:S01]  /*4f10*/  F2F.BF16.F32 R22, R22 ;  /* 0x0000001600167304 */ /* 0x000e220000202000 */
[----:B----4-:R-:W-:-:S07]  /*4f20*/  SHF.L.U32 R13, R26, 0x10, RZ ;  /* 0x000000101a0d7819 */ /* 0x010fce00000006ff */
[----:B------:R-:W4:Y:S01]  /*4f30*/  F2F.BF16.F32 R14, R14 ;  /* 0x0000000e000e7304 */ /* 0x000f220000202000 */
[----:B0-----:R-:W-:Y:S01]  /*4f40*/  IMAD.U32 R22, R22, 0x10000, RZ ;  /* 0x0001000016167824 */ /* 0x001fe200078e00ff */
[----:B----4-:R-:W-:Y:S01]  /*4f50*/  SHF.L.U32 R14, R14, 0x10, RZ ;  /* 0x000000100e0e7819 */ /* 0x010fe200000006ff */
[C---:B--2---:R-:W-:Y:S01]  /*4f60*/  IMAD.U32 R23, R20.reuse, 0x10000, RZ ;  /* 0x0001000014177824 */ /* 0x044fe200078e00ff */
[----:B------:R-:W-:Y:S01]  /*4f70*/  PRMT R20, R20, 0x7632, R20 ;  /* 0x0000763214147816 */ /* 0x000fe20000000014 */
[C---:B-1----:R-:W-:Y:S01]  /*4f80*/  IMAD.U32 R16, R21.reuse, 0x10000, RZ ;  /* 0x0001000015107824 */ /* 0x042fe200078e00ff */
[----:B------:R-:W-:Y:S01]  /*4f90*/  PRMT R21, R21, 0x7632, R21 ;  /* 0x0000763215157816 */ /* 0x000fe20000000015 */
[----:B------:R-:W-:Y:S02]  /*4fa0*/  FMUL.FTZ R12, R12, R23 ;  /* 0x000000170c0c7220 */ /* 0x000fe40000410000 */
[----:B------:R-:W-:Y:S01]  /*4fb0*/  FMUL.FTZ R16, R13, R16 ;  /* 0x000000100d107220 */ /* 0x000fe20000410000 */
[----:B------:R-:W-:Y:S01]  /*4fc0*/  IMAD.U32 R13, R20, 0x10000, RZ ;  /* 0x00010000140d7824 */ /* 0x000fe200078e00ff */
[----:B---3--:R-:W-:Y:S01]  /*4fd0*/  MUFU.RCP R10, R17 ;  /* 0x00000011000a7308 */ /* 0x008fe20000001000 */
[----:B------:R-:W-:-:S02]  /*4fe0*/  IMAD.U32 R21, R21, 0x10000, RZ ;  /* 0x0001000015157824 */ /* 0x000fc400078e00ff */
[----:B------:R-:W-:Y:S02]  /*4ff0*/  FMUL.FTZ R22, R22, R13 ;  /* 0x0000000d16167220 */ /* 0x000fe40000410000 */
[----:B------:R-:W-:-:S03]  /*5000*/  FMUL.FTZ R14, R14, R21 ;  /* 0x000000150e0e7220 */ /* 0x000fc60000410000 */
[----:B------:R-:W0:Y:S08]  /*5010*/  F2F.BF16.F32 R12, R12 ;  /* 0x0000000c000c7304 */ /* 0x000e300000202000 */
[----:B------:R-:W1:Y:S01]  /*5020*/  F2F.BF16.F32 R22, R22 ;  /* 0x0000001600167304 */ /* 0x000e620000202000 */
[----:B0-----:R-:W-:-:S07]  /*5030*/  IMAD.U32 R13, R12, 0x10000, RZ ;  /* 0x000100000c0d7824 */ /* 0x001fce00078e00ff */
[----:B------:R-:W0:Y:S01]  /*5040*/  F2F.BF16.F32 R14, R14 ;  /* 0x0000000e000e7304 */ /* 0x000e220000202000 */
[----:B------:R-:W-:Y:S01]  /*5050*/  FMUL.FTZ R13, R13, R10 ;  /* 0x0000000a0d0d7220 */ /* 0x000fe20000410000 */
[----:B-1----:R-:W-:-:S06]  /*5060*/  IMAD.U32 R17, R22, 0x10000, RZ ;  /* 0x0001000016117824 */ /* 0x002fcc00078e00ff */
[----:B------:R-:W1:Y:S01]  /*5070*/  F2F.BF16.F32 R16, R16 ;  /* 0x0000001000107304 */ /* 0x000e620000202000 */
[----:B------:R-:W-:Y:S01]  /*5080*/  FMNMX.FTZ R13, R13, 448, PT ;  /* 0x43e000000d0d7809 */ /* 0x000fe20003810000 */
[----:B------:R-:W-:-:S03]  /*5090*/  FMUL.FTZ R17, R17, R10 ;  /* 0x0000000a11117220 */ /* 0x000fc60000410000 */
[----:B------:R-:W-:Y:S01]  /*50a0*/  FMNMX.FTZ R22, R13, -448, !PT ;  /* 0xc3e000000d167809 */ /* 0x000fe20007810000 */
[----:B------:R-:W-:Y:S01]  /*50b0*/  IMAD.MOV.U32 R13, RZ, RZ, 0x7f ;  /* 0x0000007fff0d7424 */ /* 0x000fe200078e00ff */
[----:B0-----:R-:W-:Y:S02]  /*50c0*/  SHF.L.U32 R21, R14, 0x10, RZ ;  /* 0x000000100e157819 */ /* 0x001fe400000006ff */
[----:B------:R-:W-:Y:S02]  /*50d0*/  FMNMX.FTZ R14, R17, 448, PT ;  /* 0x43e00000110e7809 */ /* 0x000fe40003810000 */
[----:B------:R-:W-:Y:S01]  /*50e0*/  LOP3.LUT R17, R22, 0x7fffffff, RZ, 0xc0, !PT ;  /* 0x7fffffff16117812 */ /* 0x000fe200078ec0ff */
[----:B------:R-:W-:Y:S01]  /*50f0*/  FMUL.FTZ R21, R21, R10 ;  /* 0x0000000a15157220 */ /* 0x000fe20000410000 */
[----:B------:R-:W-:Y:S01]  /*5100*/  FMNMX.FTZ R14, R14, -448, !PT ;  /* 0xc3e000000e0e7809 */ /* 0x000fe20007810000 */
[----:B-1----:R-:W-:Y:S01]  /*5110*/  IMAD.U32 R19, R16, 0x10000, RZ ;  /* 0x0001000010137824 */ /* 0x002fe200078e00ff */
[----:B------:R-:W-:-:S02]  /*5120*/  ISETP.GT.U32.AND P2, PT, R17, 0x43efffff, PT ;  /* 0x43efffff1100780c */ /* 0x000fc40003f44070 */
[----:B------:R-:W-:Y:S01]  /*5130*/  FMNMX.FTZ R12, R21, 448, PT ;  /* 0x43e00000150c7809 */ /* 0x000fe20003810000 */
[----:B------:R-:W-:Y:S01]  /*5140*/  FMUL.FTZ R19, R19, R10 ;  /* 0x0000000a13137220 */ /* 0x000fe20000410000 */
[----:B------:R-:W-:Y:S02]  /*5150*/  LOP3.LUT R21, R14, 0x7fffffff, RZ, 0xc0, !PT ;  /* 0x7fffffff0e157812 */ /* 0x000fe400078ec0ff */
[----:B------:R-:W-:Y:S02]  /*5160*/  FMNMX.FTZ R12, R12, -448, !PT ;  /* 0xc3e000000c0c7809 */ /* 0x000fe40007810000 */
[----:B------:R-:W-:Y:S02]  /*5170*/  FMNMX.FTZ R10, R19, 448, PT ;  /* 0x43e00000130a7809 */ /* 0x000fe40003810000 */
[----:B------:R-:W-:Y:S02]  /*5180*/  LOP3.LUT R18, R12, 0x7fffffff, RZ, 0xc0, !PT ;  /* 0x7fffffff0c127812 */ /* 0x000fe400078ec0ff */
[----:B------:R-:W-:-:S02]  /*5190*/  FMNMX.FTZ R10, R10, -448, !PT ;  /* 0xc3e000000a0a7809 */ /* 0x000fc40007810000 */
[----:B------:R-:W-:Y:S02]  /*51a0*/  ISETP.GT.U32.AND P3, PT, R21, 0x43efffff, PT ;  /* 0x43efffff1500780c */ /* 0x000fe40003f64070 */
[----:B------:R-:W-:Y:S02]  /*51b0*/  LOP3.LUT R20, R10, 0x7fffffff, RZ, 0xc0, !PT ;  /* 0x7fffffff0a147812 */ /* 0x000fe400078ec0ff */
        /* <DEDUP_REMOVED lines=10> */
.L_x_945:
[----:B------:R-:W-:Y:S05]  /*5260*/  BSYNC.RECONVERGENT B0 ;  /* 0x0000000000007941 */ /* 0x000fea0003800200 */
.L_x_944:
        /* <DEDUP_REMOVED lines=11> */
.L_x_947:
[----:B------:R-:W-:Y:S05]  /*5320*/  BSYNC.RECONVERGENT B0 ;  /* 0x0000000000007941 */ /* 0x000fea0003800200 */
.L_x_946:
        /* <DEDUP_REMOVED lines=11> */
.L_x_949:
[----:B------:R-:W-:Y:S05]  /*53e0*/  BSYNC.RECONVERGENT B0 ;  /* 0x0000000000007941 */ /* 0x000fea0003800200 */
.L_x_948:
        /* <DEDUP_REMOVED lines=11> */
.L_x_951:
[----:B------:R-:W-:Y:S05]  /*54a0*/  BSYNC.RECONVERGENT B0 ;  /* 0x0000000000007941 */ /* 0x000fea0003800200 */
.L_x_950:
[----:B------:R-:W-:Y:S01]  /*54b0*/  VIADD R17, R15, UR19 ;  /* 0x000000130f117c36 */ /* 0x000fe20008000000 */
        /* <DEDUP_REMOVED lines=79> */
[----:B------:R-:W-:-:S03]  /*59b0*/  SHF.R.U32.HI R16, RZ, 0x18, R20 ;  /* 0x00000018ff107819 */ /* 0x000fc60000011614 */
[-C--:B------:R-:W-:Y:S01]  /*59c0*/  FMUL.FTZ R21, R21, R10.reuse ;  /* 0x0000000a15157220 */ /* 0x080fe20000410000 */
[----:B-1----:R-:W-:Y:S01]  /*59d0*/  IMAD.U32 R19, R14, 0x10000, RZ ;  /* 0x000100000e137824 */ /* 0x002fe200078e00ff */
[----:B------:R-:W-:Y:S02]  /*59e0*/  FMNMX.FTZ R14, R15, 448, PT ;  /* 0x43e000000f0e7809 */ /* 0x000fe40003810000 */
[----:B------:R-:W-:Y:S01]  /*59f0*/  LOP3.LUT R15, R20, 0x7fffffff, RZ, 0xc0, !PT ;  /* 0x7fffffff140f7812 */ /* 0x000fe200078ec0ff */
[----:B------:R-:W-:Y:S01]  /*5a00*/  FMUL.FTZ R19, R19, R10 ;  /* 0x0000000a13137220 */ /* 0x000fe20000410000 */
        /* <DEDUP_REMOVED lines=19> */
.L_x_953:
[----:B------:R-:W-:Y:S05]  /*5b40*/  BSYNC.RECONVERGENT B0 ;  /* 0x0000000000007941 */ /* 0x000fea0003800200 */
.L_x_952:
        /* <DEDUP_REMOVED lines=11> */
.L_x_955:
[----:B------:R-:W-:Y:S05]  /*5c00*/  BSYNC.RECONVERGENT B0 ;  /* 0x0000000000007941 */ /* 0x000fea0003800200 */
.L_x_954:
        /* <DEDUP_REMOVED lines=11> */
.L_x_957:
[----:B------:R-:W-:Y:S05]  /*5cc0*/  BSYNC.RECONVERGENT B0 ;  /* 0x0000000000007941 */ /* 0x000fea0003800200 */
.L_x_956:
        /* <DEDUP_REMOVED lines=11> */
.L_x_959:
[----:B------:R-:W-:Y:S05]  /*5d80*/  BSYNC.RECONVERGENT B0 ;  /* 0x0000000000007941 */ /* 0x000fea0003800200 */
.L_x_958:
        /* <DEDUP_REMOVED lines=16> */
[----:B------:R-:W-:-:S05]  /*5e90*/  LOP3.LUT R21, R21, 0x3ffffff, RZ, 0xc0, !PT ;  /* 0x03ffffff15157812 */ /* 0x000fca00078ec0ff */
[----:B------:R-:W-:Y:S01]  /*5ea0*/  IMAD R25, R0, R21, RZ ;  /* 0x0000001500197224 */ /* 0x000fe200078e02ff */
[C---:B--2---:R-:W-:Y:S01]  /*5eb0*/  SHF.L.U32 R10, R18.reuse, 0x10, RZ ;  /* 0x00000010120a7819 */ /* 0x044fe200000006ff */
[C---:B------:R-:W-:Y:S01]  /*5ec0*/  IMAD.U32 R14, R19.reuse, 0x10000, RZ ;  /* 0x00010000130e7824 */ /* 0x040fe200078e00ff */
[----:B------:R-:W-:Y:S01]  /*5ed0*/  PRMT R20, R18, 0x7632, R20 ;  /* 0x0000763212147816 */ /* 0x000fe20000000014 */
[----:B---3--:R-:W-:Y:S01]  /*5ee0*/  IMAD.U32 R23, R16, 0x10000, RZ ;  /* 0x0001000010177824 */ /* 0x008fe200078e00ff */
[----:B------:R-:W-:Y:S01]  /*5ef0*/  PRMT R22, R19, 0x7632, R22 ;  /* 0x0000763213167816 */ /* 0x000fe20000000016 */
[C---:B------:R-:W-:Y:S01]  /*5f00*/  IMAD.U32 R19, R17.reuse, 0x10000, RZ ;  /* 0x0001000011137824 */ /* 0x040fe200078e00ff */
[----:B------:R-:W-:Y:S01]  /*5f10*/  PRMT R18, R17, 0x7632, R18 ;  /* 0x0000763211127816 */ /* 0x000fe20000000012 */
[--C-:B------:R-:W-:Y:S01]  /*5f20*/  FADD.FTZ R10, R10, R23.reuse ;  /* 0x000000170a0a7221 */ /* 0x100fe20000010000 */
[----:B------:R-:W-:Y:S01]  /*5f30*/  PRMT R23, R16, 0x7632, R23 ;  /* 0x0000763210177816 */ /* 0x000fe20000000017 */
[----:B------:R-:W-:-:S04]  /*5f40*/  IMAD.WIDE.U32 R16, R21, R11, R8 ;  /* 0x0000000b15107225 */ /* 0x000fc800078e0008 */
[----:B------:R-:W-:Y:S01]  /*5f50*/  FADD.FTZ R14, R14, R19 ;  /* 0x000000130e0e7221 */ /* 0x000fe20000010000 */
[----:B------:R-:W-:Y:S01]  /*5f60*/  SHF.L.U32 R20, R20, 0x10, RZ ;  /* 0x0000001014147819 */ /* 0x000fe200000006ff */
[----:B------:R-:W-:Y:S01]  /*5f70*/  IMAD.U32 R9, R18, 0x10000, RZ ;  /* 0x0001000012097824 */ /* 0x000fe200078e00ff */
[----:B------:R-:W-:Y:S01]  /*5f80*/  IADD3 R17, PT, PT, R17, R25, RZ ;  /* 0x0000001911117210 */ /* 0x000fe20007ffe0ff */
[----:B------:R-:W-:Y:S01]  /*5f90*/  IMAD.WIDE.U32 R18, R15, 0x8, R4 ;  /* 0x000000080f127825 */ /* 0x000fe200078e0004 */
[----:B------:R-:W-:-:S03]  /*5fa0*/  LEA R8, P0, R16, R6, 0x2 ;  /* 0x0000000610087211 */ /* 0x000fc600078010ff */
[----:B------:R-:W-:Y:S02]  /*5fb0*/  IMAD.U32 R23, R23, 0x10000, RZ ;  /* 0x0001000017177824 */ /* 0x000fe400078e00ff */
[----:B------:R-:W-:Y:S01]  /*5fc0*/  IMAD.U32 R22, R22, 0x10000, RZ ;  /* 0x0001000016167824 */ /* 0x000fe200078e00ff */
[----:B------:R-:W2:Y:S01]  /*5fd0*/  LDG.E.64.CONSTANT R18, desc[UR16][R18.64] ;  /* 0x0000001012127981 */ /* 0x000ea2000c1e9b00 */
[----:B------:R-:W-:Y:S02]  /*5fe0*/  FADD.FTZ R21, R20, R23 ;  /* 0x0000001714157221 */ /* 0x000fe40000010000 */
[----:B------:R-:W-:Y:S01]  /*5ff0*/  FADD.FTZ R23, R22, R9 ;  /* 0x0000000916177221 */ /* 0x000fe20000010000 */
[----:B------:R-:W-:Y:S02]  /*6000*/  LEA.HI.X R9, R16, R7, R17, 0x2, P0 ;  /* 0x0000000710097211 */ /* 0x000fe400000f1411 */
[----:B------:R-:W-:Y:S02]  /*6010*/  F2FP.BF16.F32.PACK_AB R16, R21, R10 ;  /* 0x0000000a1510723e */ /* 0x000fe400000010ff */
        /* <DEDUP_REMOVED lines=8> */
[----:B------:R-:W1:Y:S08]  /*60a0*/  F2F.BF16.F32 R22, R22 ;  /* 0x0000001600167304 */ /* 0x000e700000202000 */
[----:B------:R-:W4:Y:S08]  /*60b0*/  F2F.BF16.F32 R10, R10 ;  /* 0x0000000a000a7304 */ /* 0x000f300000202000 */
[----:B------:R-:W5:Y:S01]  /*60c0*/  F2F.BF16.F32 R14, R14 ;  /* 0x0000000e000e7304 */ /* 0x000f620000202000 */
[----:B0-----:R-:W-:Y:S01]  /*60d0*/  IMAD.U32 R12, R20, 0x10000, RZ ;  /* 0x00010000140c7824 */ /* 0x001fe200078e00ff */
[----:B-1----:R-:W-:-:S02]  /*60e0*/  SHF.L.U32 R9, R22, 0x10, RZ ;  /* 0x0000001016097819 */ /* 0x002fc400000006ff */
[----:B----4-:R-:W-:Y:S01]  /*60f0*/  SHF.L.U32 R10, R10, 0x10, RZ ;  /* 0x000000100a0a7819 */ /* 0x010fe200000006ff */
[----:B-----5:R-:W-:Y:S01]  /*6100*/  IMAD.U32 R14, R14, 0x10000, RZ ;  /* 0x000100000e0e7824 */ /* 0x020fe200078e00ff */
[----:B------:R-:W-:Y:S01]  /*6110*/  BSSY.RECONVERGENT B0, `(.L_x_960) ;  /* 0x0000031000007945 */ /* 0x000fe20003800200 */
[C---:B--2---:R-:W-:Y:S01]  /*6120*/  IMAD.U32 R16, R19.reuse, 0x10000, RZ ;  /* 0x0001000013107824 */ /* 0x044fe200078e00ff */
[----:B------:R-:W-:Y:S01]  /*6130*/  PRMT R19, R19, 0x7632, R19 ;  /* 0x0000763213137816 */ /* 0x000fe20000000013 */
[C---:B------:R-:W-:Y:S01]  /*6140*/  IMAD.U32 R21, R18.reuse, 0x10000, RZ ;  /* 0x0001000012157824 */ /* 0x040fe200078e00ff */
[----:B------:R-:W-:-:S03]  /*6150*/  PRMT R18, R18, 0x7632, R18 ;  /* 0x0000763212127816 */ /* 0x000fc60000000012 */
[----:B------:R-:W-:Y:S02]  /*6160*/  IMAD.U32 R19, R19, 0x10000, RZ ;  /* 0x0001000013137824 */ /* 0x000fe400078e00ff */
[----:B------:R-:W-:Y:S01]  /*6170*/  FMUL.FTZ R12, R12, R21 ;  /* 0x000000150c0c7220 */ /* 0x000fe20000410000 */
[----:B------:R-:W-:Y:S01]  /*6180*/  FMUL.FTZ R16, R9, R16 ;  /* 0x0000001009107220 */ /* 0x000fe20000410000 */
[----:B------:R-:W-:Y:S02]  /*6190*/  IMAD.U32 R9, R18, 0x10000, RZ ;  /* 0x0001000012097824 */ /* 0x000fe400078e00ff */
[----:B------:R-:W-:Y:S02]  /*61a0*/  FMUL.FTZ R10, R10, R19 ;  /* 0x000000130a0a7220 */ /* 0x000fe40000410000 */
[----:B------:R-:W0:Y:S01]  /*61b0*/  F2F.BF16.F32 R12, R12 ;  /* 0x0000000c000c7304 */ /* 0x000e220000202000 */
[----:B------:R-:W-:-:S07]  /*61c0*/  FMUL.FTZ R14, R14, R9 ;  /* 0x000000090e0e7220 */ /* 0x000fce0000410000 */
[----:B---3--:R-:W-:Y:S08]  /*61d0*/  MUFU.RCP R8, R8 ;  /* 0x0000000800087308 */ /* 0x008ff00000001000 */
[----:B------:R-:W1:Y:S08]  /*61e0*/  F2F.BF16.F32 R10, R10 ;  /* 0x0000000a000a7304 */ /* 0x000e700000202000 */
[----:B------:R-:W2:Y:S08]  /*61f0*/  F2F.BF16.F32 R16, R16 ;  /* 0x0000001000107304 */ /* 0x000eb00000202000 */
[----:B------:R-:W3:Y:S01]  /*6200*/  F2F.BF16.F32 R14, R14 ;  /* 0x0000000e000e7304 */ /* 0x000ee20000202000 */
[----:B0-----:R-:W-:Y:S01]  /*6210*/  IMAD.U32 R9, R12, 0x10000, RZ ;  /* 0x000100000c097824 */ /* 0x001fe200078e00ff */
[----:B-1----:R-:W-:-:S03]  /*6220*/  SHF.L.U32 R19, R10, 0x10, RZ ;  /* 0x000000100a137819 */ /* 0x002fc600000006ff */
        /* <DEDUP_REMOVED lines=9> */
[----:B------:R-:W-:Y:S02]  /*62c0*/  LOP3.LUT R12, R19, 0x7fffffff, RZ, 0xc0, !PT ;  /* 0x7fffffff130c7812 */ /* 0x000fe400078ec0ff */
[----:B------:R-:W-:Y:S02]  /*62d0*/  FMNMX.FTZ R17, R17, 448, PT ;  /* 0x43e0000011117809 */ /* 0x000fe40003810000 */
[----:B------:R-:W-:Y:S02]  /*62e0*/  ISETP.GT.U32.AND P2, PT, R12, 0x43efffff, PT ;  /* 0x43efffff0c00780c */ /* 0x000fe40003f44070 */
[----:B------:R-:W-:Y:S02]  /*62f0*/  FMNMX.FTZ R13, R13, 448, PT ;  /* 0x43e000000d0d7809 */ /* 0x000fe40003810000 */
[----:B------:R-:W-:Y:S02]  /*6300*/  FMNMX.FTZ R9, R17, -448, !PT ;  /* 0xc3e0000011097809 */ /* 0x000fe40007810000 */
[----:B------:R-:W-:-:S02]  /*6310*/  FMNMX.FTZ R17, R13, -448, !PT ;  /* 0xc3e000000d117809 */ /* 0x000fc40007810000 */
[----:B------:R-:W-:Y:S02]  /*6320*/  FMNMX.FTZ R8, R8, -448, !PT ;  /* 0xc3e0000008087809 */ /* 0x000fe40007810000 */
[----:B------:R-:W-:Y:S02]  /*6330*/  LOP3.LUT R16, R9, 0x7fffffff, RZ, 0xc0, !PT ;  /* 0x7fffffff09107812 */ /* 0x000fe400078ec0ff */
[----:B------:R-:W-:Y:S02]  /*6340*/  LOP3.LUT R18, R17, 0x7fffffff, RZ, 0xc0, !PT ;  /* 0x7fffffff11127812 */ /* 0x000fe400078ec0ff */
[----:B------:R-:W-:Y:S01]  /*6350*/  LOP3.LUT R14, R8, 0x7fffffff, RZ, 0xc0, !PT ;  /* 0x7fffffff080e7812 */ /* 0x000fe200078ec0ff */
[----:B------:R-:W-:Y:S01]  /*6360*/  IMAD.MOV.U32 R10, RZ, RZ, 0x7f ;  /* 0x0000007fff0a7424 */ /* 0x000fe200078e00ff */
[----:B------:R-:W-:Y:S02]  /*6370*/  ISETP.GT.U32.AND P0, PT, R16, 0x43efffff, PT ;  /* 0x43efffff1000780c */ /* 0x000fe40003f04070 */
[----:B------:R-:W-:-:S02]  /*6380*/  ISETP.GT.U32.AND P3, PT, R18, 0x43efffff, PT ;  /* 0x43efffff1200780c */ /* 0x000fc40003f64070 */
        /* <DEDUP_REMOVED lines=9> */
.L_x_961:
[----:B------:R-:W-:Y:S05]  /*6420*/  BSYNC.RECONVERGENT B0 ;  /* 0x0000000000007941 */ /* 0x000fea0003800200 */
.L_x_960:
        /* <DEDUP_REMOVED lines=11> */
.L_x_963:
[----:B------:R-:W-:Y:S05]  /*64e0*/  BSYNC.RECONVERGENT B0 ;  /* 0x0000000000007941 */ /* 0x000fea0003800200 */
.L_x_962:
        /* <DEDUP_REMOVED lines=11> */
.L_x_965:
[----:B------:R-:W-:Y:S05]  /*65a0*/  BSYNC.RECONVERGENT B0 ;  /* 0x0000000000007941 */ /* 0x000fea0003800200 */
.L_x_964:
[----:B------:R-:W-:Y:S01]  /*65b0*/  BSSY.RECONVERGENT B0, `(.L_x_966) ;  /* 0x000000a000007945 */ /* 0x000fe20003800200 */
[----:B------:R-:W-:Y:S02]  /*65c0*/  LOP3.LUT R13, R12, 0x80, R13, 0xf8, !PT ;  /* 0x000000800c0d7812 */ /* 0x000fe400078ef80d */
        /* <DEDUP_REMOVED lines=8> */
.L_x_967:
[----:B------:R-:W-:Y:S05]  /*6650*/  BSYNC.RECONVERGENT B0 ;  /* 0x0000000000007941 */ /* 0x000fea0003800200 */
.L_x_966:
[----:B------:R-:W-:Y:S01]  /*6660*/  SHF.R.U32.HI R8, RZ, 0x18, R8 ;  /* 0x00000018ff087819 */ /* 0x000fe20000011608 */
[----:B------:R-:W-:Y:S01]  /*6670*/  VIADD R20, R15, UR19 ;  /* 0x000000130f147c36 */ /* 0x000fe20008000000 */
        /* <DEDUP_REMOVED lines=9> */
        .weak           $__internal_17_$__cuda_sm20_div_s64
        .type           $__internal_17_$__cuda_sm20_div_s64,@function
        .size           $__internal_17_$__cuda_sm20_div_s64,($__internal_18_$__cuda_sm20_div_u64 - $__internal_17_$__cuda_sm20_div_s64)
$__internal_17_$__cuda_sm20_div_s64:
        /* <DEDUP_REMOVED lines=76> */
[----:B------:R-:W-:Y:S06]  /*6bd0*/  RET.REL.NODEC R4 `(_ZN4vllm31rms_norm_per_block_quant_kernelIN3c108BFloat16ENS1_13Float8_e4m3fnELb1ELb1ELi64EEEvPT0_PfPKT_S9_PKffiiPS7_l) ;  /* 0xffffff9404087950 */ /* 0x000fec0003c3ffff */
        .weak           $__internal_18_$__cuda_sm20_div_u64
        .type           $__internal_18_$__cuda_sm20_div_u64,@function
        .size           $__internal_18_$__cuda_sm20_div_u64,($__internal_19_$__cuda_sm20_rem_s64 - $__internal_18_$__cuda_sm20_div_u64)
$__internal_18_$__cuda_sm20_div_u64:
[----:B------:R-:W-:Y:S02]  /*6be0*/  IMAD.MOV.U32 R18, RZ, RZ, R17 ;  /* 0x000000ffff127224 */ /* 0x000fe400078e0011 */
[----:B------:R-:W-:-:S04]  /*6bf0*/  IMAD.U32 R19, RZ, RZ, UR24 ;  /* 0x00000018ff137e24 */ /* 0x000fc8000f8e00ff */
        /* <DEDUP_REMOVED lines=50> */
[----:B------:R-:W-:Y:S01]  /*6f20*/  IADD3 R16, P1, PT, -R17, R18, RZ ;  /* 0x0000001211107210 */ /* 0x000fe20007f3e1ff */
[----:B------:R-:W-:-:S03]  /*6f30*/  IMAD.X R7, RZ, RZ, R10, P2 ;  /* 0x000000ffff077224 */ /* 0x000fc600010e060a */
[C---:B------:R-:W-:Y:S02]  /*6f40*/  ISETP.GE.U32.AND.EX P0, PT, R22.reuse, UR24, PT, P0 ;  /* 0x0000001816007c0c */ /* 0x040fe4000bf06100 */
[----:B------:R-:W-:Y:S02]  /*6f50*/  IADD3.X R15, PT, PT, R22, ~UR24, RZ, P1, !PT ;  /* 0x80000018160f7c10 */ /* 0x000fe40008ffe4ff */
[----:B------:R-:W-:Y:S02]  /*6f60*/  SEL R11, R6, R11, P0 ;  /* 0x0000000b060b7207 */ /* 0x000fe40000000000 */
[----:B------:R-:W-:Y:S02]  /*6f70*/  SEL R16, R16, R18, P0 ;  /* 0x0000001210107207 */ /* 0x000fe40000000000 */
[----:B------:R-:W-:Y:S02]  /*6f80*/  SEL R10, R7, R10, P0 ;  /* 0x0000000a070a7207 */ /* 0x000fe40000000000 */
[----:B------:R-:W-:-:S02]  /*6f90*/  IADD3 R6, P2, PT, R11, 0x1, RZ ;  /* 0x000000010b067810 */ /* 0x000fc40007f5e0ff */
[----:B------:R-:W-:Y:S02]  /*6fa0*/  SEL R15, R15, R22, P0 ;  /* 0x000000160f0f7207 */ /* 0x000fe40000000000 */
[----:B------:R-:W-:Y:S01]  /*6fb0*/  ISETP.GE.U32.AND P0, PT, R16, R17, PT ;  /* 0x000000111000720c */ /* 0x000fe20003f06070 */
[----:B------:R-:W-:Y:S01]  /*6fc0*/  IMAD.X R7, RZ, RZ, R10, P2 ;  /* 0x000000ffff077224 */ /* 0x000fe200010e060a */
[----:B------:R-:W-:Y:S02]  /*6fd0*/  ISETP.NE.U32.AND P1, PT, R17, RZ, PT ;  /* 0x000000ff1100720c */ /* 0x000fe40003f25070 */
[----:B------:R-:W-:Y:S01]  /*6fe0*/  ISETP.GE.U32.AND.EX P0, PT, R15, UR24, PT, P0 ;  /* 0x000000180f007c0c */ /* 0x000fe2000bf06100 */
[----:B------:R-:W-:Y:S01]  /*6ff0*/  HFMA2 R15, -RZ, RZ, 0, 0 ;  /* 0x00000000ff0f7431 */ /* 0x000fe200000001ff */
[----:B------:R-:W-:Y:S02]  /*7000*/  ISETP.NE.AND.EX P1, PT, RZ, UR24, PT, P1 ;  /* 0x00000018ff007c0c */ /* 0x000fe4000bf25310 */
[----:B------:R-:W-:-:S02]  /*7010*/  SEL R6, R6, R11, P0 ;  /* 0x0000000b06067207 */ /* 0x000fc40000000000 */
[----:B------:R-:W-:Y:S02]  /*7020*/  SEL R7, R7, R10, P0 ;  /* 0x0000000a07077207 */ /* 0x000fe40000000000 */
[----:B------:R-:W-:Y:S02]  /*7030*/  SEL R6, R6, 0xffffffff, P1 ;  /* 0xffffffff06067807 */ /* 0x000fe40000800000 */
[----:B------:R-:W-:Y:S01]  /*7040*/  SEL R7, R7, 0xffffffff, P1 ;  /* 0xffffffff07077807 */ /* 0x000fe20000800000 */
[----:B------:R-:W-:Y:S06]  /*7050*/  RET.REL.NODEC R14 `(_ZN4vllm31rms_norm_per_block_quant_kernelIN3c108BFloat16ENS1_13Float8_e4m3fnELb1ELb1ELi64EEEvPT0_PfPKT_S9_PKffiiPS7_l) ;  /* 0xffffff8c0ee87950 */ /* 0x000fec0003c3ffff */
        .weak           $__internal_19_$__cuda_sm20_rem_s64
        .type           $__internal_19_$__cuda_sm20_rem_s64,@function
        .size           $__internal_19_$__cuda_sm20_rem_s64,(.L_x_2870 - $__internal_19_$__cuda_sm20_rem_s64)
$__internal_19_$__cuda_sm20_rem_s64:
        /* <DEDUP_REMOVED lines=17> */
[----:B------:R-:W-:Y:S02]  /*7170*/  IMAD.X R15, RZ, RZ, ~R7, P0 ;  /* 0x000000ffff0f7224 */ /* 0x000fe400000e0e07 */
[----:B------:R-:W-:Y:S02]  /*7180*/  IMAD.MOV.U32 R7, RZ, RZ, R4 ;  /* 0x000000ffff077224 */ /* 0x000fe400078e0004 */
[-C--:B------:R-:W-:Y:S02]  /*7190*/  IMAD R17, R5, R15.reuse, RZ ;  /* 0x0000000f05117224 */ /* 0x080fe400078e02ff */
[----:B------:R-:W-:-:S04]  /*71a0*/  IMAD.WIDE.U32 R6, P0, R4, R15, R6 ;  /* 0x0000000f04067225 */ /* 0x000fc80007800006 */
        /* <DEDUP_REMOVED lines=13> */
[----:B------:R-:W-:-:S04]  /*7280*/  IMAD.WIDE.U32 R6, P0, R7, R12, R6 ;  /* 0x0000000c07067225 */ /* 0x000fc80007800006 */
[----:B------:R-:W-:Y:S02]  /*7290*/  IMAD.X R15, RZ, RZ, ~R10, P4 ;  /* 0x000000ffff0f7224 */ /* 0x000fe400020e0e0a */
        /* <DEDUP_REMOVED lines=8> */
[----:B------:R-:W-:Y:S02]  /*7320*/  IADD3.X R12, PT, PT, RZ, RZ, R5, P3, P2 ;  /* 0x000000ffff0c7210 */ /* 0x000fe40001fe4405 */
[----:B------:R-:W-:-:S03]  /*7330*/  MOV R5, RZ ;  /* 0x000000ff00057202 */ /* 0x000fc60000000f00 */
[-C--:B------:R-:W-:Y:S02]  /*7340*/  IMAD R15, R12, R13.reuse, RZ ;  /* 0x0000000d0c0f7224 */ /* 0x080fe400078e02ff */
[----:B------:R-:W-:-:S04]  /*7350*/  IMAD.WIDE.U32 R4, R6, R13, R4 ;  /* 0x0000000d06047225 */ /* 0x000fc800078e0004 */
[----:B------:R-:W-:-:S04]  /*7360*/  IMAD.HI.U32 R6, R12, R13, RZ ;  /* 0x0000000d0c067227 */ /* 0x000fc800078e00ff */
[----:B------:R-:W-:-:S04]  /*7370*/  IMAD.HI.U32 R4, P0, R12, R7, R4 ;  /* 0x000000070c047227 */ /* 0x000fc80007800004 */
[----:B------:R-:W-:Y:S01]  /*7380*/  IMAD.X R6, RZ, RZ, R6, P0 ;  /* 0x000000ffff067224 */ /* 0x000fe200000e0606 */
[----:B------:R-:W-:-:S05]  /*7390*/  IADD3 R15, P2, PT, R15, R4, RZ ;  /* 0x000000040f0f7210 */ /* 0x000fca0007f5e0ff */
        /* <DEDUP_REMOVED lines=21> */
[----:B------:R-:W-:Y:S01]  /*74f0*/  SEL R12, R5, R12, !P1 ;  /* 0x0000000c050c7207 */ /* 0x000fe20004800000 */
[----:B------:R-:W-:Y:S01]  /*7500*/  IMAD.MOV.U32 R5, RZ, RZ, 0x0 ;  /* 0x00000000ff057424 */ /* 0x000fe200078e00ff */
[----:B------:R-:W-:Y:S01]  /*7510*/  SEL R13, R4, R13, !P1 ;  /* 0x0000000d040d7207 */ /* 0x000fe20004800000 */
[----:B------:R-:W-:Y:S01]  /*7520*/  IMAD.MOV.U32 R4, RZ, RZ, R0 ;  /* 0x000000ffff047224 */ /* 0x000fe200078e0000 */
[----:B------:R-:W-:-:S04]  /*7530*/  ISETP.NE.AND.EX P0, PT, RZ, UR21, PT, P0 ;  /* 0x00000015ff007c0c */ /* 0x000fc8000bf05300 */
[----:B------:R-:W-:Y:S02]  /*7540*/  SEL R12, R12, 0xffffffff, P0 ;  /* 0xffffffff0c0c7807 */ /* 0x000fe40000000000 */
[----:B------:R-:W-:Y:S01]  /*7550*/  SEL R13, R13, 0xffffffff, P0 ;  /* 0xffffffff0d0d7807 */ /* 0x000fe20000000000 */
[----:B------:R-:W-:Y:S06]  /*7560*/  RET.REL.NODEC R4 `(_ZN4vllm31rms_norm_per_block_quant_kernelIN3c108BFloat16ENS1_13Float8_e4m3fnELb1ELb1ELi64EEEvPT0_PfPKT_S9_PKffiiPS7_l) ;  /* 0xffffff8804a47950 */ /* 0x000fec0003c3ffff */
.L_x_969:
        /* <DEDUP_REMOVED lines=9> */
.L_x_2870:


//--------------------- .text._ZN4vllm31rms_norm_per_block_quant_kernelIN3c108BFloat16EaLb0ELb0ELi128EEEvPT0_PfPKT_S8_PKffiiPS6_l --------------------------
	.section	.text._ZN4vllm31rms_norm_per_block_quant_kernelIN3c108BFloat16EaLb0ELb0ELi128EEEvPT0_PfPKT_S8_PKffiiPS6_l,"ax",@progbits
	.align	128
        .global         _ZN4vllm31rms_norm_per_block_quant_kernelIN3c108BFloat16EaLb0ELb0ELi128EEEvPT0_PfPKT_S8_PKffiiPS6_l
        .type           _ZN4vllm31rms_norm_per_block_quant_kernelIN3c108BFloat16EaLb0ELb0ELi128EEEvPT0_PfPKT_S8_PKffiiPS6_l,@function
        .size           _ZN4vllm31rms_norm_per_block_quant_kernelIN3c108BFloat16EaLb0ELb0ELi128EEEvPT0_PfPKT_S8_PKffiiPS6_l,(.L_x_2872 - _ZN4vllm31rms_norm_per_block_quant_kernelIN3c108BFloat16EaLb0ELb0ELi128EEEvPT0_PfPKT_S8_PKffiiPS6_l)
        .other          _ZN4vllm31rms_norm_per_block_quant_kernelIN3c108BFloat16EaLb0ELb0ELi128EEEvPT0_PfPKT_S8_PKffiiPS6_l,@"STO_CUDA_ENTRY STV_DEFAULT"
_ZN4vllm31rms_norm_per_block_quant_kernelIN3c108BFloat16EaLb0ELb0ELi128EEEvPT0_PfPKT_S8_PKffiiPS6_l:
.text._ZN4vllm31rms_norm_per_block_quant_kernelIN3c108BFloat16EaLb0ELb0ELi128EEEvPT0_PfPKT_S8_PKffiiPS6_l:
        /* <DEDUP_REMOVED lines=21> */
.L_x_972:
        /* <DEDUP_REMOVED lines=64> */
.L_x_971:
[----:B------:R-:W-:Y:S05]  /*0550*/  BSYNC.RECONVERGENT B0 ;  /* 0x0000000000007941 */ /* 0x000fea0003800200 */
.L_x_970:
        /* <DEDUP_REMOVED lines=71> */
.L_x_974:
        /* <DEDUP_REMOVED lines=103> */
.L_x_976:
[----:B------:R-:W0:Y:S02]  /*1040*/  LDCU.64 UR4, c[0x0][0x3a8] ;  /* 0x00007500ff0477ac */ /* 0x000e240008000a00 */
[----:B0-----:R-:W-:-:S04]  /*1050*/  I2FP.F32.S32 R4, UR5 ;  /* 0x0000000500047c45 */ /* 0x001fc80008201400 */
[----:B------:R-:W0:Y:S02]  /*1060*/  MUFU.RCP R5, R4 ;  /* 0x0000000400057308 */ /* 0x000e240000001000 */
[----:B0-----:R-:W-:-:S06]  /*1070*/  FFMA.FTZ R20, R5, R20, UR4 ;  /* 0x0000000405147e23 */ /* 0x001fcc0008010014 */
[----:B------:R-:W0:Y:S02]  /*1080*/  MUFU.RSQ R5, R20 ;  /* 0x0000001400057308 */ /* 0x000e240000001400 */
[----:B0-----:R2:W-:Y:S02]  /*1090*/  STS [R2+0x10a4], R5 ;  /* 0x0010a40502007388 */ /* 0x0015e40000000800 */
.L_x_975:
[----:B------:R-:W-:Y:S05]  /*10a0*/  BSYNC.RECONVERGENT B0 ;  /* 0x0000000000007941 */ /* 0x000fea0003800200 */
.L_x_973:
        /* <DEDUP_REMOVED lines=59> */
.L_x_977:
[----:B------:R-:W-:-:S07]  /*1460*/  MOV R2, 0x1480 ;  /* 0x0000148000027802 */ /* 0x000fce0000000f00 */
[----:B------:R-:W-:Y:S05]  /*1470*/  CALL.REL.NOINC `($__internal_20_$__cuda_sm20_div_s64) ;  /* 0x0000003000447944 */ /* 0x000fea0003c00000 */
        /* <DEDUP_REMOVED lines=9> */
.L_x_978:
        /* <DEDUP_REMOVED lines=58> */
.L_x_982:
[----:B------:R-:W-:-:S07]  /*18b0*/  MOV R18, 0x18d0 ;  /* 0x000018d000127802 */ /* 0x000fce0000000f00 */
[----:B------:R-:W-:Y:S05]  /*18c0*/  CALL.REL.NOINC `($__internal_21_$__cuda_sm20_div_u64) ;  /* 0x0000003000687944 */ /* 0x000fea0003c00000 */
.L_x_983:
[----:B------:R-:W-:Y:S05]  /*18d0*/  BSYNC.RECONVERGENT B1 ;  /* 0x0000000000017941 */ /* 0x000fea0003800200 */
.L_x_981:
        /* <DEDUP_REMOVED lines=14> */
.L_x_986:
        /* <DEDUP_REMOVED lines=53> */
.L_x_985:
[----:B------:R-:W-:Y:S05]  /*1d10*/  BSYNC.RECONVERGENT B1 ;  /* 0x0000000000017941 */ /* 0x000fea0003800200 */
.L_x_984:
[----:B------:R-:W-:Y:S05]  /*1d20*/  @!P0 BRA `(.L_x_980) ;  /* 0x0000000c00008947 */ /* 0x000fea0003800000 */
[----:B------:R-:W-:-:S07]  /*1d30*/  IMAD.SHL.U32 R20, R6, 0x8, RZ ;  /* 0x0000000806147824 */ /* 0x000fce00078e00ff */
.L_x_987:
        /* <DEDUP_REMOVED lines=191> */
.L_x_980:
[----:B------:R-:W-:Y:S05]  /*2930*/  BSYNC.RECONVERGENT B0 ;  /* 0x0000000000007941 */ /* 0x000fea0003800200 */
.L_x_979:
        /* <DEDUP_REMOVED lines=40> */
.L_x_994:
        /* <DEDUP_REMOVED lines=47> */
.L_x_993:
        /* <DEDUP_REMOVED lines=9> */
.L_x_992:
[----:B------:R-:W-:Y:S05]  /*2f40*/  BSYNC.RECONVERGENT B1 ;  /* 0x0000000000017941 */ /* 0x000fea0003800200 */
.L_x_991:
        /* <DEDUP_REMOVED lines=37> */
.L_x_990:
[----:B------:R-:W-:Y:S05]  /*31a0*/  BSYNC.RECONVERGENT B0 ;  /* 0x0000000000007941 */ /* 0x000fea0003800200 */
.L_x_989:
[----:B------:R-:W-:Y:S01]  /*31b0*/  UIADD3 UR4, UP0, UPT, UR4, 0x1, URZ ;  /* 0x0000000104047890 */ /* 0x000fe2000ff1e0ff */
[----:B------:R-:W-:-:S03]  /*31c0*/  SHF.R.S32.HI R10, RZ, 0x1f, R15 ;  /* 0x0000001fff0a7819 */ /* 0x000fc6000001140f */
[----:B------:R-:W-:Y:S02]  /*31d0*/  UIADD3.X UR5, UPT, UPT, URZ, UR5, URZ, UP0, !UPT ;  /* 0x00000005ff057290 */ /* 0x000fe400087fe4ff */
[----:B------:R-:W-:-:S04]  /*31e0*/  ISETP.LE.U32.AND P0, PT, R15, UR4, PT ;  /* 0x000000040f007c0c */ /* 0x000fc8000bf03070 */
[----:B--2---:R-:W-:-:S04]  /*31f0*/  MOV R11, UR5 ;  /* 0x00000005000b7c02 */ /* 0x004fc80008000f00 */
[----:B------:R-:W-:-:S13]  /*3200*/  ISETP.GE.AND.EX P0, PT, R11, R10, PT, P0 ;  /* 0x0000000a0b00720c */ /* 0x000fda0003f06300 */
[----:B------:R-:W-:Y:S05]  /*3210*/  @!P0 BRA `(.L_x_994) ;  /* 0xfffffff800688947 */ /* 0x000fea000383ffff */
.L_x_988:
        /* <DEDUP_REMOVED lines=29> */
.L_x_996:
[----:B------:R-:W-:Y:S05]  /*33f0*/  BSYNC.RECONVERGENT B0 ;  /* 0x0000000000007941 */ /* 0x000fea0003800200 */
.L_x_995:
        /* <DEDUP_REMOVED lines=20> */
.L_x_997:
        /* <DEDUP_REMOVED lines=261> */
        .weak           $__internal_20_$__cuda_sm20_div_s64
        .type           $__internal_20_$__cuda_sm20_div_s64,@function
        .size           $__internal_20_$__cuda_sm20_div_s64,($__internal_21_$__cuda_sm20_div_u64 - $__internal_20_$__cuda_sm20_div_s64)
$__internal_20_$__cuda_sm20_div_s64:
        /* <DEDUP_REMOVED lines=77> */
[----:B------:R-:W-:Y:S06]  /*4a60*/  RET.REL.NODEC R4 `(_ZN4vllm31rms_norm_per_block_quant_kernelIN3c108BFloat16EaLb0ELb0ELi128EEEvPT0_PfPKT_S8_PKffiiPS6_l) ;  /* 0xffffffb404647950 */ /* 0x000fec0003c3ffff */
        .weak           $__internal_21_$__cuda_sm20_div_u64
        .type           $__internal_21_$__cuda_sm20_div_u64,@function
        .size           $__internal_21_$__cuda_sm20_div_u64,(.L_x_2872 - $__internal_21_$__cuda_sm20_div_u64)
$__internal_21_$__cuda_sm20_div_u64:
        /* <DEDUP_REMOVED lines=71> */
[----:B------:R-:W-:Y:S06]  /*4ee0*/  RET.REL.NODEC R18 `(_ZN4vllm31rms_norm_per_block_quant_kernelIN3c108BFloat16EaLb0ELb0ELi128EEEvPT0_PfPKT_S8_PKffiiPS6_l) ;  /* 0xffffffb012447950 */ /* 0x000fec0003c3ffff */
.L_x_998:
        /* <DEDUP_REMOVED lines=9> */
.L_x_2872:


//--------------------- .text._ZN4vllm31rms_norm_per_block_quant_kernelIN3c108BFloat16ENS1_13Float8_e4m3fnELb0ELb0ELi128EEEvPT0_PfPKT_S9_PKffiiPS7_l --------------------------
	.section	.text._ZN4vllm31rms_norm_per_block_quant_kernelIN3c108BFloat16ENS1_13Float8_e4m3fnELb0ELb0ELi128EEEvPT0_PfPKT_S9_PKffiiPS7_l,"ax",@progbits
	.align	128
        .global         _ZN4vllm31rms_norm_per_block_quant_kernelIN3c108BFloat16ENS1_13Float8_e4m3fnELb0ELb0ELi128EEEvPT0_PfPKT_S9_PKffiiPS7_l
        .type           _ZN4vllm31rms_norm_per_block_quant_kernelIN3c108BFloat16ENS1_13Float8_e4m3fnELb0ELb0ELi128EEEvPT0_PfPKT_S9_PKffiiPS7_l,@function
        .size           _ZN4vllm31rms_norm_per_block_quant_kernelIN3c108BFloat16ENS1_13Float8_e4m3fnELb0ELb0ELi128EEEvPT0_PfPKT_S9_PKffiiPS7_l,(.L_x_2874 - _ZN4vllm31rms_norm_per_block_quant_kernelIN3c108BFloat16ENS1_13Float8_e4m3fnELb0ELb0ELi128EEEvPT0_PfPKT_S9_PKffiiPS7_l)
        .other          _ZN4vllm31rms_norm_per_block_quant_kernelIN3c108BFloat16ENS1_13Float8_e4m3fnELb0ELb0ELi128EEEvPT0_PfPKT_S9_PKffiiPS7_l,@"STO_CUDA_ENTRY STV_DEFAULT"
_ZN4vllm31rms_norm_per_block_quant_kernelIN3c108BFloat16ENS1_13Float8_e4m3fnELb0ELb0ELi128EEEvPT0_PfPKT_S9_PKffiiPS7_l:
.text._ZN4vllm31rms_norm_per_block_quant_kernelIN3c108BFloat16ENS1_13Float8_e4m3fnELb0ELb0ELi128EEEvPT0_PfPKT_S9_PKffiiPS7_l:
        /* <DEDUP_REMOVED lines=21> */
.L_x_1001:
        /* <DEDUP_REMOVED lines=64> */
.L_x_1000:
[----:B------:R-:W-:Y:S05]  /*0550*/  BSYNC.RECONVERGENT B0 ;  /* 0x0000000000007941 */ /* 0x000fea0003800200 */
.L_x_999:
        /* <DEDUP_REMOVED lines=71> */
.L_x_1003:
        /* <DEDUP_REMOVED lines=103> */
.L_x_1005:
[----:B------:R-:W0:Y:S02]  /*1040*/  LDCU.64 UR4, c[0x0][0x3a8] ;  /* 0x00007500ff0477ac */ /* 0x000e240008000a00 */
[----:B0-----:R-:W-:-:S04]  /*1050*/  I2FP.F32.S32 R4, UR5 ;  /* 0x0000000500047c45 */ /* 0x001fc80008201400 */
[----:B------:R-:W0:Y:S02]  /*1060*/  MUFU.RCP R5, R4 ;  /* 0x0000000400057308 */ /* 0x000e240000001000 */
[----:B0-----:R-:W-:-:S06]  /*1070*/  FFMA.FTZ R20, R5, R20, UR4 ;  /* 0x0000000405147e23 */ /* 0x001fcc0008010014 */
[----:B------:R-:W0:Y:S02]  /*1080*/  MUFU.RSQ R5, R20 ;  /* 0x0000001400057308 */ /* 0x000e240000001400 */
[----:B0-----:R2:W-:Y:S02]  /*1090*/  STS [R2+0x10a4], R5 ;  /* 0x0010a40502007388 */ /* 0x0015e40000000800 */
.L_x_1004:
[----:B------:R-:W-:Y:S05]  /*10a0*/  BSYNC.RECONVERGENT B0 ;  /* 0x0000000000007941 */ /* 0x000fea0003800200 */
.L_x_1002:
        /* <DEDUP_REMOVED lines=59> */
.L_x_1006:
[----:B------:R-:W-:-:S07]  /*1460*/  MOV R2, 0x1480 ;  /* 0x0000148000027802 */ /* 0x000fce0000000f00 */
[----:B------:R-:W-:Y:S05]  /*1470*/  CALL.REL.NOINC `($__internal_22_$__cuda_sm20_div_s64) ;  /* 0x0000004000047944 */ /* 0x000fea0003c00000 */
        /* <DEDUP_REMOVED lines=9> */
.L_x_1007:
        /* <DEDUP_REMOVED lines=58> */
.L_x_1011:
[----:B------:R-:W-:-:S07]  /*18b0*/  MOV R18, 0x18d0 ;  /* 0x000018d000127802 */ /* 0x000fce0000000f00 */
[----:B------:R-:W-:Y:S05]  /*18c0*/  CALL.REL.NOINC `($__internal_23_$__cuda_sm20_div_u64) ;  /* 0x0000004000287944 */ /* 0x000fea0003c00000 */
.L_x_1012:
[----:B------:R-:W-:Y:S05]  /*18d0*/  BSYNC.RECONVERGENT B1 ;  /* 0x0000000000017941 */ /* 0x000fea0003800200 */
.L_x_1010:
        /* <DEDUP_REMOVED lines=14> */
.L_x_1015:
        /* <DEDUP_REMOVED lines=53> */
.L_x_1014:
[----:B------:R-:W-:Y:S05]  /*1d10*/  BSYNC.RECONVERGENT B1 ;  /* 0x0000000000017941 */ /* 0x000fea0003800200 */
.L_x_1013:
[----:B------:R-:W-:Y:S05]  /*1d20*/  @!P0 BRA `(.L_x_1009) ;  /* 0x0000000c00008947 */ /* 0x000fea0003800000 */
[----:B------:R-:W-:-:S07]  /*1d30*/  IMAD.SHL.U32 R20, R6, 0x8, RZ ;  /* 0x0000000806147824 */ /* 0x000fce00078e00ff */
.L_x_1016:
        /* <DEDUP_REMOVED lines=191> */
.L_x_1009:
[----:B------:R-:W-:Y:S05]  /*2930*/  BSYNC.RECONVERGENT B0 ;  /* 0x0000000000007941 */ /* 0x000fea0003800200 */
.L_x_1008:
        /* <DEDUP_REMOVED lines=40> */
.L_x_1023:
        /* <DEDUP_REMOVED lines=47> */
.L_x_1022:
        /* <DEDUP_REMOVED lines=9> */
.L_x_1021:
[----:B------:R-:W-:Y:S05]  /*2f40*/  BSYNC.RECONVERGENT B1 ;  /* 0x0000000000017941 */ /* 0x000fea0003800200 */
.L_x_1020:
        /* <DEDUP_REMOVED lines=37> */
.L_x_1019:
[----:B------:R-:W-:Y:S05]  /*31a0*/  BSYNC.RECONVERGENT B0 ;  /* 0x0000000000007941 */ /* 0x000fea0003800200 */
.L_x_1018:
[----:B------:R-:W-:Y:S01]  /*31b0*/  UIADD3 UR4, UP0, UPT, UR4, 0x1, URZ ;  /* 0x0000000104047890 */ /* 0x000fe2000ff1e0ff */
[----:B------:R-:W-:-:S03]  /*31c0*/  SHF.R.S32.HI R10, RZ, 0x1f, R15 ;  /* 0x0000001fff0a7819 */ /* 0x000fc6000001140f */
[----:B------:R-:W-:Y:S02]  /*31d0*/  UIADD3.X UR5, UPT, UPT, URZ, UR5, URZ, UP0, !UPT ;  /* 0x00000005ff057290 */ /* 0x000fe400087fe4ff */
[----:B------:R-:W-:-:S04]  /*31e0*/  ISETP.LE.U32.AND P0, PT, R15, UR4, PT ;  /* 0x000000040f007c0c */ /* 0x000fc8000bf03070 */
[----:B--2---:R-:W-:-:S05]  /*31f0*/  IMAD.U32 R11, RZ, RZ, UR5 ;  /* 0x00000005ff0b7e24 */ /* 0x004fca000f8e00ff */
[----:B------:R-:W-:-:S13]  /*3200*/  ISETP.GE.AND.EX P0, PT, R11, R10, PT, P0 ;  /* 0x0000000a0b00720c */ /* 0x000fda0003f06300 */
[----:B------:R-:W-:Y:S05]  /*3210*/  @!P0 BRA `(.L_x_1023) ;  /* 0xfffffff800688947 */ /* 0x000fea000383ffff */
.L_x_1017:
        /* <DEDUP_REMOVED lines=29> */
.L_x_1025:
[----:B------:R-:W-:Y:S05]  /*33f0*/  BSYNC.RECONVERGENT B0 ;  /* 0x0000000000007941 */ /* 0x000fea0003800200 */
.L_x_1024:
        /* <DEDUP_REMOVED lines=20> */
.L_x_1058:
        /* <DEDUP_REMOVED lines=79> */
.L_x_1027:
[----:B------:R-:W-:Y:S05]  /*3a30*/  BSYNC.RECONVERGENT B0 ;  /* 0x0000000000007941 */ /* 0x000fea0003800200 */
.L_x_1026:
        /* <DEDUP_REMOVED lines=11> */
.L_x_1029:
[----:B------:R-:W-:Y:S05]  /*3af0*/  BSYNC.RECONVERGENT B0 ;  /* 0x0000000000007941 */ /* 0x000fea0003800200 */
.L_x_1028:
        /* <DEDUP_REMOVED lines=11> */
.L_x_1031:
[----:B------:R-:W-:Y:S05]  /*3bb0*/  BSYNC.RECONVERGENT B0 ;  /* 0x0000000000007941 */ /* 0x000fea0003800200 */
.L_x_1030:
        /* <DEDUP_REMOVED lines=11> */
.L_x_1033:
[----:B------:R-:W-:Y:S05]  /*3c70*/  BSYNC.RECONVERGENT B0 ;  /* 0x0000000000007941 */ /* 0x000fea0003800200 */
.L_x_1032:
        /* <DEDUP_REMOVED lines=88> */
.L_x_1035:
[----:B------:R-:W-:Y:S05]  /*4200*/  BSYNC.RECONVERGENT B0 ;  /* 0x0000000000007941 */ /* 0x000fea0003800200 */
.L_x_1034:
        /* <DEDUP_REMOVED lines=11> */
.L_x_1037:
[----:B------:R-:W-:Y:S05]  /*42c0*/  BSYNC.RECONVERGENT B0 ;  /* 0x0000000000007941 */ /* 0x000fea0003800200 */
.L_x_1036:
        /* <DEDUP_REMOVED lines=11> */
.L_x_1039:
[----:B------:R-:W-:Y:S05]  /*4380*/  BSYNC.RECONVERGENT B0 ;  /* 0x0000000000007941 */ /* 0x000fea0003800200 */
.L_x_1038:
        /* <DEDUP_REMOVED lines=11> */
.L_x_1041:
[----:B------:R-:W-:Y:S05]  /*4440*/  BSYNC.RECONVERGENT B0 ;  /* 0x0000000000007941 */ /* 0x000fea0003800200 */
.L_x_1040:
        /* <DEDUP_REMOVED lines=88> */
.L_x_1043:
[----:B------:R-:W-:Y:S05]  /*49d0*/  BSYNC.RECONVERGENT B0 ;  /* 0x0000000000007941 */ /* 0x000fea0003800200 */
.L_x_1042:
        /* <DEDUP_REMOVED lines=11> */
.L_x_1045:
[----:B------:R-:W-:Y:S05]  /*4a90*/  BSYNC.RECONVERGENT B0 ;  /* 0x0000000000007941 */ /* 0x000fea0003800200 */
.L_x_1044:
        /* <DEDUP_REMOVED lines=11> */
.L_x_1047:
[----:B------:R-:W-:Y:S05]  /*4b50*/  BSYNC.RECONVERGENT B0 ;  /* 0x0000000000007941 */ /* 0x000fea0003800200 */
.L_x_1046:
        /* <DEDUP_REMOVED lines=11> */
.L_x_1049:
[----:B------:R-:W-:Y:S05]  /*4c10*/  BSYNC.RECONVERGENT B0 ;  /* 0x0000000000007941 */ /* 0x000fea0003800200 */
.L_x_1048:
        /* <DEDUP_REMOVED lines=88> */
.L_x_1051:
[----:B------:R-:W-:Y:S05]  /*51a0*/  BSYNC.RECONVERGENT B0 ;  /* 0x0000000000007941 */ /* 0x000fea0003800200 */
.L_x_1050:
        /* <DEDUP_REMOVED lines=11> */
.L_x_1053:
[----:B------:R-:W-:Y:S05]  /*5260*/  BSYNC.RECONVERGENT B0 ;  /* 0x0000000000007941 */ /* 0x000fea0003800200 */
.L_x_1052:
        /* <DEDUP_REMOVED lines=11> */
.L_x_1055:
[----:B------:R-:W-:Y:S05]  /*5320*/  BSYNC.RECONVERGENT B0 ;  /* 0x0000000000007941 */ /* 0x000fea0003800200 */
.L_x_1054:
        /* <DEDUP_REMOVED lines=10> */
.L_x_1057:
[----:B------:R-:W-:Y:S05]  /*53d0*/  BSYNC.RECONVERGENT B0 ;  /* 0x0000000000007941 */ /* 0x000fea0003800200 */
.L_x_1056:
        /* <DEDUP_REMOVED lines=11> */
        .weak           $__internal_22_$__cuda_sm20_div_s64
        .type           $__internal_22_$__cuda_sm20_div_s64,@function
        .size           $__internal_22_$__cuda_sm20_div_s64,($__internal_23_$__cuda_sm20_div_u64 - $__internal_22_$__cuda_sm20_div_s64)
$__internal_22_$__cuda_sm20_div_s64:
        /* <DEDUP_REMOVED lines=77> */
[----:B------:R-:W-:Y:S06]  /*5960*/  RET.REL.NODEC R4 `(_ZN4vllm31rms_norm_per_block_quant_kernelIN3c108BFloat16ENS1_13Float8_e4m3fnELb0ELb0ELi128EEEvPT0_PfPKT_S9_PKffiiPS7_l) ;  /* 0xffffffa404a47950 */ /* 0x000fec0003c3ffff */
        .weak           $__internal_23_$__cuda_sm20_div_u64
        .type           $__internal_23_$__cuda_sm20_div_u64,@function
        .size           $__internal_23_$__cuda_sm20_div_u64,(.L_x_2874 - $__internal_23_$__cuda_sm20_div_u64)
$__internal_23_$__cuda_sm20_div_u64:
        /* <DEDUP_REMOVED lines=71> */
[----:B------:R-:W-:Y:S06]  /*5de0*/  RET.REL.NODEC R18 `(_ZN4vllm31rms_norm_per_block_quant_kernelIN3c108BFloat16ENS1_13Float8_e4m3fnELb0ELb0ELi128EEEvPT0_PfPKT_S9_PKffiiPS7_l) ;  /* 0xffffffa012847950 */ /* 0x000fec0003c3ffff */
.L_x_1059:
        /* <DEDUP_REMOVED lines=9> */
.L_x_2874:


//--------------------- .text._ZN4vllm31rms_norm_per_block_quant_kernelIN3c108BFloat16EaLb0ELb1ELi128EEEvPT0_PfPKT_S8_PKffiiPS6_l --------------------------
	.section	.text._ZN4vllm31rms_norm_per_block_quant_kernelIN3c108BFloat16EaLb0ELb1ELi128EEEvPT0_PfPKT_S8_PKffiiPS6_l,"ax",@progbits
	.align	128
        .global         _ZN4vllm31rms_norm_per_block_quant_kernelIN3c108BFloat16EaLb0ELb1ELi128EEEvPT0_PfPKT_S8_PKffiiPS6_l
        .type           _ZN4vllm31rms_norm_per_block_quant_kernelIN3c108BFloat16EaLb0ELb1ELi128EEEvPT0_PfPKT_S8_PKffiiPS6_l,@function
        .size           _ZN4vllm31rms_norm_per_block_quant_kernelIN3c108BFloat16EaLb0ELb1ELi128EEEvPT0_PfPKT_S8_PKffiiPS6_l,(.L_x_2877 - _ZN4vllm31rms_norm_per_block_quant_kernelIN3c108BFloat16EaLb0ELb1ELi128EEEvPT0_PfPKT_S8_PKffiiPS6_l)
        .other          _ZN4vllm31rms_norm_per_block_quant_kernelIN3c108BFloat16EaLb0ELb1ELi128EEEvPT0_PfPKT_S8_PKffiiPS6_l,@"STO_CUDA_ENTRY STV_DEFAULT"
_ZN4vllm31rms_norm_per_block_quant_kernelIN3c108BFloat16EaLb0ELb1ELi128EEEvPT0_PfPKT_S8_PKffiiPS6_l:
.text._ZN4vllm31rms_norm_per_block_quant_kernelIN3c108BFloat16EaLb0ELb1ELi128EEEvPT0_PfPKT_S8_PKffiiPS6_l:
        /* <DEDUP_REMOVED lines=21> */
.L_x_1062:
        /* <DEDUP_REMOVED lines=64> */
.L_x_1061:
[----:B------:R-:W-:Y:S05]  /*0550*/  BSYNC.RECONVERGENT B0 ;  /* 0x0000000000007941 */ /* 0x000fea0003800200 */
.L_x_1060:
        /* <DEDUP_REMOVED lines=71> */
.L_x_1064:
        /* <DEDUP_REMOVED lines=103> */
.L_x_1066:
[----:B------:R-:W0:Y:S02]  /*1040*/  LDCU.64 UR4, c[0x0][0x3a8] ;  /* 0x00007500ff0477ac */ /* 0x000e240008000a00 */
[----:B0-----:R-:W-:-:S04]  /*1050*/  I2FP.F32.S32 R4, UR5 ;  /* 0x0000000500047c45 */ /* 0x001fc80008201400 */
[----:B------:R-:W0:Y:S02]  /*1060*/  MUFU.RCP R5, R4 ;  /* 0x0000000400057308 */ /* 0x000e240000001000 */
[----:B0-----:R-:W-:-:S06]  /*1070*/  FFMA.FTZ R20, R5, R20, UR4 ;  /* 0x0000000405147e23 */ /* 0x001fcc0008010014 */
[----:B------:R-:W0:Y:S02]  /*1080*/  MUFU.RSQ R5, R20 ;  /* 0x0000001400057308 */ /* 0x000e240000001400 */
[----:B0-----:R2:W-:Y:S02]  /*1090*/  STS [R2+0x10a4], R5 ;  /* 0x0010a40502007388 */ /* 0x0015e40000000800 */
.L_x_1065:
[----:B------:R-:W-:Y:S05]  /*10a0*/  BSYNC.RECONVERGENT B0 ;  /* 0x0000000000007941 */ /* 0x000fea0003800200 */
.L_x_1063:
        /* <DEDUP_REMOVED lines=65> */
.L_x_1067:
[----:B------:R-:W-:Y:S01]  /*14c0*/  IMAD.U32 R2, RZ, RZ, UR15 ;  /* 0x0000000fff027e24 */ /* 0x000fe2000f8e00ff */
[----:B------:R-:W-:-:S07]  /*14d0*/  MOV R6, 0x14f0 ;  /* 0x000014f000067802 */ /* 0x000fce0000000f00 */
[----:B------:R-:W-:Y:S05]  /*14e0*/  CALL.REL.NOINC `($__internal_24_$__cuda_sm20_div_s64) ;  /* 0x00000034007c7944 */ /* 0x000fea0003c00000 */
        /* <DEDUP_REMOVED lines=8> */
.L_x_1068:
        /* <DEDUP_REMOVED lines=57> */
.L_x_1072:
[----:B------:R-:W-:Y:S01]  /*1900*/  IMAD.U32 R17, RZ, RZ, UR15 ;  /* 0x0000000fff117e24 */ /* 0x000fe2000f8e00ff */
[----:B------:R-:W-:-:S07]  /*1910*/  MOV R16, 0x1930 ;  /* 0x0000193000107802 */ /* 0x000fce0000000f00 */
[----:B------:R-:W-:Y:S05]  /*1920*/  CALL.REL.NOINC `($__internal_25_$__cuda_sm20_div_u64) ;  /* 0x0000003400a07944 */ /* 0x000fea0003c00000 */
.L_x_1073:
[----:B------:R-:W-:Y:S05]  /*1930*/  BSYNC.RECONVERGENT B1 ;  /* 0x0000000000017941 */ /* 0x000fea0003800200 */
.L_x_1071:
        /* <DEDUP_REMOVED lines=17> */
.L_x_1076:
        /* <DEDUP_REMOVED lines=53> */
.L_x_1075:
[----:B------:R-:W-:Y:S05]  /*1da0*/  BSYNC.RECONVERGENT B1 ;  /* 0x0000000000017941 */ /* 0x000fea0003800200 */
.L_x_1074:
        /* <DEDUP_REMOVED lines=11> */
.L_x_1077:
        /* <DEDUP_REMOVED lines=183> */
.L_x_1070:
[----:B------:R-:W-:Y:S05]  /*29d0*/  BSYNC.RECONVERGENT B0 ;  /* 0x0000000000007941 */ /* 0x000fea0003800200 */
.L_x_1069:
        /* <DEDUP_REMOVED lines=47> */
.L_x_1084:
        /* <DEDUP_REMOVED lines=53> */
.L_x_1083:
        /* <DEDUP_REMOVED lines=9> */
.L_x_1082:
[----:B------:R-:W-:Y:S05]  /*30b0*/  BSYNC.RECONVERGENT B1 ;  /* 0x0000000000017941 */ /* 0x000fea0003800200 */
.L_x_1081:
        /* <DEDUP_REMOVED lines=31> */
.L_x_1080:
[----:B------:R-:W-:Y:S05]  /*32b0*/  BSYNC.RECONVERGENT B0 ;  /* 0x0000000000007941 */ /* 0x000fea0003800200 */
.L_x_1079:
[----:B------:R-:W-:Y:S05]  /*32c0*/  @!P0 BRA `(.L_x_1084) ;  /* 0xfffffff800808947 */ /* 0x000fea000383ffff */
.L_x_1078:
        /* <DEDUP_REMOVED lines=48> */
.L_x_1087:
[----:B------:R-:W-:Y:S01]  /*35d0*/  IMAD.MOV.U32 R14, RZ, RZ, R5 ;  /* 0x000000ffff0e7224 */ /* 0x000fe200078e0005 */
[----:B------:R-:W-:Y:S02]  /*35e0*/  MOV R7, R4 ;  /* 0x0000000400077202 */ /* 0x000fe40000000f00 */
[----:B------:R-:W-:-:S07]  /*35f0*/  MOV R6, 0x3610 ;  /* 0x0000361000067802 */ /* 0x000fce0000000f00 */
[----:B0-----:R-:W-:Y:S05]  /*3600*/  CALL.REL.NOINC `($__internal_26_$__cuda_sm20_rem_s64) ;  /* 0x0000001c00887944 */ /* 0x001fea0003c00000 */
[----:B------:R-:W-:Y:S02]  /*3610*/  IMAD.MOV.U32 R6, RZ, RZ, R10 ;  /* 0x000000ffff067224 */ /* 0x000fe400078e000a */
[----:B------:R-:W-:-:S07]  /*3620*/  IMAD.MOV.U32 R7, RZ, RZ, R11 ;  /* 0x000000ffff077224 */ /* 0x000fce00078e000b */
.L_x_1088:
        /* <DEDUP_REMOVED lines=13> */
.L_x_1086:
[----:B------:R-:W-:Y:S05]  /*3700*/  BSYNC.RECONVERGENT B0 ;  /* 0x0000000000007941 */ /* 0x000fea0003800200 */
.L_x_1085:
        /* <DEDUP_REMOVED lines=42> */
.L_x_1089:
[----:B------:R-:W-:Y:S01]  /*39b0*/  IMAD.MOV.U32 R14, RZ, RZ, R13 ;  /* 0x000000ffff0e7224 */ /* 0x000fe200078e000d */
[----:B------:R-:W-:Y:S01]  /*39c0*/  MOV R6, 0x39f0 ;  /* 0x000039f000067802 */ /* 0x000fe20000000f00 */
[----:B------:R-:W-:-:S07]  /*39d0*/  IMAD.MOV.U32 R7, RZ, RZ, R2 ;  /* 0x000000ffff077224 */ /* 0x000fce00078e0002 */
[----:B01----:R-:W-:Y:S05]  /*39e0*/  CALL.REL.NOINC `($__internal_26_$__cuda_sm20_rem_s64) ;  /* 0x0000001800907944 */ /* 0x003fea0003c00000 */
.L_x_1090:
[----:B------:R-:W1:Y:S01]  /*39f0*/  LDC.64 R6, c[0x0][0x398] ;  /* 0x0000e600ff067b82 */ /* 0x000e620000000a00 */
[----:B------:R-:W-:-:S04]  /*3a00*/  IADD3 R13, P0, PT, -R10, R13, RZ ;  /* 0x0000000d0a0d7210 */ /* 0x000fc80007f1e1ff */
[----:B------:R-:W-:-:S03]  /*3a10*/  IADD3.X R2, PT, PT, ~R11, R2, RZ, P0, !PT ;  /* 0x000000020b027210 */ /* 0x000fc600007fe5ff */
[----:B------:R-:W2:Y:S06]  /*3a20*/  LDC.64 R8, c[0x0][0x388] ;  /* 0x0000e200ff087b82 */ /* 0x000eac0000000a00 */
.L_x_1091:
        /* <DEDUP_REMOVED lines=267> */
        .weak           $__internal_24_$__cuda_sm20_div_s64
        .type           $__internal_24_$__cuda_sm20_div_s64,@function
        .size           $__internal_24_$__cuda_sm20_div_s64,($__internal_25_$__cuda_sm20_div_u64 - $__internal_24_$__cuda_sm20_div_s64)
$__internal_24_$__cuda_sm20_div_s64:
        /* <DEDUP_REMOVED lines=76> */
[----:B------:R-:W-:Y:S06]  /*4fa0*/  RET.REL.NODEC R6 `(_ZN4vllm31rms_norm_per_block_quant_kernelIN3c108BFloat16EaLb0ELb1ELi128EEEvPT0_PfPKT_S8_PKffiiPS6_l) ;  /* 0xffffffb006147950 */ /* 0x000fec0003c3ffff */
        .weak           $__internal_25_$__cuda_sm20_div_u64
        .type           $__internal_25_$__cuda_sm20_div_u64,@function
        .size           $__internal_25_$__cuda_sm20_div_u64,($__internal_26_$__cuda_sm20_rem_s64 - $__internal_25_$__cuda_sm20_div_u64)
$__internal_25_$__cuda_sm20_div_u64:
        /* <DEDUP_REMOVED lines=71> */
[----:B------:R-:W-:Y:S06]  /*5420*/  RET.REL.NODEC R16 `(_ZN4vllm31rms_norm_per_block_quant_kernelIN3c108BFloat16EaLb0ELb1ELi128EEEvPT0_PfPKT_S8_PKffiiPS6_l) ;  /* 0xffffffa810f47950 */ /* 0x000fec0003c3ffff */
        .weak           $__internal_26_$__cuda_sm20_rem_s64
        .type           $__internal_26_$__cuda_sm20_rem_s64,@function
        .size           $__internal_26_$__cuda_sm20_rem_s64,(.L_x_2877 - $__internal_26_$__cuda_sm20_rem_s64)
$__internal_26_$__cuda_sm20_rem_s64:
        /* <DEDUP_REMOVED lines=79> */
[----:B------:R-:W-:Y:S06]  /*5920*/  RET.REL.NODEC R6 `(_ZN4vllm31rms_norm_per_block_quant_kernelIN3c108BFloat16EaLb0ELb1ELi128EEEvPT0_PfPKT_S8_PKffiiPS6_l) ;  /* 0xffffffa406b47950 */ /* 0x000fec0003c3ffff */
.L_x_1092:
        /* <DEDUP_REMOVED lines=13> */
.L_x_2877:


//--------------------- .text._ZN4vllm31rms_norm_per_block_quant_kernelIN3c108BFloat16ENS1_13Float8_e4m3fnELb0ELb1ELi128EEEvPT0_PfPKT_S9_PKffiiPS7_l --------------------------
	.section	.text._ZN4vllm31rms_norm_per_block_quant_kernelIN3c108BFloat16ENS1_13Float8_e4m3fnELb0ELb1ELi128EEEvPT0_PfPKT_S9_PKffiiPS7_l,"ax",@progbits
	.align	128
        .global         _ZN4vllm31rms_norm_per_block_quant_kernelIN3c108BFloat16ENS1_13Float8_e4m3fnELb0ELb1ELi128EEEvPT0_PfPKT_S9_PKffiiPS7_l
        .type           _ZN4vllm31rms_norm_per_block_quant_kernelIN3c108BFloat16ENS1_13Float8_e4m3fnELb0ELb1ELi128EEEvPT0_PfPKT_S9_PKffiiPS7_l,@function
        .size           _ZN4vllm31rms_norm_per_block_quant_kernelIN3c108BFloat16ENS1_13Float8_e4m3fnELb0ELb1ELi128EEEvPT0_PfPKT_S9_PKffiiPS7_l,(.L_x_2880 - _ZN4vllm31rms_norm_per_block_quant_kernelIN3c108BFloat16ENS1_13Float8_e4m3fnELb0ELb1ELi128EEEvPT0_PfPKT_S9_PKffiiPS7_l)
        .other          _ZN4vllm31rms_norm_per_block_quant_kernelIN3c108BFloat16ENS1_13Float8_e4m3fnELb0ELb1ELi128EEEvPT0_PfPKT_S9_PKffiiPS7_l,@"STO_CUDA_ENTRY STV_DEFAULT"
_ZN4vllm31rms_norm_per_block_quant_kernelIN3c108BFloat16ENS1_13Float8_e4m3fnELb0ELb1ELi128EEEvPT0_PfPKT_S9_PKffiiPS7_l:
.text._ZN4vllm31rms_norm_per_block_quant_kernelIN3c108BFloat16ENS1_13Float8_e4m3fnELb0ELb1ELi128EEEvPT0_PfPKT_S9_PKffiiPS7_l:
        /* <DEDUP_REMOVED lines=21> */
.L_x_1095:
        /* <DEDUP_REMOVED lines=64> */
.L_x_1094:
[----:B------:R-:W-:Y:S05]  /*0550*/  BSYNC.RECONVERGENT B0 ;  /* 0x0000000000007941 */ /* 0x000fea0003800200 */
.L_x_1093:
        /* <DEDUP_REMOVED lines=71> */
.L_x_1097:
        /* <DEDUP_REMOVED lines=103> */
.L_x_1099:
[----:B------:R-:W0:Y:S02]  /*1040*/  LDCU.64 UR4, c[0x0][0x3a8] ;  /* 0x00007500ff0477ac */ /* 0x000e240008000a00 */
[----:B0-----:R-:W-:-:S04]  /*1050*/  I2FP.F32.S32 R4, UR5 ;  /* 0x0000000500047c45 */ /* 0x001fc80008201400 */
[----:B------:R-:W0:Y:S02]  /*1060*/  MUFU.RCP R5, R4 ;  /* 0x0000000400057308 */ /* 0x000e240000001000 */
[----:B0-----:R-:W-:-:S06]  /*1070*/  FFMA.FTZ R20, R5, R20, UR4 ;  /* 0x0000000405147e23 */ /* 0x001fcc0008010014 */
[----:B------:R-:W0:Y:S02]  /*1080*/  MUFU.RSQ R5, R20 ;  /* 0x0000001400057308 */ /* 0x000e240000001400 */
[----:B0-----:R2:W-:Y:S02]  /*1090*/  STS [R2+0x10a4], R5 ;  /* 0x0010a40502007388 */ /* 0x0015e40000000800 */
.L_x_1098:
[----:B------:R-:W-:Y:S05]  /*10a0*/  BSYNC.RECONVERGENT B0 ;  /* 0x0000000000007941 */ /* 0x000fea0003800200 */
.L_x_1096:
        /* <DEDUP_REMOVED lines=65> */
.L_x_1100:
[----:B------:R-:W-:Y:S02]  /*14c0*/  MOV R2, UR15 ;  /* 0x0000000f00027c02 */ /* 0x000fe40008000f00 */
[----:B------:R-:W-:-:S07]  /*14d0*/  MOV R6, 0x14f0 ;  /* 0x000014f000067802 */ /* 0x000fce0000000f00 */
[----:B------:R-:W-:Y:S05]  /*14e0*/  CALL.REL.NOINC `($__internal_27_$__cuda_sm20_div_s64) ;  /* 0x0000004400347944 */ /* 0x000fea0003c00000 */
        /* <DEDUP_REMOVED lines=8> */
.L_x_1101:
        /* <DEDUP_REMOVED lines=57> */
.L_x_1105:
[----:B------:R-:W-:Y:S01]  /*1900*/  IMAD.U32 R17, RZ, RZ, UR15 ;  /* 0x0000000fff117e24 */ /* 0x000fe2000f8e00ff */
[----:B------:R-:W-:-:S07]  /*1910*/  MOV R16, 0x1930 ;  /* 0x0000193000107802 */ /* 0x000fce0000000f00 */
[----:B------:R-:W-:Y:S05]  /*1920*/  CALL.REL.NOINC `($__internal_28_$__cuda_sm20_div_u64) ;  /* 0x0000004400587944 */ /* 0x000fea0003c00000 */
.L_x_1106:
[----:B------:R-:W-:Y:S05]  /*1930*/  BSYNC.RECONVERGENT B1 ;  /* 0x0000000000017941 */ /* 0x000fea0003800200 */
.L_x_1104:
        /* <DEDUP_REMOVED lines=17> */
.L_x_1109:
        /* <DEDUP_REMOVED lines=53> */
.L_x_1108:
[----:B------:R-:W-:Y:S05]  /*1da0*/  BSYNC.RECONVERGENT B1 ;  /* 0x0000000000017941 */ /* 0x000fea0003800200 */
.L_x_1107:
        /* <DEDUP_REMOVED lines=11> */
.L_x_1110:
        /* <DEDUP_REMOVED lines=183> */
.L_x_1103:
[----:B------:R-:W-:Y:S05]  /*29d0*/  BSYNC.RECONVERGENT B0 ;  /* 0x0000000000007941 */ /* 0x000fea0003800200 */
.L_x_1102:
        /* <DEDUP_REMOVED lines=47> */
.L_x_1117:
        /* <DEDUP_REMOVED lines=53> */
.L_x_1116:
        /* <DEDUP_REMOVED lines=9> */
.L_x_1115:
[----:B------:R-:W-:Y:S05]  /*30b0*/  BSYNC.RECONVERGENT B1 ;  /* 0x0000000000017941 */ /* 0x000fea0003800200 */
.L_x_1114:
        /* <DEDUP_REMOVED lines=31> */
.L_x_1113:
[----:B------:R-:W-:Y:S05]  /*32b0*/  BSYNC.RECONVERGENT B0 ;  /* 0x0000000000007941 */ /* 0x000fea0003800200 */
.L_x_1112:
[----:B------:R-:W-:Y:S05]  /*32c0*/  @!P0 BRA `(.L_x_1117) ;  /* 0xfffffff800808947 */ /* 0x000fea000383ffff */
.L_x_1111:
        /* <DEDUP_REMOVED lines=48> */
.L_x_1120:
[----:B------:R-:W-:-:S07]  /*35d0*/  MOV R6, 0x35f0 ;  /* 0x000035f000067802 */ /* 0x000fce0000000f00 */
[----:B0-----:R-:W-:Y:S05]  /*35e0*/  CALL.REL.NOINC `($__internal_29_$__cuda_sm20_rem_s64) ;  /* 0x0000002c00487944 */ /* 0x001fea0003c00000 */
[----:B------:R-:W-:Y:S02]  /*35f0*/  IMAD.MOV.U32 R6, RZ, RZ, R10 ;  /* 0x000000ffff067224 */ /* 0x000fe400078e000a */
[----:B------:R-:W-:-:S07]  /*3600*/  IMAD.MOV.U32 R7, RZ, RZ, R11 ;  /* 0x000000ffff077224 */ /* 0x000fce00078e000b */
.L_x_1121:
        /* <DEDUP_REMOVED lines=13> */
.L_x_1119:
[----:B------:R-:W-:Y:S05]  /*36e0*/  BSYNC.RECONVERGENT B0 ;  /* 0x0000000000007941 */ /* 0x000fea0003800200 */
.L_x_1118:
        /* <DEDUP_REMOVED lines=42> */
.L_x_1122:
[----:B------:R-:W-:Y:S01]  /*3990*/  IMAD.MOV.U32 R5, RZ, RZ, R13 ;  /* 0x000000ffff057224 */ /* 0x000fe200078e000d */
[----:B------:R-:W-:Y:S02]  /*39a0*/  MOV R4, R2 ;  /* 0x0000000200047202 */ /* 0x000fe40000000f00 */
[----:B------:R-:W-:-:S07]  /*39b0*/  MOV R6, 0x39d0 ;  /* 0x000039d000067802 */ /* 0x000fce0000000f00 */
[----:B01----:R-:W-:Y:S05]  /*39c0*/  CALL.REL.NOINC `($__internal_29_$__cuda_sm20_rem_s64) ;  /* 0x0000002800507944 */ /* 0x003fea0003c00000 */
.L_x_1123:
[----:B------:R-:W1:Y:S01]  /*39d0*/  LDC.64 R6, c[0x0][0x398] ;  /* 0x0000e600ff067b82 */ /* 0x000e620000000a00 */
[----:B------:R-:W-:-:S05]  /*39e0*/  IADD3 R13, P0, PT, -R10, R13, RZ ;  /* 0x0000000d0a0d7210 */ /* 0x000fca0007f1e1ff */
[----:B------:R-:W-:Y:S02]  /*39f0*/  IMAD.X R2, R2, 0x1, ~R11, P0 ;  /* 0x0000000102027824 */ /* 0x000fe400000e0e0b */
[----:B------:R-:W2:Y:S06]  /*3a00*/  LDC.64 R4, c[0x0][0x388] ;  /* 0x0000e200ff047b82 */ /* 0x000eac0000000a00 */
.L_x_1156:
        /* <DEDUP_REMOVED lines=82> */
.L_x_1125:
[----:B------:R-:W-:Y:S05]  /*3f30*/  BSYNC.RECONVERGENT B0 ;  /* 0x0000000000007941 */ /* 0x000fea0003800200 */
.L_x_1124:
        /* <DEDUP_REMOVED lines=11> */
.L_x_1127:
[----:B------:R-:W-:Y:S05]  /*3ff0*/  BSYNC.RECONVERGENT B0 ;  /* 0x0000000000007941 */ /* 0x000fea0003800200 */
.L_x_1126:
        /* <DEDUP_REMOVED lines=11> */
.L_x_1129:
[----:B------:R-:W-:Y:S05]  /*40b0*/  BSYNC.RECONVERGENT B0 ;  /* 0x0000000000007941 */ /* 0x000fea0003800200 */
.L_x_1128:
        /* <DEDUP_REMOVED lines=11> */
.L_x_1131:
[----:B------:R-:W-:Y:S05]  /*4170*/  BSYNC.RECONVERGENT B0 ;  /* 0x0000000000007941 */ /* 0x000fea0003800200 */
.L_x_1130:
        /* <DEDUP_REMOVED lines=89> */
.L_x_1133:
[----:B------:R-:W-:Y:S05]  /*4710*/  BSYNC.RECONVERGENT B0 ;  /* 0x0000000000007941 */ /* 0x000fea0003800200 */
.L_x_1132:
        /* <DEDUP_REMOVED lines=11> */
.L_x_1135:
[----:B------:R-:W-:Y:S05]  /*47d0*/  BSYNC.RECONVERGENT B0 ;  /* 0x0000000000007941 */ /* 0x000fea0003800200 */
.L_x_1134:
        /* <DEDUP_REMOVED lines=11> */
.L_x_1137:
[----:B------:R-:W-:Y:S05]  /*4890*/  BSYNC.RECONVERGENT B0 ;  /* 0x0000000000007941 */ /* 0x000fea0003800200 */
.L_x_1136:
        /* <DEDUP_REMOVED lines=11> */
.L_x_1139:
[----:B------:R-:W-:Y:S05]  /*4950*/  BSYNC.RECONVERGENT B0 ;  /* 0x0000000000007941 */ /* 0x000fea0003800200 */
.L_x_1138:
        /* <DEDUP_REMOVED lines=89> */
.L_x_1141:
[----:B------:R-:W-:Y:S05]  /*4ef0*/  BSYNC.RECONVERGENT B0 ;  /* 0x0000000000007941 */ /* 0x000fea0003800200 */
.L_x_1140:
        /* <DEDUP_REMOVED lines=11> */
.L_x_1143:
[----:B------:R-:W-:Y:S05]  /*4fb0*/  BSYNC.RECONVERGENT B0 ;  /* 0x0000000000007941 */ /* 0x000fea0003800200 */
.L_x_1142:
        /* <DEDUP_REMOVED lines=11> */
.L_x_1145:
[----:B------:R-:W-:Y:S05]  /*5070*/  BSYNC.RECONVERGENT B0 ;  /* 0x0000000000007941 */ /* 0x000fea0003800200 */
.L_x_1144:
        /* <DEDUP_REMOVED lines=11> */
.L_x_1147:
[----:B------:R-:W-:Y:S05]  /*5130*/  BSYNC.RECONVERGENT B0 ;  /* 0x0000000000007941 */ /* 0x000fea0003800200 */
.L_x_1146:
        /* <DEDUP_REMOVED lines=89> */
.L_x_1149:
[----:B------:R-:W-:Y:S05]  /*56d0*/  BSYNC.RECONVERGENT B0 ;  /* 0x0000000000007941 */ /* 0x000fea0003800200 */
.L_x_1148:
        /* <DEDUP_REMOVED lines=11> */
.L_x_1151:
[----:B------:R-:W-:Y:S05]  /*5790*/  BSYNC.RECONVERGENT B0 ;  /* 0x0000000000007941 */ /* 0x000fea0003800200 */
.L_x_1150:
        /* <DEDUP_REMOVED lines=11> */
.L_x_1153:
[----:B------:R-:W-:Y:S05]  /*5850*/  BSYNC.RECONVERGENT B0 ;  /* 0x0000000000007941 */ /* 0x000fea0003800200 */
.L_x_1152:
        /* <DEDUP_REMOVED lines=10> */
.L_x_1155:
[----:B------:R-:W-:Y:S05]  /*5900*/  BSYNC.RECONVERGENT B0 ;  /* 0x0000000000007941 */ /* 0x000fea0003800200 */
.L_x_1154:
        /* <DEDUP_REMOVED lines=11> */
        .weak           $__internal_27_$__cuda_sm20_div_s64
        .type           $__internal_27_$__cuda_sm20_div_s64,@function
        .size           $__internal_27_$__cuda_sm20_div_s64,($__internal_28_$__cuda_sm20_div_u64 - $__internal_27_$__cuda_sm20_div_s64)
$__internal_27_$__cuda_sm20_div_s64:
        /* <DEDUP_REMOVED lines=76> */
[----:B------:R-:W-:Y:S06]  /*5e80*/  RET.REL.NODEC R6 `(_ZN4vllm31rms_norm_per_block_quant_kernelIN3c108BFloat16ENS1_13Float8_e4m3fnELb0ELb1ELi128EEEvPT0_PfPKT_S9_PKffiiPS7_l) ;  /* 0xffffffa0065c7950 */ /* 0x000fec0003c3ffff */
        .weak           $__internal_28_$__cuda_sm20_div_u64
        .type           $__internal_28_$__cuda_sm20_div_u64,@function
        .size           $__internal_28_$__cuda_sm20_div_u64,($__internal_29_$__cuda_sm20_rem_s64 - $__internal_28_$__cuda_sm20_div_u64)
$__internal_28_$__cuda_sm20_div_u64:
        /* <DEDUP_REMOVED lines=71> */
[----:B------:R-:W-:Y:S06]  /*6300*/  RET.REL.NODEC R16 `(_ZN4vllm31rms_norm_per_block_quant_kernelIN3c108BFloat16ENS1_13Float8_e4m3fnELb0ELb1ELi128EEEvPT0_PfPKT_S9_PKffiiPS7_l) ;  /* 0xffffff9c103c7950 */ /* 0x000fec0003c3ffff */
        .weak           $__internal_29_$__cuda_sm20_rem_s64
        .type           $__internal_29_$__cuda_sm20_rem_s64,@function
        .size           $__internal_29_$__cuda_sm20_rem_s64,(.L_x_2880 - $__internal_29_$__cuda_sm20_rem_s64)
$__internal_29_$__cuda_sm20_rem_s64:
        /* <DEDUP_REMOVED lines=79> */
[----:B------:R-:W-:Y:S06]  /*6800*/  RET.REL.NODEC R6 `(_ZN4vllm31rms_norm_per_block_quant_kernelIN3c108BFloat16ENS1_13Float8_e4m3fnELb0ELb1ELi128EEEvPT0_PfPKT_S9_PKffiiPS7_l) ;  /* 0xffffff9406fc7950 */ /* 0x000fec0003c3ffff */
.L_x_1157:
        /* <DEDUP_REMOVED lines=15> */
.L_x_2880:


//--------------------- .text._ZN4vllm31rms_norm_per_block_quant_kernelIN3c108BFloat16EaLb1ELb0ELi128EEEvPT0_PfPKT_S8_PKffiiPS6_l --------------------------
	.section	.text._ZN4vllm31rms_norm_per_block_quant_kernelIN3c108BFloat16EaLb1ELb0ELi128EEEvPT0_PfPKT_S8_PKffiiPS6_l,"ax",@progbits
	.align	128
        .global         _ZN4vllm31rms_norm_per_block_quant_kernelIN3c108BFloat16EaLb1ELb0ELi128EEEvPT0_PfPKT_S8_PKffiiPS6_l
        .type           _ZN4vllm31rms_norm_per_block_quant_kernelIN3c108BFloat16EaLb1ELb0ELi128EEEvPT0_PfPKT_S8_PKffiiPS6_l,@function
        .size           _ZN4vllm31rms_norm_per_block_quant_kernelIN3c108BFloat16EaLb1ELb0ELi128EEEvPT0_PfPKT_S8_PKffiiPS6_l,(.L_x_2882 - _ZN4vllm31rms_norm_per_block_quant_kernelIN3c108BFloat16EaLb1ELb0ELi128EEEvPT0_PfPKT_S8_PKffiiPS6_l)
        .other          _ZN4vllm31rms_norm_per_block_quant_kernelIN3c108BFloat16EaLb1ELb0ELi128EEEvPT0_PfPKT_S8_PKffiiPS6_l,@"STO_CUDA_ENTRY STV_DEFAULT"
_ZN4vllm31rms_norm_per_block_quant_kernelIN3c108BFloat16EaLb1ELb0ELi128EEEvPT0_PfPKT_S8_PKffiiPS6_l:
.text._ZN4vllm31rms_norm_per_block_quant_kernelIN3c108BFloat16EaLb1ELb0ELi128EEEvPT0_PfPKT_S8_PKffiiPS6_l:
        /* <DEDUP_REMOVED lines=28> */
.L_x_1160:
        /* <DEDUP_REMOVED lines=116> */
.L_x_1159:
[----:B------:R-:W-:Y:S05]  /*0900*/  BSYNC.RECONVERGENT B0 ;  /* 0x0000000000007941 */ /* 0x000fea0003800200 */
.L_x_1158:
        /* <DEDUP_REMOVED lines=71> */
.L_x_1162:
        /* <DEDUP_REMOVED lines=103> */
.L_x_1164:
[----:B------:R-:W0:Y:S02]  /*13f0*/  LDCU.64 UR4, c[0x0][0x3a8] ;  /* 0x00007500ff0477ac */ /* 0x000e240008000a00 */
[----:B0-----:R-:W-:-:S04]  /*1400*/  I2FP.F32.S32 R4, UR5 ;  /* 0x0000000500047c45 */ /* 0x001fc80008201400 */
[----:B------:R-:W0:Y:S02]  /*1410*/  MUFU.RCP R5, R4 ;  /* 0x0000000400057308 */ /* 0x000e240000001000 */
[----:B0-----:R-:W-:-:S06]  /*1420*/  FFMA.FTZ R20, R5, R20, UR4 ;  /* 0x0000000405147e23 */ /* 0x001fcc0008010014 */
[----:B------:R-:W0:Y:S02]  /*1430*/  MUFU.RSQ R5, R20 ;  /* 0x0000001400057308 */ /* 0x000e240000001400 */
[----:B0-----:R2:W-:Y:S02]  /*1440*/  STS [R2+0x10a4], R5 ;  /* 0x0010a40502007388 */ /* 0x0015e40000000800 */
.L_x_1163:
[----:B------:R-:W-:Y:S05]  /*1450*/  BSYNC.RECONVERGENT B0 ;  /* 0x0000000000007941 */ /* 0x000fea0003800200 */
.L_x_1161:
        /* <DEDUP_REMOVED lines=65> */
.L_x_1165:
[----:B------:R-:W-:Y:S01]  /*1870*/  IMAD.U32 R2, RZ, RZ, UR15 ;  /* 0x0000000fff027e24 */ /* 0x000fe2000f8e00ff */
[----:B------:R-:W-:-:S07]  /*1880*/  MOV R6, 0x18a0 ;  /* 0x000018a000067802 */ /* 0x000fce0000000f00 */
[----:B------:R-:W-:Y:S05]  /*1890*/  CALL.REL.NOINC `($__internal_30_$__cuda_sm20_div_s64) ;  /* 0x00000038003c7944 */ /* 0x000fea0003c00000 */
        /* <DEDUP_REMOVED lines=8> */
.L_x_1166:
        /* <DEDUP_REMOVED lines=58> */
.L_x_1170:
[----:B------:R-:W-:Y:S02]  /*1cc0*/  MOV R21, UR15 ;  /* 0x0000000f00157c02 */ /* 0x000fe40008000f00 */
[----:B------:R-:W-:-:S07]  /*1cd0*/  MOV R20, 0x1cf0 ;  /* 0x00001cf000147802 */ /* 0x000fce0000000f00 */
[----:B------:R-:W-:Y:S05]  /*1ce0*/  CALL.REL.NOINC `($__internal_31_$__cuda_sm20_div_u64) ;  /* 0x00000038005c7944 */ /* 0x000fea0003c00000 */
.L_x_1171:
[----:B------:R-:W-:Y:S05]  /*1cf0*/  BSYNC.RECONVERGENT B1 ;  /* 0x0000000000017941 */ /* 0x000fea0003800200 */
.L_x_1169:
        /* <DEDUP_REMOVED lines=17> */
.L_x_1174:
        /* <DEDUP_REMOVED lines=66> */
.L_x_1173:
[----:B------:R-:W-:Y:S05]  /*2230*/  BSYNC.RECONVERGENT B1 ;  /* 0x0000000000017941 */ /* 0x000fea0003800200 */
.L_x_1172:
[----:B------:R-:W-:Y:S05]  /*2240*/  @!P0 BRA `(.L_x_1168) ;  /* 0x0000000c00bc8947 */ /* 0x000fea0003800000 */
.L_x_1175:
        /* <DEDUP_REMOVED lines=239> */
.L_x_1168:
[----:B------:R-:W-:Y:S05]  /*3140*/  BSYNC.RECONVERGENT B0 ;  /* 0x0000000000007941 */ /* 0x000fea0003800200 */
.L_x_1167:
        /* <DEDUP_REMOVED lines=47> */
.L_x_1182:
        /* <DEDUP_REMOVED lines=52> */
.L_x_1181:
        /* <DEDUP_REMOVED lines=9> */
.L_x_1180:
[----:B------:R-:W-:Y:S05]  /*3810*/  BSYNC.RECONVERGENT B1 ;  /* 0x0000000000017941 */ /* 0x000fea0003800200 */
.L_x_1179:
        /* <DEDUP_REMOVED lines=31> */
.L_x_1178:
[----:B------:R-:W-:Y:S05]  /*3a10*/  BSYNC.RECONVERGENT B0 ;  /* 0x0000000000007941 */ /* 0x000fea0003800200 */
.L_x_1177:
[----:B------:R-:W-:Y:S05]  /*3a20*/  @!P0 BRA `(.L_x_1182) ;  /* 0xfffffff800848947 */ /* 0x000fea000383ffff */
.L_x_1176:
        /* <DEDUP_REMOVED lines=29> */
.L_x_1184:
[----:B------:R-:W-:Y:S05]  /*3c00*/  BSYNC.RECONVERGENT B0 ;  /* 0x0000000000007941 */ /* 0x000fea0003800200 */
.L_x_1183:
        /* <DEDUP_REMOVED lines=17> */
.L_x_1185:
        /* <DEDUP_REMOVED lines=327> */
        .weak           $__internal_30_$__cuda_sm20_div_s64
        .type           $__internal_30_$__cuda_sm20_div_s64,@function
        .size           $__internal_30_$__cuda_sm20_div_s64,($__internal_31_$__cuda_sm20_div_u64 - $__internal_30_$__cuda_sm20_div_s64)
$__internal_30_$__cuda_sm20_div_s64:
        /* <DEDUP_REMOVED lines=76> */
[----:B------:R-:W-:Y:S06]  /*5650*/  RET.REL.NODEC R6 `(_ZN4vllm31rms_norm_per_block_quant_kernelIN3c108BFloat16EaLb1ELb0ELi128EEEvPT0_PfPKT_S8_PKffiiPS6_l) ;  /* 0xffffffa806687950 */ /* 0x000fec0003c3ffff */
        .weak           $__internal_31_$__cuda_sm20_div_u64
        .type           $__internal_31_$__cuda_sm20_div_u64,@function
        .size           $__internal_31_$__cuda_sm20_div_u64,(.L_x_2882 - $__internal_31_$__cuda_sm20_div_u64)
$__internal_31_$__cuda_sm20_div_u64:
        /* <DEDUP_REMOVED lines=71> */
[----:B------:R-:W-:Y:S06]  /*5ad0*/  RET.REL.NODEC R20 `(_ZN4vllm31rms_norm_per_block_quant_kernelIN3c108BFloat16EaLb1ELb0ELi128EEEvPT0_PfPKT_S8_PKffiiPS6_l) ;  /* 0xffffffa414487950 */ /* 0x000fec0003c3ffff */
.L_x_1186:
        /* <DEDUP_REMOVED lines=10> */
.L_x_2882:


//--------------------- .text._ZN4vllm31rms_norm_per_block_quant_kernelIN3c108BFloat16ENS1_13Float8_e4m3fnELb1ELb0ELi128EEEvPT0_PfPKT_S9_PKffiiPS7_l --------------------------
	.section	.text._ZN4vllm31rms_norm_per_block_quant_kernelIN3c108BFloat16ENS1_13Float8_e4m3fnELb1ELb0ELi128EEEvPT0_PfPKT_S9_PKffiiPS7_l,"ax",@progbits
	.align	128
        .global         _ZN4vllm31rms_norm_per_block_quant_kernelIN3c108BFloat16ENS1_13Float8_e4m3fnELb1ELb0ELi128EEEvPT0_PfPKT_S9_PKffiiPS7_l
        .type           _ZN4vllm31rms_norm_per_block_quant_kernelIN3c108BFloat16ENS1_13Float8_e4m3fnELb1ELb0ELi128EEEvPT0_PfPKT_S9_PKffiiPS7_l,@function
        .size           _ZN4vllm31rms_norm_per_block_quant_kernelIN3c108BFloat16ENS1_13Float8_e4m3fnELb1ELb0ELi128EEEvPT0_PfPKT_S9_PKffiiPS7_l,(.L_x_2884 - _ZN4vllm31rms_norm_per_block_quant_kernelIN3c108BFloat16ENS1_13Float8_e4m3fnELb1ELb0ELi128EEEvPT0_PfPKT_S9_PKffiiPS7_l)
        .other          _ZN4vllm31rms_norm_per_block_quant_kernelIN3c108BFloat16ENS1_13Float8_e4m3fnELb1ELb0ELi128EEEvPT0_PfPKT_S9_PKffiiPS7_l,@"STO_CUDA_ENTRY STV_DEFAULT"
_ZN4vllm31rms_norm_per_block_quant_kernelIN3c108BFloat16ENS1_13Float8_e4m3fnELb1ELb0ELi128EEEvPT0_PfPKT_S9_PKffiiPS7_l:
.text._ZN4vllm31rms_norm_per_block_quant_kernelIN3c108BFloat16ENS1_13Float8_e4m3fnELb1ELb0ELi128EEEvPT0_PfPKT_S9_PKffiiPS7_l:
        /* <DEDUP_REMOVED lines=28> */
.L_x_1189:
        /* <DEDUP_REMOVED lines=116> */
.L_x_1188:
[----:B------:R-:W-:Y:S05]  /*0900*/  BSYNC.RECONVERGENT B0 ;  /* 0x0000000000007941 */ /* 0x000fea0003800200 */
.L_x_1187:
        /* <DEDUP_REMOVED lines=71> */
.L_x_1191:
        /* <DEDUP_REMOVED lines=103> */
.L_x_1193:
[----:B------:R-:W0:Y:S02]  /*13f0*/  LDCU.64 UR4, c[0x0][0x3a8] ;  /* 0x00007500ff0477ac */ /* 0x000e240008000a00 */
[----:B0-----:R-:W-:-:S04]  /*1400*/  I2FP.F32.S32 R4, UR5 ;  /* 0x0000000500047c45 */ /* 0x001fc80008201400 */
[----:B------:R-:W0:Y:S02]  /*1410*/  MUFU.RCP R5, R4 ;  /* 0x0000000400057308 */ /* 0x000e240000001000 */
[----:B0-----:R-:W-:-:S06]  /*1420*/  FFMA.FTZ R20, R5, R20, UR4 ;  /* 0x0000000405147e23 */ /* 0x001fcc0008010014 */
[----:B------:R-:W0:Y:S02]  /*1430*/  MUFU.RSQ R5, R20 ;  /* 0x0000001400057308 */ /* 0x000e240000001400 */
[----:B0-----:R2:W-:Y:S02]  /*1440*/  STS [R2+0x10a4], R5 ;  /* 0x0010a40502007388 */ /* 0x0015e40000000800 */
.L_x_1192:
[----:B------:R-:W-:Y:S05]  /*1450*/  BSYNC.RECONVERGENT B0 ;  /* 0x0000000000007941 */ /* 0x000fea0003800200 */
.L_x_1190:
        /* <DEDUP_REMOVED lines=65> */
.L_x_1194:
[----:B------:R-:W-:Y:S02]  /*1870*/  MOV R2, UR15 ;  /* 0x0000000f00027c02 */ /* 0x000fe40008000f00 */
[----:B------:R-:W-:-:S07]  /*1880*/  MOV R6, 0x18a0 ;  /* 0x000018a000067802 */ /* 0x000fce0000000f00 */
[----:B------:R-:W-:Y:S05]  /*1890*/  CALL.REL.NOINC `($__internal_32_$__cuda_sm20_div_s64) ;  /* 0x0000004400fc7944 */ /* 0x000fea0003c00000 */
        /* <DEDUP_REMOVED lines=8> */
.L_x_1195:
        /* <DEDUP_REMOVED lines=58> */
.L_x_1199:
[----:B------:R-:W-:Y:S01]  /*1cc0*/  IMAD.U32 R21, RZ, RZ, UR15 ;  /* 0x0000000fff157e24 */ /* 0x000fe2000f8e00ff */
[----:B------:R-:W-:-:S07]  /*1cd0*/  MOV R20, 0x1cf0 ;  /* 0x00001cf000147802 */ /* 0x000fce0000000f00 */
[----:B------:R-:W-:Y:S05]  /*1ce0*/  CALL.REL.NOINC `($__internal_33_$__cuda_sm20_div_u64) ;  /* 0x00000048001c7944 */ /* 0x000fea0003c00000 */
.L_x_1200:
[----:B------:R-:W-:Y:S05]  /*1cf0*/  BSYNC.RECONVERGENT B1 ;  /* 0x0000000000017941 */ /* 0x000fea0003800200 */
.L_x_1198:
        /* <DEDUP_REMOVED lines=17> */
.L_x_1203:
        /* <DEDUP_REMOVED lines=66> */
.L_x_1202:
[----:B------:R-:W-:Y:S05]  /*2230*/  BSYNC.RECONVERGENT B1 ;  /* 0x0000000000017941 */ /* 0x000fea0003800200 */
.L_x_1201:
[----:B------:R-:W-:Y:S05]  /*2240*/  @!P0 BRA `(.L_x_1197) ;  /* 0x0000000c00bc8947 */ /* 0x000fea0003800000 */
.L_x_1204:
        /* <DEDUP_REMOVED lines=239> */
.L_x_1197:
[----:B------:R-:W-:Y:S05]  /*3140*/  BSYNC.RECONVERGENT B0 ;  /* 0x0000000000007941 */ /* 0x000fea0003800200 */
.L_x_1196:
        /* <DEDUP_REMOVED lines=47> */
.L_x_1211:
        /* <DEDUP_REMOVED lines=52> */
.L_x_1210:
        /* <DEDUP_REMOVED lines=9> */
.L_x_1209:
[----:B------:R-:W-:Y:S05]  /*3810*/  BSYNC.RECONVERGENT B1 ;  /* 0x0000000000017941 */ /* 0x000fea0003800200 */
.L_x_1208:
        /* <DEDUP_REMOVED lines=31> */
.L_x_1207:
[----:B------:R-:W-:Y:S05]  /*3a10*/  BSYNC.RECONVERGENT B0 ;  /* 0x0000000000007941 */ /* 0x000fea0003800200 */
.L_x_1206:
[----:B------:R-:W-:Y:S05]  /*3a20*/  @!P0 BRA `(.L_x_1211) ;  /* 0xfffffff800848947 */ /* 0x000fea000383ffff */
.L_x_1205:
        /* <DEDUP_REMOVED lines=29> */
.L_x_1213:
[----:B------:R-:W-:Y:S05]  /*3c00*/  BSYNC.RECONVERGENT B0 ;  /* 0x0000000000007941 */ /* 0x000fea0003800200 */
.L_x_1212:
        /* <DEDUP_REMOVED lines=19> */
.L_x_1246:
        /* <DEDUP_REMOVED lines=95> */
.L_x_1215:
[----:B------:R-:W-:Y:S05]  /*4330*/  BSYNC.RECONVERGENT B0 ;  /* 0x0000000000007941 */ /* 0x000fea0003800200 */
.L_x_1214:
        /* <DEDUP_REMOVED lines=11> */
.L_x_1217:
[----:B------:R-:W-:Y:S05]  /*43f0*/  BSYNC.RECONVERGENT B0 ;  /* 0x0000000000007941 */ /* 0x000fea0003800200 */
.L_x_1216:
        /* <DEDUP_REMOVED lines=11> */
.L_x_1219:
[----:B------:R-:W-:Y:S05]  /*44b0*/  BSYNC.RECONVERGENT B0 ;  /* 0x0000000000007941 */ /* 0x000fea0003800200 */
.L_x_1218:
        /* <DEDUP_REMOVED lines=11> */
.L_x_1221:
[----:B------:R-:W-:Y:S05]  /*4570*/  BSYNC.RECONVERGENT B0 ;  /* 0x0000000000007941 */ /* 0x000fea0003800200 */
.L_x_1220:
        /* <DEDUP_REMOVED lines=104> */
.L_x_1223:
[----:B------:R-:W-:Y:S05]  /*4c00*/  BSYNC.RECONVERGENT B0 ;  /* 0x0000000000007941 */ /* 0x000fea0003800200 */
.L_x_1222:
        /* <DEDUP_REMOVED lines=11> */
.L_x_1225:
[----:B------:R-:W-:Y:S05]  /*4cc0*/  BSYNC.RECONVERGENT B0 ;  /* 0x0000000000007941 */ /* 0x000fea0003800200 */
.L_x_1224:
        /* <DEDUP_REMOVED lines=11> */
.L_x_1227:
[----:B------:R-:W-:Y:S05]  /*4d80*/  BSYNC.RECONVERGENT B0 ;  /* 0x0000000000007941 */ /* 0x000fea0003800200 */
.L_x_1226:
        /* <DEDUP_REMOVED lines=11> */
.L_x_1229:
[----:B------:R-:W-:Y:S05]  /*4e40*/  BSYNC.RECONVERGENT B0 ;  /* 0x0000000000007941 */ /* 0x000fea0003800200 */
.L_x_1228:
        /* <DEDUP_REMOVED lines=104> */
.L_x_1231:
[----:B------:R-:W-:Y:S05]  /*54d0*/  BSYNC.RECONVERGENT B0 ;  /* 0x0000000000007941 */ /* 0x000fea0003800200 */
.L_x_1230:
        /* <DEDUP_REMOVED lines=11> */
.L_x_1233:
[----:B------:R-:W-:Y:S05]  /*5590*/  BSYNC.RECONVERGENT B0 ;  /* 0x0000000000007941 */ /* 0x000fea0003800200 */
.L_x_1232:
        /* <DEDUP_REMOVED lines=11> */
.L_x_1235:
[----:B------:R-:W-:Y:S05]  /*5650*/  BSYNC.RECONVERGENT B0 ;  /* 0x0000000000007941 */ /* 0x000fea0003800200 */
.L_x_1234:
        /* <DEDUP_REMOVED lines=11> */
.L_x_1237:
[----:B------:R-:W-:Y:S05]  /*5710*/  BSYNC.RECONVERGENT B0 ;  /* 0x0000000000007941 */ /* 0x000fea0003800200 */
.L_x_1236:
        /* <DEDUP_REMOVED lines=104> */
.L_x_1239:
[----:B------:R-:W-:Y:S05]  /*5da0*/  BSYNC.RECONVERGENT B0 ;  /* 0x0000000000007941 */ /* 0x000fea0003800200 */
.L_x_1238:
        /* <DEDUP_REMOVED lines=11> */
.L_x_1241:
[----:B------:R-:W-:Y:S05]  /*5e60*/  BSYNC.RECONVERGENT B0 ;  /* 0x0000000000007941 */ /* 0x000fea0003800200 */
.L_x_1240:
        /* <DEDUP_REMOVED lines=11> */
.L_x_1243:
[----:B------:R-:W-:Y:S05]  /*5f20*/  BSYNC.RECONVERGENT B0 ;  /* 0x0000000000007941 */ /* 0x000fea0003800200 */
.L_x_1242:
        /* <DEDUP_REMOVED lines=10> */
.L_x_1245:
[----:B------:R-:W-:Y:S05]  /*5fd0*/  BSYNC.RECONVERGENT B0 ;  /* 0x0000000000007941 */ /* 0x000fea0003800200 */
.L_x_1244:
        /* <DEDUP_REMOVED lines=11> */
        .weak           $__internal_32_$__cuda_sm20_div_s64
        .type           $__internal_32_$__cuda_sm20_div_s64,@function
        .size           $__internal_32_$__cuda_sm20_div_s64,($__internal_33_$__cuda_sm20_div_u64 - $__internal_32_$__cuda_sm20_div_s64)
$__internal_32_$__cuda_sm20_div_s64:
        /* <DEDUP_REMOVED lines=76> */
[----:B------:R-:W-:Y:S06]  /*6550*/  RET.REL.NODEC R6 `(_ZN4vllm31rms_norm_per_block_quant_kernelIN3c108BFloat16ENS1_13Float8_e4m3fnELb1ELb0ELi128EEEvPT0_PfPKT_S9_PKffiiPS7_l) ;  /* 0xffffff9806a87950 */ /* 0x000fec0003c3ffff */
        .weak           $__internal_33_$__cuda_sm20_div_u64
        .type           $__internal_33_$__cuda_sm20_div_u64,@function
        .size           $__internal_33_$__cuda_sm20_div_u64,(.L_x_2884 - $__internal_33_$__cuda_sm20_div_u64)
$__internal_33_$__cuda_sm20_div_u64:
        /* <DEDUP_REMOVED lines=71> */
[----:B------:R-:W-:Y:S06]  /*69d0*/  RET.REL.NODEC R20 `(_ZN4vllm31rms_norm_per_block_quant_kernelIN3c108BFloat16ENS1_13Float8_e4m3fnELb1ELb0ELi128EEEvPT0_PfPKT_S9_PKffiiPS7_l) ;  /* 0xffffff9414887950 */ /* 0x000fec0003c3ffff */
.L_x_1247:
        /* <DEDUP_REMOVED lines=10> */
.L_x_2884:


//--------------------- .text._ZN4vllm31rms_norm_per_block_quant_kernelIN3c108BFloat16EaLb1ELb1ELi128EEEvPT0_PfPKT_S8_PKffiiPS6_l --------------------------
	.section	.text._ZN4vllm31rms_norm_per_block_quant_kernelIN3c108BFloat16EaLb1ELb1ELi128EEEvPT0_PfPKT_S8_PKffiiPS6_l,"ax",@progbits
	.align	128
        .global         _ZN4vllm31rms_norm_per_block_quant_kernelIN3c108BFloat16EaLb1ELb1ELi128EEEvPT0_PfPKT_S8_PKffiiPS6_l
        .type           _ZN4vllm31rms_norm_per_block_quant_kernelIN3c108BFloat16EaLb1ELb1ELi128EEEvPT0_PfPKT_S8_PKffiiPS6_l,@function
        .size           _ZN4vllm31rms_norm_per_block_quant_kernelIN3c108BFloat16EaLb1ELb1ELi128EEEvPT0_PfPKT_S8_PKffiiPS6_l,(.L_x_2887 - _ZN4vllm31rms_norm_per_block_quant_kernelIN3c108BFloat16EaLb1ELb1ELi128EEEvPT0_PfPKT_S8_PKffiiPS6_l)
        .other          _ZN4vllm31rms_norm_per_block_quant_kernelIN3c108BFloat16EaLb1ELb1ELi128EEEvPT0_PfPKT_S8_PKffiiPS6_l,@"STO_CUDA_ENTRY STV_DEFAULT"
_ZN4vllm31rms_norm_per_block_quant_kernelIN3c108BFloat16EaLb1ELb1ELi128EEEvPT0_PfPKT_S8_PKffiiPS6_l:
.text._ZN4vllm31rms_norm_per_block_quant_kernelIN3c108BFloat16EaLb1ELb1ELi128EEEvPT0_PfPKT_S8_PKffiiPS6_l:
        /* <DEDUP_REMOVED lines=28> */
.L_x_1250:
        /* <DEDUP_REMOVED lines=116> */
.L_x_1249:
[----:B------:R-:W-:Y:S05]  /*0900*/  BSYNC.RECONVERGENT B0 ;  /* 0x0000000000007941 */ /* 0x000fea0003800200 */
.L_x_1248:
        /* <DEDUP_REMOVED lines=71> */
.L_x_1252:
        /* <DEDUP_REMOVED lines=134> */
.L_x_1254:
[----:B------:R-:W0:Y:S02]  /*15e0*/  LDCU.64 UR4, c[0x0][0x3a8] ;  /* 0x00007500ff0477ac */ /* 0x000e240008000a00 */
[----:B0-----:R-:W-:-:S06]  /*15f0*/  I2FP.F32.S32 R3, UR5 ;  /* 0x0000000500037c45 */ /* 0x001fcc0008201400 */
[----:B------:R-:W0:Y:S02]  /*1600*/  MUFU.RCP R3, R3 ;  /* 0x0000000300037308 */ /* 0x000e240000001000 */
[----:B0-----:R-:W-:-:S06]  /*1610*/  FFMA.FTZ R2, R3, R2, UR4 ;  /* 0x0000000403027e23 */ /* 0x001fcc0008010002 */
[----:B------:R-:W0:Y:S02]  /*1620*/  MUFU.RSQ R5, R2 ;  /* 0x0000000200057308 */ /* 0x000e240000001400 */
[----:B0-----:R2:W-:Y:S02]  /*1630*/  STS [R0+0x10a4], R5 ;  /* 0x0010a40500007388 */ /* 0x0015e40000000800 */
.L_x_1253:
[----:B------:R-:W-:Y:S05]  /*1640*/  BSYNC.RECONVERGENT B0 ;  /* 0x0000000000007941 */ /* 0x000fea0003800200 */
.L_x_1251:
        /* <DEDUP_REMOVED lines=66> */
.L_x_1255:
[----:B------:R-:W-:Y:S02]  /*1a70*/  MOV R0, UR13 ;  /* 0x0000000d00007c02 */ /* 0x000fe40008000f00 */
[----:B------:R-:W-:-:S07]  /*1a80*/  MOV R4, 0x1aa0 ;  /* 0x00001aa000047802 */ /* 0x000fce0000000f00 */
[----:B------:R-:W-:Y:S05]  /*1a90*/  CALL.REL.NOINC `($__internal_34_$__cuda_sm20_div_s64) ;  /* 0x0000003c00687944 */ /* 0x000fea0003c00000 */
[----:B------:R-:W-:Y:S01]  /*1aa0*/  IADD3 R5, P0, PT, RZ, -R8, RZ ;  /* 0x80000008ff057210 */ /* 0x000fe20007f1e0ff */
[----:B------:R-:W-:-:S04]  /*1ab0*/  IMAD.MOV.U32 R21, RZ, RZ, RZ ;  /* 0x000000ffff157224 */ /* 0x000fc800078e00ff */
[----:B------:R-:W-:Y:S02]  /*1ac0*/  IMAD.X R0, RZ, RZ, ~R9, P0 ;  /* 0x000000ffff007224 */ /* 0x000fe400000e0e09 */
[----:B------:R-:W-:-:S04]  /*1ad0*/  IMAD.WIDE.U32 R2, R5, UR13, R20 ;  /* 0x0000000d05027c25 */ /* 0x000fc8000f8e0014 */
[----:B------:R-:W-:-:S04]  /*1ae0*/  IMAD R0, R0, UR13, RZ ;  /* 0x0000000d00007c24 */ /* 0x000fc8000f8e02ff */
[----:B------:R-:W-:-:S05]  /*1af0*/  IMAD R5, R5, UR24, R0 ;  /* 0x0000001805057c24 */ /* 0x000fca000f8e0200 */
[----:B------:R-:W-:-:S07]  /*1b00*/  IADD3 R0, PT, PT, R3, R5, RZ ;  /* 0x0000000503007210 */ /* 0x000fce0007ffe0ff */
.L_x_1256:
        /* <DEDUP_REMOVED lines=58> */
.L_x_1260:
[----:B------:R-:W-:Y:S01]  /*1eb0*/  IMAD.U32 R17, RZ, RZ, UR13 ;  /* 0x0000000dff117e24 */ /* 0x000fe2000f8e00ff */
[----:B------:R-:W-:-:S07]  /*1ec0*/  MOV R14, 0x1ee0 ;  /* 0x00001ee0000e7802 */ /* 0x000fce0000000f00 */
[----:B------:R-:W-:Y:S05]  /*1ed0*/  CALL.REL.NOINC `($__internal_35_$__cuda_sm20_div_u64) ;  /* 0x0000003c008c7944 */ /* 0x000fea0003c00000 */
.L_x_1261:
[----:B------:R-:W-:Y:S05]  /*1ee0*/  BSYNC.RECONVERGENT B1 ;  /* 0x0000000000017941 */ /* 0x000fea0003800200 */
.L_x_1259:
        /* <DEDUP_REMOVED lines=17> */
.L_x_1264:
        /* <DEDUP_REMOVED lines=66> */
.L_x_1263:
[----:B------:R-:W-:Y:S05]  /*2420*/  BSYNC.RECONVERGENT B1 ;  /* 0x0000000000017941 */ /* 0x000fea0003800200 */
.L_x_1262:
[----:B------:R-:W-:Y:S05]  /*2430*/  @!P0 BRA `(.L_x_1258) ;  /* 0x0000000c00bc8947 */ /* 0x000fea0003800000 */
.L_x_1265:
        /* <DEDUP_REMOVED lines=239> */
.L_x_1258:
[----:B------:R-:W-:Y:S05]  /*3330*/  BSYNC.RECONVERGENT B0 ;  /* 0x0000000000007941 */ /* 0x000fea0003800200 */
.L_x_1257:
        /* <DEDUP_REMOVED lines=46> */
.L_x_1272:
        /* <DEDUP_REMOVED lines=42> */
.L_x_1271:
        /* <DEDUP_REMOVED lines=9> */
.L_x_1270:
[----:B------:R-:W-:Y:S05]  /*3950*/  BSYNC.RECONVERGENT B1 ;  /* 0x0000000000017941 */ /* 0x000fea0003800200 */
.L_x_1269:
        /* <DEDUP_REMOVED lines=43> */
.L_x_1268:
[----:B------:R-:W-:Y:S05]  /*3c10*/  BSYNC.RECONVERGENT B0 ;  /* 0x0000000000007941 */ /* 0x000fea0003800200 */
.L_x_1267:
[----:B------:R-:W-:Y:S05]  /*3c20*/  @!P0 BRA `(.L_x_1272) ;  /* 0xfffffff8007c8947 */ /* 0x000fea000383ffff */
.L_x_1266:
        /* <DEDUP_REMOVED lines=48> */
.L_x_1275:
[----:B------:R-:W-:Y:S01]  /*3f30*/  IMAD.MOV.U32 R11, RZ, RZ, R5 ;  /* 0x000000ffff0b7224 */ /* 0x000fe200078e0005 */
[----:B------:R-:W-:-:S07]  /*3f40*/  MOV R0, 0x3f60 ;  /* 0x00003f6000007802 */ /* 0x000fce0000000f00 */
[----:B------:R-:W-:Y:S05]  /*3f50*/  CALL.REL.NOINC `($__internal_36_$__cuda_sm20_rem_s64) ;  /* 0x00000020008c7944 */ /* 0x000fea0003c00000 */
[----:B------:R-:W-:Y:S01]  /*3f60*/  MOV R2, R6 ;  /* 0x0000000600027202 */ /* 0x000fe20000000f00 */
[----:B------:R-:W-:-:S07]  /*3f70*/  IMAD.MOV.U32 R3, RZ, RZ, R7 ;  /* 0x000000ffff037224 */ /* 0x000fce00078e0007 */
.L_x_1276:
        /* <DEDUP_REMOVED lines=13> */
.L_x_1274:
[----:B------:R-:W-:Y:S05]  /*4050*/  BSYNC.RECONVERGENT B0 ;  /* 0x0000000000007941 */ /* 0x000fea0003800200 */
.L_x_1273:
        /* <DEDUP_REMOVED lines=42> */
.L_x_1277:
[----:B------:R-:W-:Y:S02]  /*4300*/  MOV R10, R8 ;  /* 0x00000008000a7202 */ /* 0x000fe40000000f00 */
[----:B------:R-:W-:-:S07]  /*4310*/  MOV R0, 0x4330 ;  /* 0x0000433000007802 */ /* 0x000fce0000000f00 */
[----:B0-----:R-:W-:Y:S05]  /*4320*/  CALL.REL.NOINC `($__internal_36_$__cuda_sm20_rem_s64) ;  /* 0x0000001c00987944 */ /* 0x001fea0003c00000 */
[----:B------:R-:W-:Y:S01]  /*4330*/  IMAD.MOV.U32 R2, RZ, RZ, R6 ;  /* 0x000000ffff027224 */ /* 0x000fe200078e0006 */
[----:B------:R-:W-:-:S07]  /*4340*/  MOV R3, R7 ;  /* 0x0000000700037202 */ /* 0x000fce0000000f00 */
.L_x_1278:
[----:B------:R-:W-:-:S05]  /*4350*/  IADD3 R11, P0, PT, -R2, R11, RZ ;  /* 0x0000000b020b7210 */ /* 0x000fca0007f1e1ff */
[----:B------:R-:W-:-:S08]  /*4360*/  IMAD.X R0, R8, 0x1, ~R3, P0 ;  /* 0x0000000108007824 */ /* 0x000fd000000e0e03 */
.L_x_1279:
        /* <DEDUP_REMOVED lines=333> */
        .weak           $__internal_34_$__cuda_sm20_div_s64
        .type           $__internal_34_$__cuda_sm20_div_s64,@function
        .size           $__internal_34_$__cuda_sm20_div_s64,($__internal_35_$__cuda_sm20_div_u64 - $__internal_34_$__cuda_sm20_div_s64)
$__internal_34_$__cuda_sm20_div_s64:
        /* <DEDUP_REMOVED lines=76> */
[----:B------:R-:W-:Y:S06]  /*5d00*/  RET.REL.NODEC R4 `(_ZN4vllm31rms_norm_per_block_quant_kernelIN3c108BFloat16EaLb1ELb1ELi128EEEvPT0_PfPKT_S8_PKffiiPS6_l) ;  /* 0xffffffa004bc7950 */ /* 0x000fec0003c3ffff */
        .weak           $__internal_35_$__cuda_sm20_div_u64
        .type           $__internal_35_$__cuda_sm20_div_u64,@function
        .size           $__internal_35_$__cuda_sm20_div_u64,($__internal_36_$__cuda_sm20_rem_s64 - $__internal_35_$__cuda_sm20_div_u64)
$__internal_35_$__cuda_sm20_div_u64:
        /* <DEDUP_REMOVED lines=71> */
[----:B------:R-:W-:Y:S06]  /*6180*/  RET.REL.NODEC R14 `(_ZN4vllm31rms_norm_per_block_quant_kernelIN3c108BFloat16EaLb1ELb1ELi128EEEvPT0_PfPKT_S8_PKffiiPS6_l) ;  /* 0xffffff9c0e9c7950 */ /* 0x000fec0003c3ffff */
        .weak           $__internal_36_$__cuda_sm20_rem_s64
        .type           $__internal_36_$__cuda_sm20_rem_s64,@function
        .size           $__internal_36_$__cuda_sm20_rem_s64,(.L_x_2887 - $__internal_36_$__cuda_sm20_rem_s64)
$__internal_36_$__cuda_sm20_rem_s64:
        /* <DEDUP_REMOVED lines=80> */
[----:B------:R-:W-:Y:S06]  /*6690*/  RET.REL.NODEC R2 `(_ZN4vllm31rms_norm_per_block_quant_kernelIN3c108BFloat16EaLb1ELb1ELi128EEEvPT0_PfPKT_S8_PKffiiPS6_l) ;  /* 0xffffff9802587950 */ /* 0x000fec0003c3ffff */
.L_x_1280:
        /* <DEDUP_REMOVED lines=14> */
.L_x_2887:


//--------------------- .text._ZN4vllm31rms_norm_per_block_quant_kernelIN3c108BFloat16ENS1_13Float8_e4m3fnELb1ELb1ELi128EEEvPT0_PfPKT_S9_PKffiiPS7_l --------------------------
	.section	.text._ZN4vllm31rms_norm_per_block_quant_kernelIN3c108BFloat16ENS1_13Float8_e4m3fnELb1ELb1ELi128EEEvPT0_PfPKT_S9_PKffiiPS7_l,"ax",@progbits
	.align	128
        .global         _ZN4vllm31rms_norm_per_block_quant_kernelIN3c108BFloat16ENS1_13Float8_e4m3fnELb1ELb1ELi128EEEvPT0_PfPKT_S9_PKffiiPS7_l
        .type           _ZN4vllm31rms_norm_per_block_quant_kernelIN3c108BFloat16ENS1_13Float8_e4m3fnELb1ELb1ELi128EEEvPT0_PfPKT_S9_PKffiiPS7_l,@function
        .size           _ZN4vllm31rms_norm_per_block_quant_kernelIN3c108BFloat16ENS1_13Float8_e4m3fnELb1ELb1ELi128EEEvPT0_PfPKT_S9_PKffiiPS7_l,(.L_x_2890 - _ZN4vllm31rms_norm_per_block_quant_kernelIN3c108BFloat16ENS1_13Float8_e4m3fnELb1ELb1ELi128EEEvPT0_PfPKT_S9_PKffiiPS7_l)
        .other          _ZN4vllm31rms_norm_per_block_quant_kernelIN3c108BFloat16ENS1_13Float8_e4m3fnELb1ELb1ELi128EEEvPT0_PfPKT_S9_PKffiiPS7_l,@"STO_CUDA_ENTRY STV_DEFAULT"
_ZN4vllm31rms_norm_per_block_quant_kernelIN3c108BFloat16ENS1_13Float8_e4m3fnELb1ELb1ELi128EEEvPT0_PfPKT_S9_PKffiiPS7_l:
.text._ZN4vllm31rms_norm_per_block_quant_kernelIN3c108BFloat16ENS1_13Float8_e4m3fnELb1ELb1ELi128EEEvPT0_PfPKT_S9_PKffiiPS7_l:
        /* <DEDUP_REMOVED lines=28> */
.L_x_1283:
        /* <DEDUP_REMOVED lines=116> */
.L_x_1282:
[----:B------:R-:W-:Y:S05]  /*0900*/  BSYNC.RECONVERGENT B0 ;  /* 0x0000000000007941 */ /* 0x000fea0003800200 */
.L_x_1281:
        /* <DEDUP_REMOVED lines=71> */
.L_x_1285:
        /* <DEDUP_REMOVED lines=134> */
.L_x_1287:
[----:B------:R-:W0:Y:S02]  /*15e0*/  LDCU.64 UR4, c[0x0][0x3a8] ;  /* 0x00007500ff0477ac */ /* 0x000e240008000a00 */
[----:B0-----:R-:W-:-:S06]  /*15f0*/  I2FP.F32.S32 R3, UR5 ;  /* 0x0000000500037c45 */ /* 0x001fcc0008201400 */
[----:B------:R-:W0:Y:S02]  /*1600*/  MUFU.RCP R3, R3 ;  /* 0x0000000300037308 */ /* 0x000e240000001000 */
[----:B0-----:R-:W-:-:S06]  /*1610*/  FFMA.FTZ R2, R3, R2, UR4 ;  /* 0x0000000403027e23 */ /* 0x001fcc0008010002 */
[----:B------:R-:W0:Y:S02]  /*1620*/  MUFU.RSQ R5, R2 ;  /* 0x0000000200057308 */ /* 0x000e240000001400 */
[----:B0-----:R2:W-:Y:S02]  /*1630*/  STS [R0+0x10a4], R5 ;  /* 0x0010a40500007388 */ /* 0x0015e40000000800 */
.L_x_1286:
[----:B------:R-:W-:Y:S05]  /*1640*/  BSYNC.RECONVERGENT B0 ;  /* 0x0000000000007941 */ /* 0x000fea0003800200 */
.L_x_1284:
        /* <DEDUP_REMOVED lines=66> */
.L_x_1288:
[----:B------:R-:W-:Y:S01]  /*1a70*/  IMAD.U32 R0, RZ, RZ, UR13 ;  /* 0x0000000dff007e24 */ /* 0x000fe2000f8e00ff */
[----:B------:R-:W-:-:S07]  /*1a80*/  MOV R4, 0x1aa0 ;  /* 0x00001aa000047802 */ /* 0x000fce0000000f00 */
[----:B------:R-:W-:Y:S05]  /*1a90*/  CALL.REL.NOINC `($__internal_37_$__cuda_sm20_div_s64) ;  /* 0x0000004c001c7944 */ /* 0x000fea0003c00000 */
[----:B------:R-:W-:Y:S01]  /*1aa0*/  IADD3 R5, P0, PT, RZ, -R8, RZ ;  /* 0x80000008ff057210 */ /* 0x000fe20007f1e0ff */
[----:B------:R-:W-:-:S03]  /*1ab0*/  IMAD.MOV.U32 R21, RZ, RZ, RZ ;  /* 0x000000ffff157224 */ /* 0x000fc600078e00ff */
[----:B------:R-:W-:Y:S01]  /*1ac0*/  IADD3.X R0, PT, PT, RZ, ~R9, RZ, P0, !PT ;  /* 0x80000009ff007210 */ /* 0x000fe200007fe4ff */
[----:B------:R-:W-:-:S04]  /*1ad0*/  IMAD.WIDE.U32 R2, R5, UR13, R20 ;  /* 0x0000000d05027c25 */ /* 0x000fc8000f8e0014 */
[----:B------:R-:W-:-:S04]  /*1ae0*/  IMAD R0, R0, UR13, RZ ;  /* 0x0000000d00007c24 */ /* 0x000fc8000f8e02ff */
[----:B------:R-:W-:-:S04]  /*1af0*/  IMAD R5, R5, UR24, R0 ;  /* 0x0000001805057c24 */ /* 0x000fc8000f8e0200 */
[----:B------:R-:W-:-:S07]  /*1b00*/  IMAD.IADD R0, R3, 0x1, R5 ;  /* 0x0000000103007824 */ /* 0x000fce00078e0205 */
.L_x_1289:
        /* <DEDUP_REMOVED lines=58> */
.L_x_1293:
[----:B------:R-:W-:Y:S02]  /*1eb0*/  MOV R17, UR13 ;  /* 0x0000000d00117c02 */ /* 0x000fe40008000f00 */
[----:B------:R-:W-:-:S07]  /*1ec0*/  MOV R14, 0x1ee0 ;  /* 0x00001ee0000e7802 */ /* 0x000fce0000000f00 */
[----:B------:R-:W-:Y:S05]  /*1ed0*/  CALL.REL.NOINC `($__internal_38_$__cuda_sm20_div_u64) ;  /* 0x0000004c00407944 */ /* 0x000fea0003c00000 */
.L_x_1294:
[----:B------:R-:W-:Y:S05]  /*1ee0*/  BSYNC.RECONVERGENT B1 ;  /* 0x0000000000017941 */ /* 0x000fea0003800200 */
.L_x_1292:
        /* <DEDUP_REMOVED lines=17> */
.L_x_1297:
        /* <DEDUP_REMOVED lines=66> */
.L_x_1296:
[----:B------:R-:W-:Y:S05]  /*2420*/  BSYNC.RECONVERGENT B1 ;  /* 0x0000000000017941 */ /* 0x000fea0003800200 */
.L_x_1295:
[----:B------:R-:W-:Y:S05]  /*2430*/  @!P0 BRA `(.L_x_1291) ;  /* 0x0000000c00bc8947 */ /* 0x000fea0003800000 */
.L_x_1298:
        /* <DEDUP_REMOVED lines=239> */
.L_x_1291:
[----:B------:R-:W-:Y:S05]  /*3330*/  BSYNC.RECONVERGENT B0 ;  /* 0x0000000000007941 */ /* 0x000fea0003800200 */
.L_x_1290:
        /* <DEDUP_REMOVED lines=46> */
.L_x_1305:
        /* <DEDUP_REMOVED lines=42> */
.L_x_1304:
        /* <DEDUP_REMOVED lines=9> */
.L_x_1303:
[----:B------:R-:W-:Y:S05]  /*3950*/  BSYNC.RECONVERGENT B1 ;  /* 0x0000000000017941 */ /* 0x000fea0003800200 */
.L_x_1302:
        /* <DEDUP_REMOVED lines=43> */
.L_x_1301:
[----:B------:R-:W-:Y:S05]  /*3c10*/  BSYNC.RECONVERGENT B0 ;  /* 0x0000000000007941 */ /* 0x000fea0003800200 */
.L_x_1300:
[----:B------:R-:W-:Y:S05]  /*3c20*/  @!P0 BRA `(.L_x_1305) ;  /* 0xfffffff8007c8947 */ /* 0x000fea000383ffff */
.L_x_1299:
        /* <DEDUP_REMOVED lines=48> */
.L_x_1308:
[----:B------:R-:W-:Y:S01]  /*3f30*/  IMAD.MOV.U32 R11, RZ, RZ, R3 ;  /* 0x000000ffff0b7224 */ /* 0x000fe200078e0003 */
[----:B------:R-:W-:-:S07]  /*3f40*/  MOV R0, 0x3f60 ;  /* 0x00003f6000007802 */ /* 0x000fce0000000f00 */
[----:B------:R-:W-:Y:S05]  /*3f50*/  CALL.REL.NOINC `($__internal_39_$__cuda_sm20_rem_s64) ;  /* 0x0000003000407944 */ /* 0x000fea0003c00000 */
[----:B------:R-:W-:Y:S02]  /*3f60*/  IMAD.MOV.U32 R4, RZ, RZ, R12 ;  /* 0x000000ffff047224 */ /* 0x000fe400078e000c */
[----:B------:R-:W-:-:S07]  /*3f70*/  IMAD.MOV.U32 R5, RZ, RZ, R13 ;  /* 0x000000ffff057224 */ /* 0x000fce00078e000d */
.L_x_1309:
        /* <DEDUP_REMOVED lines=13> */
.L_x_1307:
[----:B------:R-:W-:Y:S05]  /*4050*/  BSYNC.RECONVERGENT B0 ;  /* 0x0000000000007941 */ /* 0x000fea0003800200 */
.L_x_1306:
        /* <DEDUP_REMOVED lines=41> */
.L_x_1310:
[----:B------:R-:W-:Y:S01]  /*42f0*/  IMAD.MOV.U32 R10, RZ, RZ, R8 ;  /* 0x000000ffff0a7224 */ /* 0x000fe200078e0008 */
[----:B------:R-:W-:-:S07]  /*4300*/  MOV R0, 0x4320 ;  /* 0x0000432000007802 */ /* 0x000fce0000000f00 */
[----:B0-----:R-:W-:Y:S05]  /*4310*/  CALL.REL.NOINC `($__internal_39_$__cuda_sm20_rem_s64) ;  /* 0x0000002c00507944 */ /* 0x001fea0003c00000 */
.L_x_1311:
[----:B------:R-:W0:Y:S01]  /*4320*/  LDC.64 R4, c[0x0][0x398] ;  /* 0x0000e600ff047b82 */ /* 0x000e220000000a00 */
[----:B------:R-:W-:-:S05]  /*4330*/  IADD3 R11, P0, PT, -R12, R11, RZ ;  /* 0x0000000b0c0b7210 */ /* 0x000fca0007f1e1ff */
[----:B------:R-:W-:Y:S02]  /*4340*/  IMAD.X R0, R8, 0x1, ~R13, P0 ;  /* 0x0000000108007824 */ /* 0x000fe400000e0e0d */
[----:B------:R-:W1:Y:S06]  /*4350*/  LDC.64 R6, c[0x0][0x388] ;  /* 0x0000e200ff067b82 */ /* 0x000e6c0000000a00 */
.L_x_1344:
        /* <DEDUP_REMOVED lines=98> */
.L_x_1313:
[----:B------:R-:W-:Y:S05]  /*4980*/  BSYNC.RECONVERGENT B0 ;  /* 0x0000000000007941 */ /* 0x000fea0003800200 */
.L_x_1312:
        /* <DEDUP_REMOVED lines=11> */
.L_x_1315:
[----:B------:R-:W-:Y:S05]  /*4a40*/  BSYNC.RECONVERGENT B0 ;  /* 0x0000000000007941 */ /* 0x000fea0003800200 */
.L_x_1314:
        /* <DEDUP_REMOVED lines=11> */
.L_x_1317:
[----:B------:R-:W-:Y:S05]  /*4b00*/  BSYNC.RECONVERGENT B0 ;  /* 0x0000000000007941 */ /* 0x000fea0003800200 */
.L_x_1316:
        /* <DEDUP_REMOVED lines=11> */
.L_x_1319:
[----:B------:R-:W-:Y:S05]  /*4bc0*/  BSYNC.RECONVERGENT B0 ;  /* 0x0000000000007941 */ /* 0x000fea0003800200 */
.L_x_1318:
        /* <DEDUP_REMOVED lines=105> */
.L_x_1321:
[----:B------:R-:W-:Y:S05]  /*5260*/  BSYNC.RECONVERGENT B0 ;  /* 0x0000000000007941 */ /* 0x000fea0003800200 */
.L_x_1320:
        /* <DEDUP_REMOVED lines=11> */
.L_x_1323:
[----:B------:R-:W-:Y:S05]  /*5320*/  BSYNC.RECONVERGENT B0 ;  /* 0x0000000000007941 */ /* 0x000fea0003800200 */
.L_x_1322:
        /* <DEDUP_REMOVED lines=11> */
.L_x_1325:
[----:B------:R-:W-:Y:S05]  /*53e0*/  BSYNC.RECONVERGENT B0 ;  /* 0x0000000000007941 */ /* 0x000fea0003800200 */
.L_x_1324:
        /* <DEDUP_REMOVED lines=11> */
.L_x_1327:
[----:B------:R-:W-:Y:S05]  /*54a0*/  BSYNC.RECONVERGENT B0 ;  /* 0x0000000000007941 */ /* 0x000fea0003800200 */
.L_x_1326:
        /* <DEDUP_REMOVED lines=105> */
.L_x_1329:
[----:B------:R-:W-:Y:S05]  /*5b40*/  BSYNC.RECONVERGENT B0 ;  /* 0x0000000000007941 */ /* 0x000fea0003800200 */
.L_x_1328:
        /* <DEDUP_REMOVED lines=11> */
.L_x_1331:
[----:B------:R-:W-:Y:S05]  /*5c00*/  BSYNC.RECONVERGENT B0 ;  /* 0x0000000000007941 */ /* 0x000fea0003800200 */
.L_x_1330:
        /* <DEDUP_REMOVED lines=11> */
.L_x_1333:
[----:B------:R-:W-:Y:S05]  /*5cc0*/  BSYNC.RECONVERGENT B0 ;  /* 0x0000000000007941 */ /* 0x000fea0003800200 */
.L_x_1332:
        /* <DEDUP_REMOVED lines=11> */
.L_x_1335:
[----:B------:R-:W-:Y:S05]  /*5d80*/  BSYNC.RECONVERGENT B0 ;  /* 0x0000000000007941 */ /* 0x000fea0003800200 */
.L_x_1334:
        /* <DEDUP_REMOVED lines=105> */
.L_x_1337:
[----:B------:R-:W-:Y:S05]  /*6420*/  BSYNC.RECONVERGENT B0 ;  /* 0x0000000000007941 */ /* 0x000fea0003800200 */
.L_x_1336:
        /* <DEDUP_REMOVED lines=11> */
.L_x_1339:
[----:B------:R-:W-:Y:S05]  /*64e0*/  BSYNC.RECONVERGENT B0 ;  /* 0x0000000000007941 */ /* 0x000fea0003800200 */
.L_x_1338:
        /* <DEDUP_REMOVED lines=11> */
.L_x_1341:
[----:B------:R-:W-:Y:S05]  /*65a0*/  BSYNC.RECONVERGENT B0 ;  /* 0x0000000000007941 */ /* 0x000fea0003800200 */
.L_x_1340:
        /* <DEDUP_REMOVED lines=10> */
.L_x_1343:
[----:B------:R-:W-:Y:S05]  /*6650*/  BSYNC.RECONVERGENT B0 ;  /* 0x0000000000007941 */ /* 0x000fea0003800200 */
.L_x_1342:
        /* <DEDUP_REMOVED lines=11> */
        .weak           $__internal_37_$__cuda_sm20_div_s64
        .type           $__internal_37_$__cuda_sm20_div_s64,@function
        .size           $__internal_37_$__cuda_sm20_div_s64,($__internal_38_$__cuda_sm20_div_u64 - $__internal_37_$__cuda_sm20_div_s64)
$__internal_37_$__cuda_sm20_div_s64:
        /* <DEDUP_REMOVED lines=76> */
[----:B------:R-:W-:Y:S06]  /*6bd0*/  RET.REL.NODEC R4 `(_ZN4vllm31rms_norm_per_block_quant_kernelIN3c108BFloat16ENS1_13Float8_e4m3fnELb1ELb1ELi128EEEvPT0_PfPKT_S9_PKffiiPS7_l) ;  /* 0xffffff9404087950 */ /* 0x000fec0003c3ffff */
        .weak           $__internal_38_$__cuda_sm20_div_u64
        .type           $__internal_38_$__cuda_sm20_div_u64,@function
        .size           $__internal_38_$__cuda_sm20_div_u64,($__internal_39_$__cuda_sm20_rem_s64 - $__internal_38_$__cuda_sm20_div_u64)
$__internal_38_$__cuda_sm20_div_u64:
        /* <DEDUP_REMOVED lines=71> */
[----:B------:R-:W-:Y:S06]  /*7050*/  RET.REL.NODEC R14 `(_ZN4vllm31rms_norm_per_block_quant_kernelIN3c108BFloat16ENS1_13Float8_e4m3fnELb1ELb1ELi128EEEvPT0_PfPKT_S9_PKffiiPS7_l) ;  /* 0xffffff8c0ee87950 */ /* 0x000fec0003c3ffff */
        .weak           $__internal_39_$__cuda_sm20_rem_s64
        .type           $__internal_39_$__cuda_sm20_rem_s64,@function
        .size           $__internal_39_$__cuda_sm20_rem_s64,(.L_x_2890 - $__internal_39_$__cuda_sm20_rem_s64)
$__internal_39_$__cuda_sm20_rem_s64:
        /* <DEDUP_REMOVED lines=80> */
[----:B------:R-:W-:Y:S06]  /*7560*/  RET.REL.NODEC R4 `(_ZN4vllm31rms_norm_per_block_quant_kernelIN3c108BFloat16ENS1_13Float8_e4m3fnELb1ELb1ELi128EEEvPT0_PfPKT_S9_PKffiiPS7_l) ;  /* 0xffffff8804a47950 */ /* 0x000fec0003c3ffff */
.L_x_1345:
        /* <DEDUP_REMOVED lines=9> */
.L_x_2890:


//--------------------- .text._ZN4vllm31rms_norm_per_block_quant_kernelIN3c104HalfEaLb0ELb0ELi64EEEvPT0_PfPKT_S8_PKffiiPS6_l --------------------------
	.section	.text._ZN4vllm31rms_norm_per_block_quant_kernelIN3c104HalfEaLb0ELb0ELi64EEEvPT0_PfPKT_S8_PKffiiPS6_l,"ax",@progbits
	.align	128
        .global         _ZN4vllm31rms_norm_per_block_quant_kernelIN3c104HalfEaLb0ELb0ELi64EEEvPT0_PfPKT_S8_PKffiiPS6_l
        .type           _ZN4vllm31rms_norm_per_block_quant_kernelIN3c104HalfEaLb0ELb0ELi64EEEvPT0_PfPKT_S8_PKffiiPS6_l,@function
        .size           _ZN4vllm31rms_norm_per_block_quant_kernelIN3c104HalfEaLb0ELb0ELi64EEEvPT0_PfPKT_S8_PKffiiPS6_l,(.L_x_2892 - _ZN4vllm31rms_norm_per_block_quant_kernelIN3c104HalfEaLb0ELb0ELi64EEEvPT0_PfPKT_S8_PKffiiPS6_l)
        .other          _ZN4vllm31rms_norm_per_block_quant_kernelIN3c104HalfEaLb0ELb0ELi64EEEvPT0_PfPKT_S8_PKffiiPS6_l,@"STO_CUDA_ENTRY STV_DEFAULT"
_ZN4vllm31rms_norm_per_block_quant_kernelIN3c104HalfEaLb0ELb0ELi64EEEvPT0_PfPKT_S8_PKffiiPS6_l:
.text._ZN4vllm31rms_norm_per_block_quant_kernelIN3c104HalfEaLb0ELb0ELi64EEEvPT0_PfPKT_S8_PKffiiPS6_l:
[----:B------:R-:W-:Y:S01]  /*0000*/  LDC R1, c[0x0][0x37c] ;  /* 0x0000df00ff017b82 */ /* 0x000fe20000000800 */
[----:B------:R-:W0:Y:S01]  /*0010*/  S2R R3, SR_TID.X ;  /* 0x0000000000037919 */ /* 0x000e220000002100 */
[----:B------:R-:W1:Y:S06]  /*0020*/  LDCU UR8, c[0x0][0x3ac] ;  /* 0x00007580ff0877ac */ /* 0x000e6c0008000800 */
[----:B------:R-:W2:Y:S01]  /*0030*/  S2UR UR14, SR_CTAID.X ;  /* 0x00000000000e79c3 */ /* 0x000ea20000002500 */
[----:B------:R-:W-:Y:S01]  /*0040*/  BSSY.RECONVERGENT B0, `(.L_x_1346) ;  /* 0x0000049000007945 */ /* 0x000fe20003800200 */
[----:B------:R-:W-:Y:S01]  /*0050*/  HFMA2 R2, -RZ, RZ, 0, 0 ;  /* 0x00000000ff027431 */ /* 0x000fe200000001ff */
        /* <DEDUP_REMOVED lines=15> */
.L_x_1348:
[----:B------:R-:W-:-:S04]  /*0150*/  IMAD.MOV.U32 R4, RZ, RZ, 0x8 ;  /* 0x00000008ff047424 */ /* 0x000fc800078e00ff */
[----:B------:R-:W-:-:S06]  /*0160*/  IMAD.WIDE.U32 R4, R7, R4, UR6 ;  /* 0x0000000607047e25 */ /* 0x000fcc000f8e0004 */
[----:B------:R-:W2:Y:S01]  /*0170*/  LDG.E.64.CONSTANT R4, desc[UR12][R4.64] ;  /* 0x0000000c04047981 */ /* 0x000ea2000c1e9b00 */
[----:B0-----:R-:W-:-:S04]  /*0180*/  IADD3 R11, PT, PT, R0, R7, RZ ;  /* 0x00000007000b7210 */ /* 0x001fc80007ffe0ff */
        /* <DEDUP_REMOVED lines=10> */
[----:B------:R-:W-:-:S04]  /*0230*/  IMAD.MOV.U32 R4, RZ, RZ, 0x8 ;  /* 0x00000008ff047424 */ /* 0x000fc800078e00ff */
[----:B------:R-:W-:-:S06]  /*0240*/  IMAD.WIDE.U32 R4, R11, R4, UR6 ;  /* 0x000000060b047e25 */ /* 0x000fcc000f8e0004 */
[----:B------:R-:W2:Y:S01]  /*0250*/  LDG.E.64.CONSTANT R4, desc[UR12][R4.64] ;  /* 0x0000000c04047981 */ /* 0x000ea2000c1e9b00 */
[----:B------:R-:W-:-:S04]  /*0260*/  IADD3 R11, PT, PT, R11, R0, RZ ;  /* 0x000000000b0b7210 */ /* 0x000fc80007ffe0ff */
        /* <DEDUP_REMOVED lines=26> */
[----:B------:R-:W2:Y:S02]  /*0410*/  LDG.E.64.CONSTANT R4, desc[UR12][R4.64] ;  /* 0x0000000c04047981 */ /* 0x000ea4000c1e9b00 */
[--C-:B--2---:R-:W-:Y:S02]  /*0420*/  HADD2.F32 R7, -RZ, R4.reuse.H0_H0 ;  /* 0x20000004ff077230 */ /* 0x104fe40000004100 */
[----:B------:R-:W-:-:S03]  /*0430*/  HADD2.F32 R6, -RZ, R4.H1_H1 ;  /* 0x30000004ff067230 */ /* 0x000fc60000004100 */
[----:B------:R-:W-:Y:S01]  /*0440*/  FFMA.FTZ R9, R7, R7, R2 ;  /* 0x0000000707097223 */ /* 0x000fe20000010002 */
[----:B------:R-:W-:Y:S01]  /*0450*/  IADD3 R7, PT, PT, R11, R0, RZ ;  /* 0x000000000b077210 */ /* 0x000fe20007ffe0ff */
[--C-:B------:R-:W-:Y:S02]  /*0460*/  HADD2.F32 R2, -RZ, R5.reuse.H0_H0 ;  /* 0x20000005ff027230 */ /* 0x100fe40000004100 */
[----:B------:R-:W-:Y:S01]  /*0470*/  FFMA.FTZ R9, R6, R6, R9 ;  /* 0x0000000606097223 */ /* 0x000fe20000010009 */
[----:B------:R-:W-:Y:S01]  /*0480*/  ISETP.GE.U32.AND P0, PT, R7, UR8, PT ;  /* 0x0000000807007c0c */ /* 0x000fe2000bf06070 */
[----:B------:R-:W-:Y:S02]  /*0490*/  HADD2.F32 R6, -RZ, R5.H1_H1 ;  /* 0x30000005ff067230 */ /* 0x000fe40000004100 */
[----:B------:R-:W-:-:S04]  /*04a0*/  FFMA.FTZ R9, R2, R2, R9 ;  /* 0x0000000202097223 */ /* 0x000fc80000010009 */
[----:B------:R-:W-:-:S06]  /*04b0*/  FFMA.FTZ R2, R6, R6, R9 ;  /* 0x0000000606027223 */ /* 0x000fcc0000010009 */
[----:B------:R-:W-:Y:S05]  /*04c0*/  @!P0 BRA `(.L_x_1348) ;  /* 0xfffffffc00208947 */ /* 0x000fea000383ffff */
.L_x_1347:
[----:B------:R-:W-:Y:S05]  /*04d0*/  BSYNC.RECONVERGENT B0 ;  /* 0x0000000000007941 */ /* 0x000fea0003800200 */
.L_x_1346:
        /* <DEDUP_REMOVED lines=17> */
[----:B0-----:R-:W-:-:S03]  /*05f0*/  @P0 FADD R7, R4, R7 ;  /* 0x0000000704070221 */ /* 0x001fc60000000000 */
[----:B------:R-:W-:Y:S02]  /*0600*/  @!P1 IADD3 R5, PT, PT, R2, R5, RZ ;  /* 0x0000000502059210 */ /* 0x000fe40007ffe0ff */
        /* <DEDUP_REMOVED lines=52> */
.L_x_1350:
        /* <DEDUP_REMOVED lines=36> */
[----:B------:R-:W-:-:S05]  /*0b90*/  MOV R2, UR4 ;  /* 0x0000000400027c02 */ /* 0x000fca0008000f00 */
        /* <DEDUP_REMOVED lines=18> */
[----:B------:R-:W-:Y:S01]  /*0cc0*/  ISETP.GT.U32.AND P2, PT, R0, 0x160, PT ;  /* 0x000001600000780c */ /* 0x000fe20003f44070 */
[----:B------:R-:W2:Y:S04]  /*0cd0*/  LDS.128 R16, [R2+0x1070] ;  /* 0x0010700002107984 */ /* 0x000ea80000000c00 */
        /* <DEDUP_REMOVED lines=23> */
[----:B------:R-:W-:-:S05]  /*0e50*/  ISETP.GT.U32.AND P3, PT, R0, 0x2a0, PT ;  /* 0x000002a00000780c */ /* 0x000fca0003f64070 */
        /* <DEDUP_REMOVED lines=22> */
.L_x_1352:
[----:B------:R-:W0:Y:S02]  /*0fc0*/  LDCU.64 UR4, c[0x0][0x3a8] ;  /* 0x00007500ff0477ac */ /* 0x000e240008000a00 */
[----:B0-----:R-:W-:-:S04]  /*0fd0*/  I2FP.F32.S32 R4, UR5 ;  /* 0x0000000500047c45 */ /* 0x001fc80008201400 */
[----:B------:R-:W0:Y:S02]  /*0fe0*/  MUFU.RCP R5, R4 ;  /* 0x0000000400057308 */ /* 0x000e240000001000 */
[----:B0-----:R-:W-:-:S06]  /*0ff0*/  FFMA.FTZ R20, R5, R20, UR4 ;  /* 0x0000000405147e23 */ /* 0x001fcc0008010014 */
[----:B------:R-:W0:Y:S02]  /*1000*/  MUFU.RSQ R5, R20 ;  /* 0x0000001400057308 */ /* 0x000e240000001400 */
[----:B0-----:R2:W-:Y:S02]  /*1010*/  STS [R2+0x10a4], R5 ;  /* 0x0010a40502007388 */ /* 0x0015e40000000800 */
.L_x_1351:
[----:B------:R-:W-:Y:S05]  /*1020*/  BSYNC.RECONVERGENT B0 ;  /* 0x0000000000007941 */ /* 0x000fea0003800200 */
.L_x_1349:
        /* <DEDUP_REMOVED lines=16> */
[----:B-1----:R-:W-:Y:S02]  /*1130*/  IMAD.MOV.U32 R4, RZ, RZ, RZ ;  /* 0x000000ffff047224 */ /* 0x002fe400078e00ff */
[----:B--2---:R-:W-:-:S04]  /*1140*/  IMAD.MOV R8, RZ, RZ, -R5 ;  /* 0x000000ffff087224 */ /* 0x004fc800078e0a05 */
[----:B------:R-:W-:Y:S01]  /*1150*/  IMAD R9, R8, R7, RZ ;  /* 0x0000000708097224 */ /* 0x000fe200078e02ff */
[----:B------:R-:W-:Y:S02]  /*1160*/  IABS R8, R6 ;  /* 0x0000000600087213 */ /* 0x000fe40000000000 */
[----:B------:R-:W-:Y:S01]  /*1170*/  MOV R6, R10 ;  /* 0x0000000a00067202 */ /* 0x000fe20000000f00 */
[----:B------:R-:W-:Y:S01]  /*1180*/  IMAD.HI.U32 R5, R5, R9, R4 ;  /* 0x0000000905057227 */ /* 0x000fe200078e0004 */
[----:B------:R-:W-:Y:S01]  /*1190*/  IADD3 R2, PT, PT, RZ, -R8, RZ ;  /* 0x80000008ff027210 */ /* 0x000fe20007ffe0ff */
[----:B------:R-:W-:Y:S04]  /*11a0*/  BAR.SYNC.DEFER_BLOCKING 0x0 ;  /* 0x0000000000007b1d */ /* 0x000fe80000010000 */
[----:B------:R-:W-:-:S04]  /*11b0*/  IMAD.HI.U32 R5, R5, R6, RZ ;  /* 0x0000000605057227 */ /* 0x000fc800078e00ff */
[----:B------:R-:W-:-:S05]  /*11c0*/  IMAD R2, R5, R2, R6 ;  /* 0x0000000205027224 */ /* 0x000fca00078e0206 */
[----:B------:R-:W-:Y:S01]  /*11d0*/  ISETP.GT.U32.AND P1, PT, R7, R2, PT ;  /* 0x000000020700720c */ /* 0x000fe20003f24070 */
[----:B------:R-:W1:-:S12]  /*11e0*/  LDS R4, [UR4+0x10a4] ;  /* 0x0010a404ff047984 */ /* 0x000e580008000800 */
[----:B------:R-:W-:Y:S01]  /*11f0*/  @!P1 IMAD.IADD R2, R2, 0x1, -R7 ;  /* 0x0000000102029824 */ /* 0x000fe200078e0a07 */
[----:B------:R-:W-:-:S04]  /*1200*/  @!P1 IADD3 R5, PT, PT, R5, 0x1, RZ ;  /* 0x0000000105059810 */ /* 0x000fc80007ffe0ff */
[----:B------:R-:W-:Y:S02]  /*1210*/  ISETP.GE.U32.AND P0, PT, R2, R7, PT ;  /* 0x000000070200720c */ /* 0x000fe40003f06070 */
[----:B------:R-:W-:-:S11]  /*1220*/  LOP3.LUT R2, R0, UR9, RZ, 0x3c, !PT ;  /* 0x0000000900027c12 */ /* 0x000fd6000f8e3cff */
[----:B------:R-:W-:Y:S01]  /*1230*/  @P0 VIADD R5, R5, 0x1 ;  /* 0x0000000105050836 */ /* 0x000fe20000000000 */
[----:B------:R-:W-:-:S04]  /*1240*/  ISETP.GE.AND P0, PT, R2, RZ, PT ;  /* 0x000000ff0200720c */ /* 0x000fc80003f06270 */
[----:B------:R-:W-:-:S13]  /*1250*/  R2UR UR10, R5 ;  /* 0x00000000050a72ca */ /* 0x000fda00000e0000 */
[----:B------:R-:W-:Y:S02]  /*1260*/  @!P0 IADD3 R2, PT, PT, RZ, -UR10, RZ ;  /* 0x8000000aff028c10 */ /* 0x000fe4000fffe0ff */
[----:B-1----:R-:W-:Y:S02]  /*1270*/  R2UR UR11, R4 ;  /* 0x00000000040b72ca */ /* 0x002fe400000e0000 */
[----:B------:R-:W-:-:S09]  /*1280*/  @!P0 R2UR UR10, R2 ;  /* 0x00000000020a82ca */ /* 0x000fd200000e0000 */
[----:B------:R-:W-:-:S04]  /*1290*/  @!UP0 ULOP3.LUT UR10, URZ, UR9, URZ, 0x33, !UPT ;  /* 0x00000009ff0a8292 */ /* 0x000fc8000f8e33ff */
[----:B------:R-:W-:-:S04]  /*12a0*/  USHF.R.S32.HI UR9, URZ, 0x1f, UR10 ;  /* 0x0000001fff097899 */ /* 0x000fc8000801140a */
[----:B------:R-:W-:-:S09]  /*12b0*/  UISETP.NE.U32.AND UP0, UPT, UR9, URZ, UPT ;  /* 0x000000ff0900728c */ /* 0x000fd2000bf05070 */
[----:B------:R-:W-:Y:S05]  /*12c0*/  BRA.U UP0, `(.L_x_1353) ;  /* 0x00000001005c7547 */ /* 0x000fea000b800000 */
[----:B------:R-:W1:Y:S01]  /*12d0*/  I2F.U32.RP R2, UR10 ;  /* 0x0000000a00027d06 */ /* 0x000e620008209000 */
[----:B------:R-:W-:Y:S01]  /*12e0*/  IADD3 R7, PT, PT, RZ, -UR10, RZ ;  /* 0x8000000aff077c10 */ /* 0x000fe2000fffe0ff */
[----:B------:R-:W-:Y:S01]  /*12f0*/  HFMA2 R9, -RZ, RZ, 0, 0 ;  /* 0x00000000ff097431 */ /* 0x000fe200000001ff */
[----:B------:R-:W-:-:S05]  /*1300*/  ISETP.NE.U32.AND P2, PT, RZ, UR10, PT ;  /* 0x0000000aff007c0c */ /* 0x000fca000bf45070 */
[----:B-1----:R-:W1:Y:S02]  /*1310*/  MUFU.RCP R2, R2 ;  /* 0x0000000200027308 */ /* 0x002e640000001000 */
[----:B-1----:R-:W-:Y:S02]  /*1320*/  VIADD R4, R2, 0xffffffe ;  /* 0x0ffffffe02047836 */ /* 0x002fe40000000000 */
[----:B------:R-:W-:-:S04]  /*1330*/  IMAD.MOV.U32 R2, RZ, RZ, RZ ;  /* 0x000000ffff027224 */ /* 0x000fc800078e00ff */
[----:B------:R1:W2:Y:S02]  /*1340*/  F2I.FTZ.U32.TRUNC.NTZ R5, R4 ;  /* 0x0000000400057305 */ /* 0x0002a4000021f000 */
[----:B-1----:R-:W-:Y:S02]  /*1350*/  IMAD.MOV.U32 R4, RZ, RZ, RZ ;  /* 0x000000ffff047224 */ /* 0x002fe400078e00ff */
[----:B--2---:R-:W-:-:S04]  /*1360*/  IMAD R7, R7, R5, RZ ;  /* 0x0000000507077224 */ /* 0x004fc800078e02ff */
[----:B------:R-:W-:-:S06]  /*1370*/  IMAD.HI.U32 R6, R5, R7, R4 ;  /* 0x0000000705067227 */ /* 0x000fcc00078e0004 */
[----:B------:R-:W-:-:S05]  /*1380*/  IMAD.HI.U32 R8, R6, R3, RZ ;  /* 0x0000000306087227 */ /* 0x000fca00078e00ff */
[----:B------:R-:W-:-:S05]  /*1390*/  IADD3 R6, PT, PT, -R8, RZ, RZ ;  /* 0x000000ff08067210 */ /* 0x000fca0007ffe1ff */
[----:B------:R-:W-:-:S05]  /*13a0*/  IMAD R5, R6, UR10, R3 ;  /* 0x0000000a06057c24 */ /* 0x000fca000f8e0203 */
[----:B------:R-:W-:-:S13]  /*13b0*/  ISETP.GE.U32.AND P0, PT, R5, UR10, PT ;  /* 0x0000000a05007c0c */ /* 0x000fda000bf06070 */
[----:B------:R-:W-:Y:S01]  /*13c0*/  @P0 VIADD R5, R5, -UR10 ;  /* 0x8000000a05050c36 */ /* 0x000fe20008000000 */
[----:B------:R-:W-:-:S04]  /*13d0*/  @P0 IADD3 R8, PT, PT, R8, 0x1, RZ ;  /* 0x0000000108080810 */ /* 0x000fc80007ffe0ff */
[----:B------:R-:W-:-:S13]  /*13e0*/  ISETP.GE.U32.AND P1, PT, R5, UR10, PT ;  /* 0x0000000a05007c0c */ /* 0x000fda000bf26070 */
[----:B------:R-:W-:Y:S01]  /*13f0*/  @P1 VIADD R8, R8, 0x1 ;  /* 0x0000000108081836 */ /* 0x000fe20000000000 */
[----:B------:R-:W-:-:S04]  /*1400*/  @!P2 LOP3.LUT R8, RZ, UR10, RZ, 0x33, !PT ;  /* 0x0000000aff08ac12 */ /* 0x000fc8000f8e33ff */
[----:B------:R-:W-:-:S05]  /*1410*/  IADD3 R4, PT, PT, -R8, RZ, RZ ;  /* 0x000000ff08047210 */ /* 0x000fca0007ffe1ff */
[----:B------:R-:W-:Y:S01]  /*1420*/  IMAD R4, R4, UR10, R3 ;  /* 0x0000000a04047c24 */ /* 0x000fe2000f8e0203 */
[----:B------:R-:W-:Y:S06]  /*1430*/  BRA `(.L_x_1354) ;  /* 0x00000000002c7947 */ /* 0x000fec0003800000 */
.L_x_1353:
[----:B------:R-:W-:Y:S01]  /*1440*/  IMAD.U32 R2, RZ, RZ, UR10 ;  /* 0x0000000aff027e24 */ /* 0x000fe2000f8e00ff */
[----:B------:R-:W-:-:S07]  /*1450*/  MOV R6, 0x1470 ;  /* 0x0000147000067802 */ /* 0x000fce0000000f00 */
[----:B0-----:R-:W-:Y:S05]  /*1460*/  CALL.REL.NOINC `($__internal_40_$__cuda_sm20_div_s64) ;  /* 0x0000002c00a07944 */ /* 0x001fea0003c00000 */
[----:B------:R-:W-:Y:S01]  /*1470*/  IADD3 R7, P0, PT, RZ, -R8, RZ ;  /* 0x80000008ff077210 */ /* 0x000fe20007f1e0ff */
[----:B------:R-:W-:Y:S01]  /*1480*/  IMAD.MOV.U32 R4, RZ, RZ, R3 ;  /* 0x000000ffff047224 */ /* 0x000fe200078e0003 */
[----:B------:R-:W-:Y:S02]  /*1490*/  MOV R5, RZ ;  /* 0x000000ff00057202 */ /* 0x000fe40000000f00 */
[----:B------:R-:W-:Y:S01]  /*14a0*/  IADD3.X R2, PT, PT, RZ, ~R9, RZ, P0, !PT ;  /* 0x80000009ff027210 */ /* 0x000fe200007fe4ff */
[----:B------:R-:W-:-:S04]  /*14b0*/  IMAD.WIDE.U32 R4, R7, UR10, R4 ;  /* 0x0000000a07047c25 */ /* 0x000fc8000f8e0004 */
[----:B------:R-:W-:-:S04]  /*14c0*/  IMAD R2, R2, UR10, RZ ;  /* 0x0000000a02027c24 */ /* 0x000fc8000f8e02ff */
[----:B------:R-:W-:-:S05]  /*14d0*/  IMAD R7, R7, UR9, R2 ;  /* 0x0000000907077c24 */ /* 0x000fca000f8e0202 */
[----:B------:R-:W-:-:S07]  /*14e0*/  IADD3 R2, PT, PT, R5, R7, RZ ;  /* 0x0000000705027210 */ /* 0x000fce0007ffe0ff */
.L_x_1354:
[C---:B------:R-:W-:Y:S01]  /*14f0*/  IMAD.SHL.U32 R7, R8.reuse, 0x10, RZ ;  /* 0x0000001008077824 */ /* 0x040fe200078e00ff */
[----:B------:R-:W1:Y:S01]  /*1500*/  LDC R10, c[0x0][0x3ac] ;  /* 0x0000eb00ff0a7b82 */ /* 0x000e620000000800 */
[----:B------:R-:W-:Y:S01]  /*1510*/  SHF.L.U64.HI R23, R8, 0x4, R9 ;  /* 0x0000000408177819 */ /* 0x000fe20000010209 */
[----:B------:R-:W-:Y:S01]  /*1520*/  USHF.R.S32.HI UR4, URZ, 0x1f, UR8 ;  /* 0x0000001fff047899 */ /* 0x000fe20008011408 */
[----:B------:R-:W-:Y:S01]  /*1530*/  BSSY.RECONVERGENT B0, `(.L_x_1355) ;  /* 0x0000127000007945 */ /* 0x000fe20003800200 */
[----:B------:R-:W-:Y:S01]  /*1540*/  IADD3 R5, P1, PT, R7, 0x10, RZ ;  /* 0x0000001007057810 */ /* 0x000fe20007f3e0ff */
[----:B------:R-:W2:Y:S01]  /*1550*/  LDCU.64 UR16, c[0x0][0x398] ;  /* 0x00007300ff1077ac */ /* 0x000ea20008000a00 */
[----:B------:R-:W-:Y:S02]  /*1560*/  IMAD.MOV.U32 R25, RZ, RZ, RZ ;  /* 0x000000ffff197224 */ /* 0x000fe400078e00ff */
[----:B------:R-:W-:Y:S01]  /*1570*/  ISETP.LT.U32.AND P0, PT, R5, UR8, PT ;  /* 0x0000000805007c0c */ /* 0x000fe2000bf01070 */
[----:B------:R-:W3:Y:S01]  /*1580*/  LDCU.64 UR18, c[0x0][0x398] ;  /* 0x00007300ff1277ac */ /* 0x000ee20008000a00 */
[----:B------:R-:W-:-:S02]  /*1590*/  IADD3.X R6, PT, PT, RZ, R23, RZ, P1, !PT ;  /* 0x00000017ff067210 */ /* 0x000fc40000ffe4ff */
[----:B------:R-:W-:Y:S02]  /*15a0*/  IADD3 R24, P1, PT, R4, R7, RZ ;  /* 0x0000000704187210 */ /* 0x000fe40007f3e0ff */
[----:B------:R-:W-:Y:S02]  /*15b0*/  ISETP.LT.AND.EX P0, PT, R6, UR4, PT, P0 ;  /* 0x0000000406007c0c */ /* 0x000fe4000bf01300 */
[----:B------:R-:W-:Y:S02]  /*15c0*/  IADD3.X R23, PT, PT, R2, R23, RZ, P1, !PT ;  /* 0x0000001702177210 */ /* 0x000fe40000ffe4ff */
[----:B------:R-:W-:Y:S02]  /*15d0*/  SEL R5, R5, UR8, P0 ;  /* 0x0000000805057c07 */ /* 0x000fe40008000000 */
[----:B------:R-:W-:Y:S02]  /*15e0*/  SEL R6, R6, UR4, P0 ;  /* 0x0000000406067c07 */ /* 0x000fe40008000000 */
[----:B------:R-:W-:-:S02]  /*15f0*/  ISETP.GE.U32.AND P0, PT, R24, R5, PT ;  /* 0x000000051800720c */ /* 0x000fc40003f06070 */
[----:B-1----:R-:W-:Y:S02]  /*1600*/  SHF.R.S32.HI R7, RZ, 0x1f, R10 ;  /* 0x0000001fff077819 */ /* 0x002fe4000001140a */
[----:B------:R-:W-:Y:S02]  /*1610*/  ISETP.GE.AND.EX P0, PT, R23, R6, PT, P0 ;  /* 0x000000061700720c */ /* 0x000fe40003f06300 */
[----:B------:R-:W-:-:S04]  /*1620*/  LEA.HI R7, R7, R10, RZ, 0x6 ;  /* 0x0000000a07077211 */ /* 0x000fc800078f30ff */
[----:B------:R-:W-:-:S04]  /*1630*/  SHF.R.S32.HI R7, RZ, 0x6, R7 ;  /* 0x00000006ff077819 */ /* 0x000fc80000011407 */
[----:B------:R-:W-:-:S03]  /*1640*/  SHF.R.S32.HI R22, RZ, 0x1f, R7 ;  /* 0x0000001fff167819 */ /* 0x000fc60000011407 */
[----:B--23--:R-:W-:Y:S05]  /*1650*/  @P0 BRA `(.L_x_1356) ;  /* 0x0000001000500947 */ /* 0x00cfea0003800000 */
        /* <DEDUP_REMOVED lines=9> */
[----:B0-----:R-:W-:Y:S02]  /*16f0*/  SEL R11, R13, R6, P1 ;  /* 0x000000060d0b7207 */ /* 0x001fe40000800000 */
        /* <DEDUP_REMOVED lines=10> */
[----:B0-----:R-:W-:-:S06]  /*17a0*/  IADD3 R13, PT, PT, R11, 0xffffffe, RZ ;  /* 0x0ffffffe0b0d7810 */ /* 0x001fcc0007ffe0ff */
[----:B------:R-:W0:Y:S02]  /*17b0*/  F2I.FTZ.U32.TRUNC.NTZ R13, R13 ;  /* 0x0000000d000d7305 */ /* 0x000e24000021f000 */
[----:B0-----:R-:W-:-:S04]  /*17c0*/  IMAD R15, R15, R13, RZ ;  /* 0x0000000d0f0f7224 */ /* 0x001fc800078e02ff */
[----:B------:R-:W-:-:S04]  /*17d0*/  IMAD.HI.U32 R12, R13, R15, R12 ;  /* 0x0000000f0d0c7227 */ /* 0x000fc800078e000c */
[----:B------:R-:W-:Y:S02]  /*17e0*/  HFMA2 R13, -RZ, RZ, 0, 0 ;  /* 0x00000000ff0d7431 */ /* 0x000fe400000001ff */
[----:B------:R-:W-:-:S05]  /*17f0*/  IMAD.HI.U32 R12, R12, R17, RZ ;  /* 0x000000110c0c7227 */ /* 0x000fca00078e00ff */
[----:B------:R-:W-:-:S05]  /*1800*/  IADD3 R14, PT, PT, -R12, RZ, RZ ;  /* 0x000000ff0c0e7210 */ /* 0x000fca0007ffe1ff */
[----:B------:R-:W-:-:S05]  /*1810*/  IMAD R17, R14, UR10, R17 ;  /* 0x0000000a0e117c24 */ /* 0x000fca000f8e0211 */
[----:B------:R-:W-:-:S13]  /*1820*/  ISETP.GE.U32.AND P0, PT, R17, UR10, PT ;  /* 0x0000000a11007c0c */ /* 0x000fda000bf06070 */
[----:B------:R-:W-:Y:S01]  /*1830*/  @P0 IADD3 R17, PT, PT, R17, -UR10, RZ ;  /* 0x8000000a11110c10 */ /* 0x000fe2000fffe0ff */
[----:B------:R-:W-:-:S03]  /*1840*/  @P0 VIADD R12, R12, 0x1 ;  /* 0x000000010c0c0836 */ /* 0x000fc60000000000 */
[----:B------:R-:W-:-:S13]  /*1850*/  ISETP.GE.U32.AND P1, PT, R17, UR10, PT ;  /* 0x0000000a11007c0c */ /* 0x000fda000bf26070 */
[----:B------:R-:W-:Y:S02]  /*1860*/  @P1 IADD3 R12, PT, PT, R12, 0x1, RZ ;  /* 0x000000010c0c1810 */ /* 0x000fe40007ffe0ff */
[----:B------:R-:W-:Y:S01]  /*1870*/  @!P2 LOP3.LUT R12, RZ, UR10, RZ, 0x33, !PT ;  /* 0x0000000aff0cac12 */ /* 0x000fe2000f8e33ff */
[----:B------:R-:W-:Y:S06]  /*1880*/  BRA `(.L_x_1359) ;  /* 0x00000000000c7947 */ /* 0x000fec0003800000 */
.L_x_1358:
[----:B------:R-:W-:Y:S01]  /*1890*/  IMAD.U32 R19, RZ, RZ, UR10 ;  /* 0x0000000aff137e24 */ /* 0x000fe2000f8e00ff */
[----:B------:R-:W-:-:S07]  /*18a0*/  MOV R16, 0x18c0 ;  /* 0x000018c000107802 */ /* 0x000fce0000000f00 */
[----:B------:R-:W-:Y:S05]  /*18b0*/  CALL.REL.NOINC `($__internal_41_$__cuda_sm20_div_u64) ;  /* 0x0000002c00c07944 */ /* 0x000fea0003c00000 */
.L_x_1359:
[----:B------:R-:W-:Y:S05]  /*18c0*/  BSYNC.RECONVERGENT B1 ;  /* 0x0000000000017941 */ /* 0x000fea0003800200 */
.L_x_1357:
[----:B------:R-:W-:Y:S01]  /*18d0*/  IADD3 R10, P0, PT, R12, R10, RZ ;  /* 0x0000000a0c0a7210 */ /* 0x000fe20007f1e0ff */
[----:B------:R-:W-:Y:S01]  /*18e0*/  BSSY.RECONVERGENT B1, `(.L_x_1360) ;  /* 0x000003f000017945 */ /* 0x000fe20003800200 */
[----:B------:R-:W-:Y:S02]  /*18f0*/  MOV R25, RZ ;  /* 0x000000ff00197202 */ /* 0x000fe40000000f00 */
[C---:B------:R-:W-:Y:S02]  /*1900*/  LOP3.LUT R11, R10.reuse, 0x3, RZ, 0xc0, !PT ;  /* 0x000000030a0b7812 */ /* 0x040fe400078ec0ff */
[----:B------:R-:W-:Y:S02]  /*1910*/  IADD3.X R12, PT, PT, RZ, R13, RZ, P0, !PT ;  /* 0x0000000dff0c7210 */ /* 0x000fe400007fe4ff */
[----:B------:R-:W-:Y:S02]  /*1920*/  ISETP.NE.U32.AND P1, PT, R11, 0x3, PT ;  /* 0x000000030b00780c */ /* 0x000fe40003f25070 */
[----:B------:R-:W-:-:S02]  /*1930*/  ISETP.GE.U32.AND P0, PT, R10, 0x3, PT ;  /* 0x000000030a00780c */ /* 0x000fc40003f06070 */
[----:B------:R-:W-:Y:S02]  /*1940*/  ISETP.NE.AND.EX P1, PT, RZ, RZ, PT, P1 ;  /* 0x000000ffff00720c */ /* 0x000fe40003f25310 */
[----:B------:R-:W-:-:S11]  /*1950*/  ISETP.GE.U32.AND.EX P0, PT, R12, RZ, PT, P0 ;  /* 0x000000ff0c00720c */ /* 0x000fd60003f06100 */
[----:B------:R-:W-:Y:S05]  /*1960*/  @!P1 BRA `(.L_x_1361) ;  /* 0x0000000000d89947 */ /* 0x000fea0003800000 */
[----:B------:R-:W-:Y:S02]  /*1970*/  VIADD R14, R10, 0x1 ;  /* 0x000000010a0e7836 */ /* 0x000fe40000000000 */
[----:B------:R-:W-:Y:S01]  /*1980*/  HFMA2 R15, -RZ, RZ, 0, 0 ;  /* 0x00000000ff0f7431 */ /* 0x000fe200000001ff */
[----:B------:R-:W-:Y:S01]  /*1990*/  MOV R20, RZ ;  /* 0x000000ff00147202 */ /* 0x000fe20000000f00 */
[----:B------:R-:W-:Y:S01]  /*19a0*/  IMAD.MOV.U32 R25, RZ, RZ, RZ ;  /* 0x000000ffff197224 */ /* 0x000fe200078e00ff */
[----:B------:R-:W-:-:S07]  /*19b0*/  LOP3.LUT R14, R14, 0x3, RZ, 0xc0, !PT ;  /* 0x000000030e0e7812 */ /* 0x000fce00078ec0ff */
.L_x_1362:
        /* <DEDUP_REMOVED lines=9> */
[----:B------:R-:W-:Y:S02]  /*1a50*/  IADD3 R24, P2, PT, R24, UR10, RZ ;  /* 0x0000000a18187c10 */ /* 0x000fe4000ff5e0ff */
[----:B------:R-:W-:Y:S02]  /*1a60*/  IADD3.X R20, PT, PT, RZ, R20, RZ, P1, !PT ;  /* 0x00000014ff147210 */ /* 0x000fe40000ffe4ff */
[----:B------:R-:W-:Y:S02]  /*1a70*/  ISETP.NE.U32.AND P1, PT, R15, R14, PT ;  /* 0x0000000e0f00720c */ /* 0x000fe40003f25070 */
[----:B------:R-:W-:Y:S02]  /*1a80*/  IADD3.X R23, PT, PT, R23, UR9, RZ, P2, !PT ;  /* 0x0000000917177c10 */ /* 0x000fe400097fe4ff */
[----:B------:R-:W-:Y:S01]  /*1a90*/  ISETP.NE.AND.EX P1, PT, R20, RZ, PT, P1 ;  /* 0x000000ff1400720c */ /* 0x000fe20003f25310 */
[----:B--2---:R-:W-:-:S02]  /*1aa0*/  HADD2.F32 R16, -RZ, R10.H0_H0 ;  /* 0x2000000aff107230 */ /* 0x004fc40000004100 */
[--C-:B------:R-:W-:Y:S02]  /*1ab0*/  HADD2.F32 R17, -RZ, R11.reuse.H0_H0 ;  /* 0x2000000bff117230 */ /* 0x100fe40000004100 */
[----:B------:R-:W-:Y:S02]  /*1ac0*/  HADD2.F32 R18, -RZ, R11.H1_H1 ;  /* 0x3000000bff127230 */ /* 0x000fe40000004100 */
[----:B------:R-:W-:Y:S01]  /*1ad0*/  FMUL.FTZ R19, R16, UR11 ;  /* 0x0000000b10137c20 */ /* 0x000fe20008410000 */
[----:B------:R-:W-:Y:S02]  /*1ae0*/  HADD2.F32 R16, -RZ, R10.H1_H1 ;  /* 0x3000000aff107230 */ /* 0x000fe40000004100 */
[----:B------:R-:W-:Y:S01]  /*1af0*/  FMUL.FTZ R17, R17, UR11 ;  /* 0x0000000b11117c20 */ /* 0x000fe20008410000 */
[----:B------:R-:W-:Y:S01]  /*1b00*/  FMUL.FTZ R18, R18, UR11 ;  /* 0x0000000b12127c20 */ /* 0x000fe20008410000 */
[----:B------:R-:W-:Y:S01]  /*1b10*/  F2FP.F16.F32.PACK_AB R19, RZ, R19 ;  /* 0x00000013ff13723e */ /* 0x000fe200000000ff */
[----:B------:R-:W-:-:S02]  /*1b20*/  FMUL.FTZ R16, R16, UR11 ;  /* 0x0000000b10107c20 */ /* 0x000fc40008410000 */
[----:B------:R-:W-:Y:S01]  /*1b30*/  F2FP.F16.F32.PACK_AB R17, RZ, R17 ;  /* 0x00000011ff11723e */ /* 0x000fe200000000ff */
[--C-:B---3--:R-:W-:Y:S01]  /*1b40*/  HADD2.F32 R10, -RZ, R12.reuse.H0_H0 ;  /* 0x2000000cff0a7230 */ /* 0x108fe20000004100 */
[----:B------:R-:W-:Y:S01]  /*1b50*/  F2FP.F16.F32.PACK_AB R18, RZ, R18 ;  /* 0x00000012ff12723e */ /* 0x000fe200000000ff */
[----:B------:R-:W-:Y:S01]  /*1b60*/  HADD2.F32 R19, -RZ, R19.H0_H0 ;  /* 0x20000013ff137230 */ /* 0x000fe20000004100 */
[----:B------:R-:W-:Y:S01]  /*1b70*/  F2FP.F16.F32.PACK_AB R16, RZ, R16 ;  /* 0x00000010ff10723e */ /* 0x000fe200000000ff */
[----:B------:R-:W-:Y:S02]  /*1b80*/  HADD2.F32 R11, -RZ, R12.H1_H1 ;  /* 0x3000000cff0b7230 */ /* 0x000fe40000004100 */
[----:B------:R-:W-:Y:S02]  /*1b90*/  HADD2.F32 R12, -RZ, R13.H0_H0 ;  /* 0x2000000dff0c7230 */ /* 0x000fe40000004100 */
[----:B------:R-:W-:Y:S01]  /*1ba0*/  FMUL.FTZ R10, R19, R10 ;  /* 0x0000000a130a7220 */ /* 0x000fe20000410000 */
[----:B------:R-:W-:-:S02]  /*1bb0*/  HADD2.F32 R16, -RZ, R16.H0_H0 ;  /* 0x20000010ff107230 */ /* 0x000fc40000004100 */
[----:B------:R-:W-:Y:S02]  /*1bc0*/  HADD2.F32 R17, -RZ, R17.H0_H0 ;  /* 0x20000011ff117230 */ /* 0x000fe40000004100 */
[----:B------:R-:W-:Y:S02]  /*1bd0*/  HADD2.F32 R18, -RZ, R18.H0_H0 ;  /* 0x20000012ff127230 */ /* 0x000fe40000004100 */
[----:B------:R-:W-:Y:S01]  /*1be0*/  FMUL.FTZ R11, R16, R11 ;  /* 0x0000000b100b7220 */ /* 0x000fe20000410000 */
[----:B------:R-:W-:Y:S02]  /*1bf0*/  HADD2.F32 R13, -RZ, R13.H1_H1 ;  /* 0x3000000dff0d7230 */ /* 0x000fe40000004100 */
[----:B------:R-:W-:Y:S01]  /*1c00*/  FMUL.FTZ R12, R17, R12 ;  /* 0x0000000c110c7220 */ /* 0x000fe20000410000 */
[----:B------:R-:W-:Y:S02]  /*1c10*/  F2FP.F16.F32.PACK_AB R10, RZ, R10 ;  /* 0x0000000aff0a723e */ /* 0x000fe400000000ff */
[----:B------:R-:W-:Y:S01]  /*1c20*/  F2FP.F16.F32.PACK_AB R11, RZ, R11 ;  /* 0x0000000bff0b723e */ /* 0x000fe200000000ff */
[----:B------:R-:W-:Y:S01]  /*1c30*/  FMUL.FTZ R13, R18, R13 ;  /* 0x0000000d120d7220 */ /* 0x000fe20000410000 */
[----:B------:R-:W-:Y:S01]  /*1c40*/  F2FP.F16.F32.PACK_AB R12, RZ, R12 ;  /* 0x0000000cff0c723e */ /* 0x000fe200000000ff */
[----:B------:R-:W-:-:S02]  /*1c50*/  HADD2.F32 R10, -RZ, R10.H0_H0 ;  /* 0x2000000aff0a7230 */ /* 0x000fc40000004100 */
[----:B------:R-:W-:Y:S01]  /*1c60*/  HADD2.F32 R11, -RZ, R11.H0_H0 ;  /* 0x2000000bff0b7230 */ /* 0x000fe20000004100 */
[----:B------:R-:W-:Y:S01]  /*1c70*/  F2FP.F16.F32.PACK_AB R16, RZ, R13 ;  /* 0x0000000dff10723e */ /* 0x000fe200000000ff */
[----:B------:R-:W-:-:S03]  /*1c80*/  HADD2.F32 R13, -RZ, R12.H0_H0 ;  /* 0x2000000cff0d7230 */ /* 0x000fc60000004100 */
[----:B------:R-:W-:Y:S01]  /*1c90*/  FMNMX3.FTZ R10, R25, |R10|, |R11|, !PT ;  /* 0x4000000a190a7276 */ /* 0x000fe2000781040b */
[----:B------:R-:W-:-:S05]  /*1ca0*/  HADD2.F32 R16, -RZ, R16.H0_H0 ;  /* 0x20000010ff107230 */ /* 0x000fca0000004100 */
[----:B------:R-:W-:Y:S01]  /*1cb0*/  FMNMX3.FTZ R25, R10, |R13|, |R16|, !PT ;  /* 0x4000000d0a197276 */ /* 0x000fe20007810410 */
[----:B------:R-:W-:Y:S06]  /*1cc0*/  @P1 BRA `(.L_x_1362) ;  /* 0xfffffffc003c1947 */ /* 0x000fec000383ffff */
.L_x_1361:
[----:B------:R-:W-:Y:S05]  /*1cd0*/  BSYNC.RECONVERGENT B1 ;  /* 0x0000000000017941 */ /* 0x000fea0003800200 */
.L_x_1360:
[----:B------:R-:W-:Y:S05]  /*1ce0*/  @!P0 BRA `(.L_x_1356) ;  /* 0x0000000800ac8947 */ /* 0x000fea0003800000 */
.L_x_1363:
[C---:B------:R-:W-:Y:S01]  /*1cf0*/  IMAD.SHL.U32 R12, R24.reuse, 0x8, RZ ;  /* 0x00000008180c7824 */ /* 0x040fe200078e00ff */
[----:B------:R-:W-:-:S04]  /*1d00*/  SHF.L.U64.HI R10, R24, 0x3, R23 ;  /* 0x00000003180a7819 */ /* 0x000fc80000010217 */
[----:B------:R-:W-:-:S04]  /*1d10*/  IADD3 R20, P0, PT, R12, UR6, RZ ;  /* 0x000000060c147c10 */ /* 0x000fc8000ff1e0ff */
[----:B------:R-:W-:-:S05]  /*1d20*/  IADD3.X R21, PT, PT, R10, UR7, RZ, P0, !PT ;  /* 0x000000070a157c10 */ /* 0x000fca00087fe4ff */
[----:B------:R0:W2:Y:S01]  /*1d30*/  LDG.E.64.CONSTANT R14, desc[UR12][R20.64] ;  /* 0x0000000c140e7981 */ /* 0x0000a2000c1e9b00 */
[----:B------:R-:W-:-:S04]  /*1d40*/  IADD3 R12, P0, PT, R12, UR18, RZ ;  /* 0x000000120c0c7c10 */ /* 0x000fc8000ff1e0ff */
[----:B------:R-:W-:-:S05]  /*1d50*/  IADD3.X R13, PT, PT, R10, UR19, RZ, P0, !PT ;  /* 0x000000130a0d7c10 */ /* 0x000fca00087fe4ff */
[----:B------:R-:W3:Y:S01]  /*1d60*/  LDG.E.64.CONSTANT R16, desc[UR12][R12.64] ;  /* 0x0000000c0c107981 */ /* 0x000ee2000c1e9b00 */
[----:B------:R-:W-:Y:S02]  /*1d70*/  USHF.L.U32 UR4, UR10, 0x3, URZ ;  /* 0x000000030a047899 */ /* 0x000fe400080006ff */
[----:B------:R-:W-:-:S04]  /*1d80*/  USHF.L.U64.HI UR5, UR10, 0x3, UR9 ;  /* 0x000000030a057899 */ /* 0x000fc80008010209 */
[----:B------:R-:W-:-:S04]  /*1d90*/  IADD3 R18, P0, PT, R20, UR4, RZ ;  /* 0x0000000414127c10 */ /* 0x000fc8000ff1e0ff */
[----:B------:R-:W-:-:S05]  /*1da0*/  IADD3.X R19, PT, PT, R21, UR5, RZ, P0, !PT ;  /* 0x0000000515137c10 */ /* 0x000fca00087fe4ff */
[----:B------:R1:W4:Y:S01]  /*1db0*/  LDG.E.64.CONSTANT R10, desc[UR12][R18.64] ;  /* 0x0000000c120a7981 */ /* 0x000322000c1e9b00 */
[----:B0-----:R-:W-:-:S04]  /*1dc0*/  IADD3 R20, P0, PT, R12, UR4, RZ ;  /* 0x000000040c147c10 */ /* 0x001fc8000ff1e0ff */
[----:B------:R-:W-:-:S05]  /*1dd0*/  IADD3.X R21, PT, PT, R13, UR5, RZ, P0, !PT ;  /* 0x000000050d157c10 */ /* 0x000fca00087fe4ff */
[----:B------:R-:W5:Y:S01]  /*1de0*/  LDG.E.64.CONSTANT R12, desc[UR12][R20.64] ;  /* 0x0000000c140c7981 */ /* 0x000f62000c1e9b00 */
[----:B-1----:R-:W-:-:S04]  /*1df0*/  IADD3 R18, P0, PT, R18, UR4, RZ ;  /* 0x0000000412127c10 */ /* 0x002fc8000ff1e0ff */
[----:B------:R-:W-:Y:S02]  /*1e00*/  IADD3.X R19, PT, PT, R19, UR5, RZ, P0, !PT ;  /* 0x0000000513137c10 */ /* 0x000fe400087fe4ff */
[----:B------:R-:W-:-:S04]  /*1e10*/  IADD3 R28, P0, PT, R20, UR4, RZ ;  /* 0x00000004141c7c10 */ /* 0x000fc8000ff1e0ff */
[----:B------:R-:W-:Y:S01]  /*1e20*/  IADD3.X R29, PT, PT, R21, UR5, RZ, P0, !PT ;  /* 0x00000005151d7c10 */ /* 0x000fe200087fe4ff */
[--C-:B--2---:R-:W-:Y:S02]  /*1e30*/  HADD2.F32 R26, -RZ, R14.reuse.H0_H0 ;  /* 0x2000000eff1a7230 */ /* 0x104fe40000004100 */
[----:B------:R-:W-:-:S03]  /*1e40*/  HADD2.F32 R14, -RZ, R14.H1_H1 ;  /* 0x3000000eff0e7230 */ /* 0x000fc60000004100 */
[----:B------:R-:W-:Y:S02]  /*1e50*/  FMUL.FTZ R26, R26, UR11 ;  /* 0x0000000b1a1a7c20 */ /* 0x000fe40008410000 */
[----:B------:R-:W-:-:S03]  /*1e60*/  FMUL.FTZ R14, R14, UR11 ;  /* 0x0000000b0e0e7c20 */ /* 0x000fc60008410000 */
[----:B------:R-:W-:Y:S01]  /*1e70*/  F2FP.F16.F32.PACK_AB R26, RZ, R26 ;  /* 0x0000001aff1a723e */ /* 0x000fe200000000ff */
[----:B---3--:R-:W-:Y:S01]  /*1e80*/  HADD2.F32 R27, -RZ, R16.H0_H0 ;  /* 0x20000010ff1b7230 */ /* 0x008fe20000004100 */
[----:B------:R-:W-:-:S03]  /*1e90*/  F2FP.F16.F32.PACK_AB R14, RZ, R14 ;  /* 0x0000000eff0e723e */ /* 0x000fc600000000ff */
[----:B------:R-:W-:Y:S02]  /*1ea0*/  HADD2.F32 R26, -RZ, R26.H0_H0 ;  /* 0x2000001aff1a7230 */ /* 0x000fe40000004100 */
[----:B------:R-:W-:-:S03]  /*1eb0*/  HADD2.F32 R14, -RZ, R14.H0_H0 ;  /* 0x2000000eff0e7230 */ /* 0x000fc60000004100 */
[----:B------:R-:W-:Y:S01]  /*1ec0*/  FMUL.FTZ R26, R26, R27 ;  /* 0x0000001b1a1a7220 */ /* 0x000fe20000410000 */
[----:B------:R-:W-:-:S05]  /*1ed0*/  HADD2.F32 R27, -RZ, R16.H1_H1 ;  /* 0x30000010ff1b7230 */ /* 0x000fca0000004100 */
[----:B------:R-:W-:Y:S01]  /*1ee0*/  FMUL.FTZ R14, R14, R27 ;  /* 0x0000001b0e0e7220 */ /* 0x000fe20000410000 */
[----:B------:R-:W-:-:S04]  /*1ef0*/  F2FP.F16.F32.PACK_AB R26, RZ, R26 ;  /* 0x0000001aff1a723e */ /* 0x000fc800000000ff */
[----:B------:R-:W-:Y:S01]  /*1f00*/  F2FP.F16.F32.PACK_AB R14, RZ, R14 ;  /* 0x0000000eff0e723e */ /* 0x000fe200000000ff */
[----:B------:R-:W-:Y:S02]  /*1f10*/  HADD2.F32 R26, -RZ, R26.H0_H0 ;  /* 0x2000001aff1a7230 */ /* 0x000fe40000004100 */
[--C-:B------:R-:W-:Y:S02]  /*1f20*/  HADD2.F32 R16, -RZ, R15.reuse.H0_H0 ;  /* 0x2000000fff107230 */ /* 0x100fe40000004100 */
[----:B------:R-:W-:Y:S02]  /*1f30*/  HADD2.F32 R14, -RZ, R14.H0_H0 ;  /* 0x2000000eff0e7230 */ /* 0x000fe40000004100 */
[----:B------:R-:W-:Y:S02]  /*1f40*/  HADD2.F32 R15, -RZ, R15.H1_H1 ;  /* 0x3000000fff0f7230 */ /* 0x000fe40000004100 */
[----:B------:R-:W-:Y:S01]  /*1f50*/  FMUL.FTZ R16, R16, UR11 ;  /* 0x0000000b10107c20 */ /* 0x000fe20008410000 */
[----:B------:R-:W-:Y:S01]  /*1f60*/  FMNMX3.FTZ R25, R25, |R26|, |R14|, !PT ;  /* 0x4000001a19197276 */ /* 0x000fe2000781040e */
[----:B----4-:R-:W-:-:S02]  /*1f70*/  HADD2.F32 R14, -RZ, R10.H0_H0 ;  /* 0x2000000aff0e7230 */ /* 0x010fc40000004100 */
[----:B------:R-:W-:Y:S01]  /*1f80*/  FMUL.FTZ R15, R15, UR11 ;  /* 0x0000000b0f0f7c20 */ /* 0x000fe20008410000 */
[----:B------:R-:W-:Y:S02]  /*1f90*/  F2FP.F16.F32.PACK_AB R16, RZ, R16 ;  /* 0x00000010ff10723e */ /* 0x000fe400000000ff */
[----:B------:R-:W-:Y:S02]  /*1fa0*/  FMUL.FTZ R14, R14, UR11 ;  /* 0x0000000b0e0e7c20 */ /* 0x000fe40008410000 */
[----:B------:R-:W-:Y:S01]  /*1fb0*/  F2FP.F16.F32.PACK_AB R26, RZ, R15 ;  /* 0x0000000fff1a723e */ /* 0x000fe200000000ff */
[----:B------:R-:W-:Y:S02]  /*1fc0*/  HADD2.F32 R16, -RZ, R16.H0_H0 ;  /* 0x20000010ff107230 */ /* 0x000fe40000004100 */
[--C-:B------:R-:W-:Y:S01]  /*1fd0*/  HADD2.F32 R15, -RZ, R17.reuse.H0_H0 ;  /* 0x20000011ff0f7230 */ /* 0x100fe20000004100 */
[----:B------:R-:W-:Y:S01]  /*1fe0*/  F2FP.F16.F32.PACK_AB R14, RZ, R14 ;  /* 0x0000000eff0e723e */ /* 0x000fe200000000ff */
[----:B------:R-:W-:-:S02]  /*1ff0*/  HADD2.F32 R27, -RZ, R17.H1_H1 ;  /* 0x30000011ff1b7230 */ /* 0x000fc40000004100 */
[----:B------:R-:W-:Y:S02]  /*2000*/  HADD2.F32 R26, -RZ, R26.H0_H0 ;  /* 0x2000001aff1a7230 */ /* 0x000fe40000004100 */
[----:B------:R-:W-:Y:S01]  /*2010*/  FMUL.FTZ R16, R16, R15 ;  /* 0x0000000f10107220 */ /* 0x000fe20000410000 */
[----:B------:R-:W-:Y:S02]  /*2020*/  HADD2.F32 R14, -RZ, R14.H0_H0 ;  /* 0x2000000eff0e7230 */ /* 0x000fe40000004100 */
[----:B-----5:R-:W-:Y:S02]  /*2030*/  HADD2.F32 R15, -RZ, R12.H0_H0 ;  /* 0x2000000cff0f7230 */ /* 0x020fe40000004100 */
[----:B------:R-:W-:Y:S01]  /*2040*/  FMUL.FTZ R27, R26, R27 ;  /* 0x0000001b1a1b7220 */ /* 0x000fe20000410000 */
[----:B------:R-:W-:Y:S02]  /*2050*/  HADD2.F32 R10, -RZ, R10.H1_H1 ;  /* 0x3000000aff0a7230 */ /* 0x000fe40000004100 */
[----:B------:R-:W-:-:S02]  /*2060*/  FMUL.FTZ R26, R14, R15 ;  /* 0x0000000f0e1a7220 */ /* 0x000fc40000410000 */
[----:B------:R0:W2:Y:S01]  /*2070*/  LDG.E.64.CONSTANT R14, desc[UR12][R18.64] ;  /* 0x0000000c120e7981 */ /* 0x0000a2000c1e9b00 */
[----:B------:R-:W-:-:S05]  /*2080*/  FMUL.FTZ R10, R10, UR11 ;  /* 0x0000000b0a0a7c20 */ /* 0x000fca0008410000 */
[----:B------:R-:W-:Y:S01]  /*2090*/  F2FP.F16.F32.PACK_AB R10, RZ, R10 ;  /* 0x0000000aff0a723e */ /* 0x000fe200000000ff */
[----:B------:R-:W-:-:S04]  /*20a0*/  HADD2.F32 R17, -RZ, R12.H1_H1 ;  /* 0x3000000cff117230 */ /* 0x000fc80000004100 */
[----:B------:R-:W-:Y:S01]  /*20b0*/  HADD2.F32 R10, -RZ, R10.H0_H0 ;  /* 0x2000000aff0a7230 */ /* 0x000fe20000004100 */
[----:B------:R-:W-:-:S04]  /*20c0*/  F2FP.F16.F32.PACK_AB R12, RZ, R16 ;  /* 0x00000010ff0c723e */ /* 0x000fc800000000ff */
[----:B------:R-:W-:Y:S02]  /*20d0*/  FMUL.FTZ R10, R10, R17 ;  /* 0x000000110a0a7220 */ /* 0x000fe40000410000 */
[----:B------:R-:W3:Y:S01]  /*20e0*/  LDG.E.64.CONSTANT R16, desc[UR12][R28.64] ;  /* 0x0000000c1c107981 */ /* 0x000ee2000c1e9b00 */
[----:B0-----:R-:W-:-:S04]  /*20f0*/  IADD3 R18, P0, PT, R18, UR4, RZ ;  /* 0x0000000412127c10 */ /* 0x001fc8000ff1e0ff */
[----:B------:R-:W-:-:S06]  /*2100*/  IADD3.X R19, PT, PT, R19, UR5, RZ, P0, !PT ;  /* 0x0000000513137c10 */ /* 0x000fcc00087fe4ff */
[----:B------:R-:W4:Y:S01]  /*2110*/  LDG.E.64.CONSTANT R18, desc[UR12][R18.64] ;  /* 0x0000000c12127981 */ /* 0x000f22000c1e9b00 */
[----:B------:R-:W-:-:S04]  /*2120*/  IADD3 R20, P0, PT, R28, UR4, RZ ;  /* 0x000000041c147c10 */ /* 0x000fc8000ff1e0ff */
[----:B------:R-:W-:-:S06]  /*2130*/  IADD3.X R21, PT, PT, R29, UR5, RZ, P0, !PT ;  /* 0x000000051d157c10 */ /* 0x000fcc00087fe4ff */
[----:B------:R-:W5:Y:S01]  /*2140*/  LDG.E.64.CONSTANT R20, desc[UR12][R20.64] ;  /* 0x0000000c14147981 */ /* 0x000f62000c1e9b00 */
[----:B------:R-:W-:Y:S01]  /*2150*/  F2FP.F16.F32.PACK_AB R27, RZ, R27 ;  /* 0x0000001bff1b723e */ /* 0x000fe200000000ff */
[----:B------:R-:W-:Y:S01]  /*2160*/  HADD2.F32 R12, -RZ, R12.H0_H0 ;  /* 0x2000000cff0c7230 */ /* 0x000fe20000004100 */
[----:B------:R-:W-:Y:S02]  /*2170*/  F2FP.F16.F32.PACK_AB R26, RZ, R26 ;  /* 0x0000001aff1a723e */ /* 0x000fe400000000ff */
[----:B------:R-:W-:Y:S01]  /*2180*/  F2FP.F16.F32.PACK_AB R10, RZ, R10 ;  /* 0x0000000aff0a723e */ /* 0x000fe200000000ff */
[----:B------:R-:W-:Y:S02]  /*2190*/  HADD2.F32 R27, -RZ, R27.H0_H0 ;  /* 0x2000001bff1b7230 */ /* 0x000fe40000004100 */
[----:B------:R-:W-:-:S03]  /*21a0*/  HADD2.F32 R26, -RZ, R26.H0_H0 ;  /* 0x2000001aff1a7230 */ /* 0x000fc60000004100 */
[----:B------:R-:W-:Y:S01]  /*21b0*/  FMNMX3.FTZ R12, R25, |R12|, |R27|, !PT ;  /* 0x4000000c190c7276 */ /* 0x000fe2000781041b */
[----:B------:R-:W-:-:S05]  /*21c0*/  HADD2.F32 R25, -RZ, R10.H0_H0 ;  /* 0x2000000aff197230 */ /* 0x000fca0000004100 */
[----:B------:R-:W-:Y:S01]  /*21d0*/  FMNMX3.FTZ R10, R12, |R26|, |R25|, !PT ;  /* 0x4000001a0c0a7276 */ /* 0x000fe20007810419 */
[--C-:B------:R-:W-:Y:S02]  /*21e0*/  HADD2.F32 R12, -RZ, R11.reuse.H0_H0 ;  /* 0x2000000bff0c7230 */ /* 0x100fe40000004100 */
[----:B------:R-:W-:-:S03]  /*21f0*/  HADD2.F32 R11, -RZ, R11.H1_H1 ;  /* 0x3000000bff0b7230 */ /* 0x000fc60000004100 */
[----:B------:R-:W-:Y:S02]  /*2200*/  FMUL.FTZ R12, R12, UR11 ;  /* 0x0000000b0c0c7c20 */ /* 0x000fe40008410000 */
[----:B------:R-:W-:Y:S01]  /*2210*/  FMUL.FTZ R11, R11, UR11 ;  /* 0x0000000b0b0b7c20 */ /* 0x000fe20008410000 */
[----:B------:R-:W-:Y:S02]  /*2220*/  USHF.L.U32 UR4, UR10, 0x2, URZ ;  /* 0x000000020a047899 */ /* 0x000fe400080006ff */
[----:B------:R-:W-:-:S04]  /*2230*/  USHF.L.U64.HI UR5, UR10, 0x2, UR9 ;  /* 0x000000020a057899 */ /* 0x000fc80008010209 */
[----:B------:R-:W-:-:S04]  /*2240*/  IADD3 R24, P0, PT, R24, UR4, RZ ;  /* 0x0000000418187c10 */ /* 0x000fc8000ff1e0ff */
[----:B------:R-:W-:Y:S02]  /*2250*/  IADD3.X R23, PT, PT, R23, UR5, RZ, P0, !PT ;  /* 0x0000000517177c10 */ /* 0x000fe400087fe4ff */
[----:B------:R-:W-:-:S04]  /*2260*/  ISETP.GE.U32.AND P0, PT, R24, R5, PT ;  /* 0x000000051800720c */ /* 0x000fc80003f06070 */
[----:B------:R-:W-:Y:S01]  /*2270*/  ISETP.GE.AND.EX P0, PT, R23, R6, PT, P0 ;  /* 0x000000061700720c */ /* 0x000fe20003f06300 */
[--C-:B--2---:R-:W-:Y:S02]  /*2280*/  HADD2.F32 R25, -RZ, R14.reuse.H0_H0 ;  /* 0x2000000eff197230 */ /* 0x104fe40000004100 */
[----:B------:R-:W-:-:S03]  /*2290*/  HADD2.F32 R27, -RZ, R14.H1_H1 ;  /* 0x3000000eff1b7230 */ /* 0x000fc60000004100 */
[----:B------:R-:W-:Y:S01]  /*22a0*/  FMUL.FTZ R26, R25, UR11 ;  /* 0x0000000b191a7c20 */ /* 0x000fe20008410000 */
[----:B------:R-:W-:Y:S02]  /*22b0*/  F2FP.F16.F32.PACK_AB R25, RZ, R12 ;  /* 0x0000000cff19723e */ /* 0x000fe400000000ff */
[----:B------:R-:W-:Y:S02]  /*22c0*/  F2FP.F16.F32.PACK_AB R12, RZ, R11 ;  /* 0x0000000bff0c723e */ /* 0x000fe400000000ff */
[----:B------:R-:W-:Y:S01]  /*22d0*/  F2FP.F16.F32.PACK_AB R11, RZ, R26 ;  /* 0x0000001aff0b723e */ /* 0x000fe200000000ff */
[--C-:B------:R-:W-:Y:S02]  /*22e0*/  HADD2.F32 R26, -RZ, R13.reuse.H0_H0 ;  /* 0x2000000dff1a7230 */ /* 0x100fe40000004100 */
[----:B------:R-:W-:Y:S01]  /*22f0*/  FMUL.FTZ R27, R27, UR11 ;  /* 0x0000000b1b1b7c20 */ /* 0x000fe20008410000 */
[----:B------:R-:W-:Y:S02]  /*2300*/  HADD2.F32 R13, -RZ, R13.H1_H1 ;  /* 0x3000000dff0d7230 */ /* 0x000fe40000004100 */
[----:B------:R-:W-:-:S02]  /*2310*/  HADD2.F32 R12, -RZ, R12.H0_H0 ;  /* 0x2000000cff0c7230 */ /* 0x000fc40000004100 */
[----:B------:R-:W-:Y:S01]  /*2320*/  HADD2.F32 R25, -RZ, R25.H0_H0 ;  /* 0x20000019ff197230 */ /* 0x000fe20000004100 */
[----:B------:R-:W-:Y:S02]  /*2330*/  F2FP.F16.F32.PACK_AB R27, RZ, R27 ;  /* 0x0000001bff1b723e */ /* 0x000fe400000000ff */
[----:B------:R-:W-:Y:S01]  /*2340*/  FMUL.FTZ R12, R12, R13 ;  /* 0x0000000d0c0c7220 */ /* 0x000fe20000410000 */
[--C-:B------:R-:W-:Y:S02]  /*2350*/  HADD2.F32 R13, -RZ, R15.reuse.H0_H0 ;  /* 0x2000000fff0d7230 */ /* 0x100fe40000004100 */
[----:B------:R-:W-:Y:S02]  /*2360*/  HADD2.F32 R15, -RZ, R15.H1_H1 ;  /* 0x3000000fff0f7230 */ /* 0x000fe40000004100 */
[----:B------:R-:W-:Y:S01]  /*2370*/  FMUL.FTZ R14, R25, R26 ;  /* 0x0000001a190e7220 */ /* 0x000fe20000410000 */
[----:B---3--:R-:W-:Y:S02]  /*2380*/  HADD2.F32 R26, -RZ, R16.H0_H0 ;  /* 0x20000010ff1a7230 */ /* 0x008fe40000004100 */
[----:B------:R-:W-:Y:S01]  /*2390*/  FMUL.FTZ R13, R13, UR11 ;  /* 0x0000000b0d0d7c20 */ /* 0x000fe20008410000 */
[----:B------:R-:W-:-:S02]  /*23a0*/  HADD2.F32 R11, -RZ, R11.H0_H0 ;  /* 0x2000000bff0b7230 */ /* 0x000fc40000004100 */
[----:B------:R-:W-:Y:S01]  /*23b0*/  FMUL.FTZ R15, R15, UR11 ;  /* 0x0000000b0f0f7c20 */ /* 0x000fe20008410000 */
[----:B------:R-:W-:Y:S02]  /*23c0*/  HADD2.F32 R27, -RZ, R27.H0_H0 ;  /* 0x2000001bff1b7230 */ /* 0x000fe40000004100 */
[----:B------:R-:W-:Y:S02]  /*23d0*/  HADD2.F32 R16, -RZ, R16.H1_H1 ;  /* 0x30000010ff107230 */ /* 0x000fe40000004100 */
[----:B------:R-:W-:Y:S01]  /*23e0*/  FMUL.FTZ R11, R11, R26 ;  /* 0x0000001a0b0b7220 */ /* 0x000fe20000410000 */
[----:B------:R-:W-:Y:S02]  /*23f0*/  F2FP.F16.F32.PACK_AB R14, RZ, R14 ;  /* 0x0000000eff0e723e */ /* 0x000fe400000000ff */
[----:B------:R-:W-:Y:S01]  /*2400*/  F2FP.F16.F32.PACK_AB R13, RZ, R13 ;  /* 0x0000000dff0d723e */ /* 0x000fe200000000ff */
[----:B------:R-:W-:Y:S01]  /*2410*/  FMUL.FTZ R16, R27, R16 ;  /* 0x000000101b107220 */ /* 0x000fe20000410000 */
[----:B------:R-:W-:-:S02]  /*2420*/  F2FP.F16.F32.PACK_AB R12, RZ, R12 ;  /* 0x0000000cff0c723e */ /* 0x000fc400000000ff */
[----:B------:R-:W-:Y:S01]  /*2430*/  F2FP.F16.F32.PACK_AB R25, RZ, R15 ;  /* 0x0000000fff19723e */ /* 0x000fe200000000ff */
[----:B------:R-:W-:Y:S01]  /*2440*/  HADD2.F32 R15, -RZ, R14.H0_H0 ;  /* 0x2000000eff0f7230 */ /* 0x000fe20000004100 */
[----:B------:R-:W-:Y:S01]  /*2450*/  F2FP.F16.F32.PACK_AB R11, RZ, R11 ;  /* 0x0000000bff0b723e */ /* 0x000fe200000000ff */
[----:B------:R-:W-:Y:S01]  /*2460*/  HADD2.F32 R13, -RZ, R13.H0_H0 ;  /* 0x2000000dff0d7230 */ /* 0x000fe20000004100 */
[----:B------:R-:W-:Y:S01]  /*2470*/  F2FP.F16.F32.PACK_AB R16, RZ, R16 ;  /* 0x00000010ff10723e */ /* 0x000fe200000000ff */
[----:B------:R-:W-:Y:S02]  /*2480*/  HADD2.F32 R26, -RZ, R17.H0_H0 ;  /* 0x20000011ff1a7230 */ /* 0x000fe40000004100 */
[----:B------:R-:W-:Y:S02]  /*2490*/  HADD2.F32 R12, -RZ, R12.H0_H0 ;  /* 0x2000000cff0c7230 */ /* 0x000fe40000004100 */
[----:B------:R-:W-:Y:S02]  /*24a0*/  HADD2.F32 R25, -RZ, R25.H0_H0 ;  /* 0x20000019ff197230 */ /* 0x000fe40000004100 */
[----:B------:R-:W-:-:S02]  /*24b0*/  HADD2.F32 R14, -RZ, R17.H1_H1 ;  /* 0x30000011ff0e7230 */ /* 0x000fc40000004100 */
[----:B------:R-:W-:Y:S01]  /*24c0*/  FMUL.FTZ R13, R13, R26 ;  /* 0x0000001a0d0d7220 */ /* 0x000fe20000410000 */
[----:B------:R-:W-:Y:S01]  /*24d0*/  HADD2.F32 R11, -RZ, R11.H0_H0 ;  /* 0x2000000bff0b7230 */ /* 0x000fe20000004100 */
[----:B------:R-:W-:Y:S01]  /*24e0*/  FMNMX3.FTZ R10, R10, |R15|, |R12|, !PT ;  /* 0x4000000f0a0a7276 */ /* 0x000fe2000781040c */
[----:B------:R-:W-:Y:S02]  /*24f0*/  HADD2.F32 R16, -RZ, R16.H0_H0 ;  /* 0x20000010ff107230 */ /* 0x000fe40000004100 */
[----:B------:R-:W-:Y:S01]  /*2500*/  FMUL.FTZ R14, R25, R14 ;  /* 0x0000000e190e7220 */ /* 0x000fe20000410000 */
[----:B------:R-:W-:Y:S01]  /*2510*/  F2FP.F16.F32.PACK_AB R13, RZ, R13 ;  /* 0x0000000dff0d723e */ /* 0x000fe200000000ff */
[----:B----4-:R-:W-:Y:S01]  /*2520*/  HADD2.F32 R12, -RZ, R19.H0_H0 ;  /* 0x20000013ff0c7230 */ /* 0x010fe20000004100 */
[----:B------:R-:W-:Y:S01]  /*2530*/  FMNMX3.FTZ R10, R10, |R11|, |R16|, !PT ;  /* 0x4000000b0a0a7276 */ /* 0x000fe20007810410 */
[--C-:B------:R-:W-:Y:S01]  /*2540*/  HADD2.F32 R11, -RZ, R18.reuse.H0_H0 ;  /* 0x20000012ff0b7230 */ /* 0x100fe20000004100 */
[----:B------:R-:W-:Y:S01]  /*2550*/  F2FP.F16.F32.PACK_AB R14, RZ, R14 ;  /* 0x0000000eff0e723e */ /* 0x000fe200000000ff */
[----:B------:R-:W-:-:S02]  /*2560*/  HADD2.F32 R18, -RZ, R18.H1_H1 ;  /* 0x30000012ff127230 */ /* 0x000fc40000004100 */
[----:B------:R-:W-:Y:S01]  /*2570*/  FMUL.FTZ R12, R12, UR11 ;  /* 0x0000000b0c0c7c20 */ /* 0x000fe20008410000 */
[----:B------:R-:W-:Y:S02]  /*2580*/  HADD2.F32 R13, -RZ, R13.H0_H0 ;  /* 0x2000000dff0d7230 */ /* 0x000fe40000004100 */
[----:B------:R-:W-:Y:S01]  /*2590*/  FMUL.FTZ R11, R11, UR11 ;  /* 0x0000000b0b0b7c20 */ /* 0x000fe20008410000 */
[----:B------:R-:W-:Y:S02]  /*25a0*/  HADD2.F32 R14, -RZ, R14.H0_H0 ;  /* 0x2000000eff0e7230 */ /* 0x000fe40000004100 */
[----:B------:R-:W-:Y:S01]  /*25b0*/  FMUL.FTZ R18, R18, UR11 ;  /* 0x0000000b12127c20 */ /* 0x000fe20008410000 */
[----:B------:R-:W-:Y:S01]  /*25c0*/  HADD2.F32 R19, -RZ, R19.H1_H1 ;  /* 0x30000013ff137230 */ /* 0x000fe20000004100 */
[----:B------:R-:W-:Y:S02]  /*25d0*/  F2FP.F16.F32.PACK_AB R11, RZ, R11 ;  /* 0x0000000bff0b723e */ /* 0x000fe400000000ff */
[----:B------:R-:W-:-:S02]  /*25e0*/  FMNMX3.FTZ R10, R10, |R13|, |R14|, !PT ;  /* 0x4000000d0a0a7276 */ /* 0x000fc4000781040e */
[----:B------:R-:W-:Y:S01]  /*25f0*/  FMUL.FTZ R19, R19, UR11 ;  /* 0x0000000b13137c20 */ /* 0x000fe20008410000 */
[----:B------:R-:W-:Y:S02]  /*2600*/  F2FP.F16.F32.PACK_AB R13, RZ, R12 ;  /* 0x0000000cff0d723e */ /* 0x000fe400000000ff */
[----:B------:R-:W-:Y:S01]  /*2610*/  F2FP.F16.F32.PACK_AB R18, RZ, R18 ;  /* 0x00000012ff12723e */ /* 0x000fe200000000ff */
[----:B------:R-:W-:Y:S01]  /*2620*/  HADD2.F32 R11, -RZ, R11.H0_H0 ;  /* 0x2000000bff0b7230 */ /* 0x000fe20000004100 */
[----:B------:R-:W-:Y:S01]  /*2630*/  F2FP.F16.F32.PACK_AB R19, RZ, R19 ;  /* 0x00000013ff13723e */ /* 0x000fe200000000ff */
[----:B-----5:R-:W-:Y:S02]  /*2640*/  HADD2.F32 R12, -RZ, R20.H0_H0 ;  /* 0x20000014ff0c7230 */ /* 0x020fe40000004100 */
[----:B------:R-:W-:Y:S02]  /*2650*/  HADD2.F32 R14, -RZ, R13.H0_H0 ;  /* 0x2000000dff0e7230 */ /* 0x000fe40000004100 */
[----:B------:R-:W-:-:S02]  /*2660*/  HADD2.F32 R18, -RZ, R18.H0_H0 ;  /* 0x20000012ff127230 */ /* 0x000fc40000004100 */
[----:B------:R-:W-:Y:S02]  /*2670*/  HADD2.F32 R13, -RZ, R20.H1_H1 ;  /* 0x30000014ff0d7230 */ /* 0x000fe40000004100 */
[----:B------:R-:W-:Y:S01]  /*2680*/  FMUL.FTZ R11, R11, R12 ;  /* 0x0000000c0b0b7220 */ /* 0x000fe20000410000 */
[----:B------:R-:W-:Y:S02]  /*2690*/  HADD2.F32 R15, -RZ, R21.H0_H0 ;  /* 0x20000015ff0f7230 */ /* 0x000fe40000004100 */
[----:B------:R-:W-:Y:S02]  /*26a0*/  HADD2.F32 R19, -RZ, R19.H0_H0 ;  /* 0x20000013ff137230 */ /* 0x000fe40000004100 */
[----:B------:R-:W-:Y:S01]  /*26b0*/  FMUL.FTZ R13, R18, R13 ;  /* 0x0000000d120d7220 */ /* 0x000fe20000410000 */
[----:B------:R-:W-:Y:S02]  /*26c0*/  HADD2.F32 R12, -RZ, R21.H1_H1 ;  /* 0x30000015ff0c7230 */ /* 0x000fe40000004100 */
[----:B------:R-:W-:Y:S01]  /*26d0*/  FMUL.FTZ R14, R14, R15 ;  /* 0x0000000f0e0e7220 */ /* 0x000fe20000410000 */
[----:B------:R-:W-:-:S02]  /*26e0*/  F2FP.F16.F32.PACK_AB R11, RZ, R11 ;  /* 0x0000000bff0b723e */ /* 0x000fc400000000ff */
        /* <DEDUP_REMOVED lines=10> */
[----:B------:R-:W-:Y:S06]  /*2790*/  @!P0 BRA `(.L_x_1363) ;  /* 0xfffffff400548947 */ /* 0x000fec000383ffff */
.L_x_1356:
[----:B------:R-:W-:Y:S05]  /*27a0*/  BSYNC.RECONVERGENT B0 ;  /* 0x0000000000007941 */ /* 0x000fea0003800200 */
.L_x_1355:
[----:B------:R-:W-:Y:S01]  /*27b0*/  SHF.R.U32.HI R12, RZ, 0x5, R0 ;  /* 0x00000005ff0c7819 */ /* 0x000fe20000011600 */
[----:B------:R-:W1:Y:S01]  /*27c0*/  S2UR UR5, SR_CgaCtaId ;  /* 0x00000000000579c3 */ /* 0x000e620000008800 */
[----:B------:R-:W-:Y:S02]  /*27d0*/  UMOV UR4, 0x400 ;  /* 0x0000040000047882 */ /* 0x000fe40000000000 */
[-C--:B------:R-:W-:Y:S02]  /*27e0*/  IABS R13, R12.reuse ;  /* 0x0000000c000d7213 */ /* 0x080fe40000000000 */
[----:B------:R-:W-:Y:S02]  /*27f0*/  IABS R18, R12 ;  /* 0x0000000c00127213 */ /* 0x000fe40000000000 */
[----:B------:R-:W2:Y:S01]  /*2800*/  I2F.RP R14, R13 ;  /* 0x0000000d000e7306 */ /* 0x000ea20000209400 */
[----:B------:R-:W-:Y:S02]  /*2810*/  IADD3 R15, PT, PT, R12, -0x1, R7 ;  /* 0xffffffff0c0f7810 */ /* 0x000fe40007ffe007 */
[----:B------:R-:W-:-:S05]  /*2820*/  IMAD.MOV R18, RZ, RZ, -R18 ;  /* 0x000000ffff127224 */ /* 0x000fca00078e0a12 */
[----:B--2---:R-:W2:Y:S01]  /*2830*/  MUFU.RCP R14, R14 ;  /* 0x0000000e000e7308 */ /* 0x004ea20000001000 */
[----:B-1----:R-:W-:Y:S01]  /*2840*/  ULEA UR4, UR5, UR4, 0x18 ;  /* 0x0000000405047291 */ /* 0x002fe2000f8ec0ff */
[----:B--2---:R-:W-:Y:S02]  /*2850*/  IADD3 R10, PT, PT, R14, 0xffffffe, RZ ;  /* 0x0ffffffe0e0a7810 */ /* 0x004fe40007ffe0ff */
[----:B------:R-:W-:-:S04]  /*2860*/  IABS R14, R15 ;  /* 0x0000000f000e7213 */ /* 0x000fc80000000000 */
[----:B0-----:R0:W1:Y:S01]  /*2870*/  F2I.FTZ.U32.TRUNC.NTZ R11, R10 ;  /* 0x0000000a000b7305 */ /* 0x001062000021f000 */
[----:B------:R-:W-:-:S04]  /*2880*/  LOP3.LUT R15, R15, R12, RZ, 0x3c, !PT ;  /* 0x0000000c0f0f7212 */ /* 0x000fc800078e3cff */
[----:B------:R-:W-:Y:S01]  /*2890*/  ISETP.GE.AND P2, PT, R15, RZ, PT ;  /* 0x000000ff0f00720c */ /* 0x000fe20003f46270 */
[----:B0-----:R-:W-:Y:S01]  /*28a0*/  HFMA2 R10, -RZ, RZ, 0, 0 ;  /* 0x00000000ff0a7431 */ /* 0x001fe200000001ff */
[----:B-1----:R-:W-:-:S05]  /*28b0*/  IADD3 R16, PT, PT, RZ, -R11, RZ ;  /* 0x8000000bff107210 */ /* 0x002fca0007ffe0ff */
[----:B------:R-:W-:-:S04]  /*28c0*/  IMAD R17, R16, R13, RZ ;  /* 0x0000000d10117224 */ /* 0x000fc800078e02ff */
[----:B------:R-:W-:Y:S01]  /*28d0*/  IMAD.HI.U32 R11, R11, R17, R10 ;  /* 0x000000110b0b7227 */ /* 0x000fe200078e000a */
[----:B------:R-:W-:-:S05]  /*28e0*/  MOV R10, R18 ;  /* 0x00000012000a7202 */ /* 0x000fca0000000f00 */
[----:B------:R-:W-:-:S04]  /*28f0*/  IMAD.HI.U32 R11, R11, R14, RZ ;  /* 0x0000000e0b0b7227 */ /* 0x000fc800078e00ff */
[----:B------:R-:W-:Y:S01]  /*2900*/  IMAD R10, R11, R10, R14 ;  /* 0x0000000a0b0a7224 */ /* 0x000fe200078e020e */
[----:B------:R-:W-:-:S04]  /*2910*/  LEA R14, R3, UR4, 0x2 ;  /* 0x00000004030e7c11 */ /* 0x000fc8000f8e10ff */
[----:B------:R-:W-:Y:S01]  /*2920*/  ISETP.GT.U32.AND P1, PT, R13, R10, PT ;  /* 0x0000000a0d00720c */ /* 0x000fe20003f24070 */
[----:B------:R0:W-:-:S12]  /*2930*/  STS [R14], R25 ;  /* 0x000000190e007388 */ /* 0x0001d80000000800 */
[----:B------:R-:W-:Y:S01]  /*2940*/  @!P1 IMAD.IADD R10, R10, 0x1, -R13 ;  /* 0x000000010a0a9824 */ /* 0x000fe200078e0a0d */
[----:B------:R-:W-:Y:S01]  /*2950*/  @!P1 IADD3 R11, PT, PT, R11, 0x1, RZ ;  /* 0x000000010b0b9810 */ /* 0x000fe20007ffe0ff */
[----:B------:R-:W-:Y:S01]  /*2960*/  BAR.SYNC.DEFER_BLOCKING 0x0 ;  /* 0x0000000000007b1d */ /* 0x000fe20000010000 */
[----:B------:R-:W-:Y:S02]  /*2970*/  ISETP.NE.AND P1, PT, R12, RZ, PT ;  /* 0x000000ff0c00720c */ /* 0x000fe40003f25270 */
[----:B------:R-:W-:-:S13]  /*2980*/  ISETP.GE.U32.AND P0, PT, R10, R13, PT ;  /* 0x0000000d0a00720c */ /* 0x000fda0003f06070 */
[----:B------:R-:W-:-:S05]  /*2990*/  @P0 IADD3 R11, PT, PT, R11, 0x1, RZ ;  /* 0x000000010b0b0810 */ /* 0x000fca0007ffe0ff */
[----:B------:R-:W-:-:S05]  /*29a0*/  IMAD.MOV.U32 R15, RZ, RZ, R11 ;  /* 0x000000ffff0f7224 */ /* 0x000fca00078e000b */
[----:B------:R-:W-:Y:S02]  /*29b0*/  @!P2 IADD3 R15, PT, PT, -R15, RZ, RZ ;  /* 0x000000ff0f0fa210 */ /* 0x000fe40007ffe1ff */
        /* <DEDUP_REMOVED lines=8> */
.L_x_1370:
[----:B------:R-:W-:Y:S01]  /*2a40*/  SHF.R.U32.HI R10, RZ, 0x5, R3 ;  /* 0x00000005ff0a7819 */ /* 0x000fe20000011603 */
[----:B------:R-:W-:Y:S01]  /*2a50*/  HFMA2 R11, -RZ, RZ, 0, 0 ;  /* 0x00000000ff0b7431 */ /* 0x000fe200000001ff */
[----:B------:R-:W-:Y:S01]  /*2a60*/  SHF.R.U32.HI R19, RZ, 0x5, R0 ;  /* 0x00000005ff137819 */ /* 0x000fe20000011600 */
[----:B------:R-:W-:Y:S04]  /*2a70*/  BSSY.RECONVERGENT B0, `(.L_x_1365) ;  /* 0x000005b000007945 */ /* 0x000fe80003800200 */
[C---:B0-----:R-:W-:Y:S02]  /*2a80*/  IMAD R13, R19.reuse, UR5, RZ ;  /* 0x00000005130d7c24 */ /* 0x041fe4000f8e02ff */
[----:B------:R-:W-:-:S04]  /*2a90*/  IMAD.WIDE.U32 R10, R19, UR4, R10 ;  /* 0x00000004130a7c25 */ /* 0x000fc8000f8e000a */
[----:B------:R-:W-:Y:S01]  /*2aa0*/  IMAD.IADD R13, R11, 0x1, R13 ;  /* 0x000000010b0d7824 */ /* 0x000fe200078e020d */
[----:B------:R-:W-:-:S04]  /*2ab0*/  ISETP.GE.U32.AND P0, PT, R10, R7, PT ;  /* 0x000000070a00720c */ /* 0x000fc80003f06070 */
[----:B------:R-:W-:-:S13]  /*2ac0*/  ISETP.GE.AND.EX P0, PT, R13, R22, PT, P0 ;  /* 0x000000160d00720c */ /* 0x000fda0003f06300 */
[----:B------:R-:W-:Y:S05]  /*2ad0*/  @P0 BRA `(.L_x_1366) ;  /* 0x0000000400500947 */ /* 0x000fea0003800000 */
[----:B------:R-:W0:Y:S01]  /*2ae0*/  LDCU UR15, c[0x0][0x3ac] ;  /* 0x00007580ff0f77ac */ /* 0x000e220008000800 */
[----:B------:R-:W-:Y:S01]  /*2af0*/  IMAD R19, R13, UR10, RZ ;  /* 0x0000000a0d137c24 */ /* 0x000fe2000f8e02ff */
[----:B------:R-:W1:Y:S01]  /*2b00*/  S2R R18, SR_CgaCtaId ;  /* 0x0000000000127919 */ /* 0x000e620000008800 */
[C---:B------:R-:W-:Y:S01]  /*2b10*/  IMAD.WIDE.U32 R12, R10.reuse, UR10, RZ ;  /* 0x0000000a0a0c7c25 */ /* 0x040fe2000f8e00ff */
[----:B------:R-:W-:Y:S01]  /*2b20*/  IADD3 R23, P3, PT, R17, 0x10, RZ ;  /* 0x0000001011177810 */ /* 0x000fe20007f7e0ff */
[----:B------:R-:W-:Y:S02]  /*2b30*/  BSSY.RECONVERGENT B1, `(.L_x_1367) ;  /* 0x0000029000017945 */ /* 0x000fe40003800200 */
[----:B------:R-:W-:Y:S01]  /*2b40*/  IMAD R21, R10, UR9, R19 ;  /* 0x000000090a157c24 */ /* 0x000fe2000f8e0213 */
[----:B------:R-:W-:-:S04]  /*2b50*/  IADD3 R19, P1, PT, R12, UR10, RZ ;  /* 0x0000000a0c137c10 */ /* 0x000fc8000ff3e0ff */
[----:B------:R-:W-:-:S04]  /*2b60*/  IADD3 R24, PT, PT, R13, R21, RZ ;  /* 0x000000150d187210 */ /* 0x000fc80007ffe0ff */
[----:B------:R-:W-:Y:S02]  /*2b70*/  IADD3.X R13, PT, PT, R24, UR9, RZ, P1, !PT ;  /* 0x00000009180d7c10 */ /* 0x000fe40008ffe4ff */
        /* <DEDUP_REMOVED lines=9> */
[C---:B------:R-:W-:Y:S02]  /*2c10*/  ISETP.LT.AND.EX P1, PT, R25.reuse, RZ, PT, P1 ;  /* 0x000000ff1900720c */ /* 0x040fe40003f21310 */
[----:B------:R-:W-:Y:S02]  /*2c20*/  IADD3.X R24, PT, PT, RZ, RZ, R24, P2, P0 ;  /* 0x000000ffff187210 */ /* 0x000fe400017e0418 */
[----:B------:R-:W-:Y:S02]  /*2c30*/  ISETP.GE.U32.AND P2, PT, R20, R19, PT ;  /* 0x000000131400720c */ /* 0x000fe40003f46070 */
[----:B------:R-:W-:Y:S02]  /*2c40*/  SEL R12, R16, 0x20, P1 ;  /* 0x00000020100c7807 */ /* 0x000fe40000800000 */
[----:B------:R-:W-:-:S02]  /*2c50*/  SEL R16, R25, RZ, P1 ;  /* 0x000000ff19107207 */ /* 0x000fc40000800000 */
[----:B------:R-:W-:Y:S02]  /*2c60*/  ISETP.GE.AND.EX P1, PT, R24, R13, PT, P2 ;  /* 0x0000000d1800720c */ /* 0x000fe40003f26320 */
[----:B------:R-:W-:Y:S02]  /*2c70*/  MOV R25, 0x400 ;  /* 0x0000040000197802 */ /* 0x000fe40000000f00 */
[----:B------:R-:W-:Y:S01]  /*2c80*/  ISETP.GE.U32.AND P0, PT, R23, R12, PT ;  /* 0x0000000c1700720c */ /* 0x000fe20003f06070 */
[----:B------:R-:W-:Y:S01]  /*2c90*/  IMAD.X R23, RZ, RZ, RZ, P3 ;  /* 0x000000ffff177224 */ /* 0x000fe200018e06ff */
[----:B-1----:R-:W-:-:S04]  /*2ca0*/  LEA R25, R18, R25, 0x18 ;  /* 0x0000001912197211 */ /* 0x002fc800078ec0ff */
[----:B------:R-:W-:Y:S02]  /*2cb0*/  ISETP.GE.AND.EX P0, PT, R23, R16, PT, P0 ;  /* 0x000000101700720c */ /* 0x000fe40003f06300 */
[----:B------:R-:W-:Y:S01]  /*2cc0*/  LEA R18, R21, R25, 0x2 ;  /* 0x0000001915127211 */ /* 0x000fe200078e10ff */
[----:B------:R-:W-:Y:S10]  /*2cd0*/  @P1 BRA `(.L_x_1368) ;  /* 0x0000000000381947 */ /* 0x000ff40003800000 */
[----:B------:R0:W1:Y:S01]  /*2ce0*/  LDS R11, [R18] ;  /* 0x00000000120b7984 */ /* 0x0000620000000800 */
[----:B------:R-:W-:Y:S02]  /*2cf0*/  IMAD R10, R10, UR10, R17 ;  /* 0x0000000a0a0a7c24 */ /* 0x000fe4000f8e0211 */
[----:B------:R-:W-:-:S03]  /*2d00*/  IMAD.MOV.U32 R26, RZ, RZ, R20 ;  /* 0x000000ffff1a7224 */ /* 0x000fc600078e0014 */
[----:B------:R-:W-:-:S04]  /*2d10*/  LEA R10, R10, R25, 0x2 ;  /* 0x000000190a0a7211 */ /* 0x000fc800078e10ff */
[----:B0-----:R-:W-:-:S07]  /*2d20*/  IADD3 R10, PT, PT, R10, 0x80, RZ ;  /* 0x000000800a0a7810 */ /* 0x001fce0007ffe0ff */
.L_x_1369:
        /* <DEDUP_REMOVED lines=9> */
.L_x_1368:
[----:B------:R-:W-:Y:S05]  /*2dc0*/  BSYNC.RECONVERGENT B1 ;  /* 0x0000000000017941 */ /* 0x000fea0003800200 */
.L_x_1367:
        /* <DEDUP_REMOVED lines=8> */
[----:B------:R-:W-:-:S05]  /*2e50*/  IADD3 R19, P0, PT, R17, 0x4, RZ ;  /* 0x0000000411137810 */ /* 0x000fca0007f1e0ff */
[----:B------:R-:W-:Y:S01]  /*2e60*/  @!P1 LDS R10, [R18] ;  /* 0x00000000120a9984 */ /* 0x000fe20000000800 */
[----:B------:R-:W-:Y:S02]  /*2e70*/  IADD3.X R21, PT, PT, RZ, RZ, RZ, P0, !PT ;  /* 0x000000ffff157210 */ /* 0x000fe400007fe4ff */
[----:B------:R-:W-:Y:S01]  /*2e80*/  ISETP.GE.U32.AND P0, PT, R19, R12, PT ;  /* 0x0000000c1300720c */ /* 0x000fe20003f06070 */
[----:B------:R-:W0:Y:S03]  /*2e90*/  @!P1 LDS R13, [R18+0x20] ;  /* 0x00002000120d9984 */ /* 0x000e260000000800 */
[----:B------:R-:W-:Y:S02]  /*2ea0*/  ISETP.GE.AND.EX P0, PT, R21, R16, PT, P0 ;  /* 0x000000101500720c */ /* 0x000fe40003f06300 */
[----:B0-----:R-:W-:-:S05]  /*2eb0*/  @!P1 FMNMX.FTZ R13, R10, R13, !PT ;  /* 0x0000000d0a0d9209 */ /* 0x001fca0007810000 */
[----:B------:R-:W-:Y:S01]  /*2ec0*/  @!P1 STS [R18], R13 ;  /* 0x0000000d12009388 */ /* 0x000fe20000000800 */
[----:B------:R-:W-:-:S05]  /*2ed0*/  IADD3 R11, P1, PT, R17, 0x2, RZ ;  /* 0x00000002110b7810 */ /* 0x000fca0007f3e0ff */
[----:B------:R-:W-:Y:S01]  /*2ee0*/  @!P0 LDS R10, [R18] ;  /* 0x00000000120a8984 */ /* 0x000fe20000000800 */
[----:B------:R-:W-:Y:S01]  /*2ef0*/  IMAD.X R21, RZ, RZ, RZ, P1 ;  /* 0x000000ffff157224 */ /* 0x000fe200008e06ff */
[----:B------:R-:W-:Y:S02]  /*2f00*/  ISETP.GE.U32.AND P1, PT, R11, R12, PT ;  /* 0x0000000c0b00720c */ /* 0x000fe40003f26070 */
[----:B------:R-:W0:Y:S02]  /*2f10*/  @!P0 LDS R19, [R18+0x10] ;  /* 0x0000100012138984 */ /* 0x000e240000000800 */
        /* <DEDUP_REMOVED lines=10> */
[----:B------:R-:W-:Y:S06]  /*2fc0*/  @!P1 STS [R18], R11 ;  /* 0x0000000b12009388 */ /* 0x000fec0000000800 */
[----:B------:R-:W-:Y:S04]  /*2fd0*/  @!P0 LDS R10, [R18] ;  /* 0x00000000120a8984 */ /* 0x000fe80000000800 */
[----:B------:R-:W0:Y:S02]  /*2fe0*/  @!P0 LDS R13, [R18+0x4] ;  /* 0x00000400120d8984 */ /* 0x000e240000000800 */
[----:B0-----:R-:W-:-:S05]  /*2ff0*/  @!P0 FMNMX.FTZ R13, R10, R13, !PT ;  /* 0x0000000d0a0d8209 */ /* 0x001fca0007810000 */
[----:B------:R0:W-:Y:S04]  /*3000*/  @!P0 STS [R18], R13 ;  /* 0x0000000d12008388 */ /* 0x0001e80000000800 */
[----:B------:R0:W1:Y:S02]  /*3010*/  LDS R10, [R18] ;  /* 0x00000000120a7984 */ /* 0x0000640000000800 */
.L_x_1366:
[----:B------:R-:W-:Y:S05]  /*3020*/  BSYNC.RECONVERGENT B0 ;  /* 0x0000000000007941 */ /* 0x000fea0003800200 */
.L_x_1365:
[----:B------:R-:W-:Y:S01]  /*3030*/  UIADD3 UR4, UP0, UPT, UR4, 0x1, URZ ;  /* 0x0000000104047890 */ /* 0x000fe2000ff1e0ff */
[----:B-1----:R-:W-:-:S03]  /*3040*/  SHF.R.S32.HI R10, RZ, 0x1f, R15 ;  /* 0x0000001fff0a7819 */ /* 0x002fc6000001140f */
[----:B------:R-:W-:Y:S02]  /*3050*/  UIADD3.X UR5, UPT, UPT, URZ, UR5, URZ, UP0, !UPT ;  /* 0x00000005ff057290 */ /* 0x000fe400087fe4ff */
[----:B------:R-:W-:-:S04]  /*3060*/  ISETP.LE.U32.AND P0, PT, R15, UR4, PT ;  /* 0x000000040f007c0c */ /* 0x000fc8000bf03070 */
[----:B------:R-:W-:-:S04]  /*3070*/  MOV R11, UR5 ;  /* 0x00000005000b7c02 */ /* 0x000fc80008000f00 */
[----:B------:R-:W-:-:S13]  /*3080*/  ISETP.GE.AND.EX P0, PT, R11, R10, PT, P0 ;  /* 0x0000000a0b00720c */ /* 0x000fda0003f06300 */
[----:B------:R-:W-:Y:S05]  /*3090*/  @!P0 BRA `(.L_x_1370) ;  /* 0xfffffff800688947 */ /* 0x000fea000383ffff */
.L_x_1364:
[----:B------:R-:W-:Y:S01]  /*30a0*/  IMAD.SHL.U32 R11, R8, 0x10, RZ ;  /* 0x00000010080b7824 */ /* 0x000fe200078e00ff */
[----:B------:R-:W-:Y:S04]  /*30b0*/  BAR.SYNC.DEFER_BLOCKING 0x0 ;  /* 0x0000000000007b1d */ /* 0x000fe80000010000 */
[----:B------:R-:W-:Y:S02]  /*30c0*/  IADD3 R10, P0, PT, R4, R11, RZ ;  /* 0x0000000b040a7210 */ /* 0x000fe40007f1e0ff */
[----:B------:R-:W-:Y:S01]  /*30d0*/  SHF.L.U64.HI R11, R8, 0x4, R9 ;  /* 0x00000004080b7819 */ /* 0x000fe20000010209 */
[----:B------:R-:W-:Y:S01]  /*30e0*/  BSSY.RECONVERGENT B0, `(.L_x_1371) ;  /* 0x0000017000007945 */ /* 0x000fe20003800200 */
[----:B------:R-:W-:Y:S02]  /*30f0*/  ISETP.GE.U32.AND P1, PT, R10, R5, PT ;  /* 0x000000050a00720c */ /* 0x000fe40003f26070 */
[----:B------:R-:W-:-:S02]  /*3100*/  IADD3.X R11, PT, PT, R2, R11, RZ, P0, !PT ;  /* 0x0000000b020b7210 */ /* 0x000fc400007fe4ff */
[----:B------:R-:W-:Y:S02]  /*3110*/  ISETP.NE.U32.AND P0, PT, R4, RZ, PT ;  /* 0x000000ff0400720c */ /* 0x000fe40003f05070 */
        /* <DEDUP_REMOVED lines=19> */
.L_x_1372:
[----:B------:R-:W-:Y:S05]  /*3250*/  BSYNC.RECONVERGENT B0 ;  /* 0x0000000000007941 */ /* 0x000fea0003800200 */
.L_x_1371:
[----:B------:R-:W2:Y:S01]  /*3260*/  LDCU UR10, c[0x0][0x3ac] ;  /* 0x00007580ff0a77ac */ /* 0x000ea20008000800 */
[----:B------:R-:W3:Y:S01]  /*3270*/  LDCU UR8, c[0x0][0x3ac] ;  /* 0x00007580ff0877ac */ /* 0x000ee20008000800 */
[----:B------:R-:W4:Y:S01]  /*3280*/  LDCU.64 UR4, c[0x0][0x380] ;  /* 0x00007000ff0477ac */ /* 0x000f220008000a00 */
[----:B--2---:R-:W-:Y:S02]  /*3290*/  USHF.R.S32.HI UR10, URZ, 0x2, UR10 ;  /* 0x00000002ff0a7899 */ /* 0x004fe4000801140a */
[----:B---3--:R-:W-:Y:S01]  /*32a0*/  USHF.R.S32.HI UR9, URZ, 0x1f, UR8 ;  /* 0x0000001fff097899 */ /* 0x008fe20008011408 */
[----:B------:R-:W-:Y:S03]  /*32b0*/  BAR.SYNC.DEFER_BLOCKING 0x0 ;  /* 0x0000000000007b1d */ /* 0x000fe60000010000 */
[----:B------:R-:W-:Y:S01]  /*32c0*/  ISETP.GE.U32.AND P0, PT, R3, UR10, PT ;  /* 0x0000000a03007c0c */ /* 0x000fe2000bf06070 */
[----:B----4-:R-:W-:-:S02]  /*32d0*/  UIMAD.WIDE.U32 UR4, UR14, UR8, UR4 ;  /* 0x000000080e0472a5 */ /* 0x010fc4000f8e0004 */
[----:B------:R-:W-:-:S04]  /*32e0*/  UIMAD UR8, UR9, UR14, URZ ;  /* 0x0000000e090872a4 */ /* 0x000fc8000f8e02ff */
[----:B------:R-:W-:Y:S01]  /*32f0*/  UIADD3 UR8, UPT, UPT, UR5, UR8, URZ ;  /* 0x0000000805087290 */ /* 0x000fe2000fffe0ff */
[----:B------:R-:W-:Y:S01]  /*3300*/  IMAD.U32 R12, RZ, RZ, UR4 ;  /* 0x00000004ff0c7e24 */ /* 0x000fe2000f8e00ff */
[----:B0-----:R-:W-:-:S04]  /*3310*/  MOV R13, UR5 ;  /* 0x00000005000d7c02 */ /* 0x001fc80008000f00 */
[----:B-1----:R-:W-:Y:S01]  /*3320*/  MOV R5, UR8 ;  /* 0x0000000800057c02 */ /* 0x002fe20008000f00 */
[----:B------:R-:W-:Y:S06]  /*3330*/  @P0 EXIT ;  /* 0x000000000000094d */ /* 0x000fec0003800000 */
[----:B------:R-:W0:Y:S01]  /*3340*/  LDC.64 R8, c[0x0][0x398] ;  /* 0x0000e600ff087b82 */ /* 0x000e220000000a00 */
[----:B------:R-:W-:Y:S01]  /*3350*/  IMAD R13, R22, UR14, RZ ;  /* 0x0000000e160d7c24 */ /* 0x000fe2000f8e02ff */
[----:B------:R-:W-:Y:S01]  /*3360*/  MOV R4, R12 ;  /* 0x0000000c00047202 */ /* 0x000fe20000000f00 */
[----:B------:R-:W-:-:S04]  /*3370*/  IMAD.WIDE.U32 R6, R7, UR14, RZ ;  /* 0x0000000e07067c25 */ /* 0x000fc8000f8e00ff */
[----:B------:R-:W-:Y:S01]  /*3380*/  IMAD.IADD R2, R13, 0x1, R7 ;  /* 0x000000010d027824 */ /* 0x000fe200078e0207 */
[----:B------:R-:W1:Y:S06]  /*3390*/  LDC.64 R10, c[0x0][0x388] ;  /* 0x0000e200ff0a7b82 */ /* 0x000e6c0000000a00 */
.L_x_1373:
[----:B------:R-:W-:Y:S01]  /*33a0*/  HFMA2 R14, -RZ, RZ, 0, 4.76837158203125e-07 ;  /* 0x00000008ff0e7431 */ /* 0x000fe200000001ff */
[----:B------:R-:W-:-:S04]  /*33b0*/  SHF.R.U32.HI R12, RZ, 0x4, R3 ;  /* 0x00000004ff0c7819 */ /* 0x000fc80000011603 */
[----:B------:R-:W-:Y:S01]  /*33c0*/  IMAD.WIDE.U32 R14, R3, R14, UR6 ;  /* 0x00000006030e7e25 */ /* 0x000fe2000f8e000e */
[----:B------:R-:W-:-:S05]  /*33d0*/  LOP3.LUT R13, R12, 0x3ffffff, RZ, 0xc0, !PT ;  /* 0x03ffffff0c0d7812 */ /* 0x000fca00078ec0ff */
[----:B------:R-:W2:Y:S01]  /*33e0*/  LDG.E.64.CONSTANT R14, desc[UR12][R14.64] ;  /* 0x0000000c0e0e7981 */ /* 0x000ea2000c1e9b00 */
[----:B------:R-:W-:Y:S01]  /*33f0*/  IADD3 R17, P0, PT, R13, R6, RZ ;  /* 0x000000060d117210 */ /* 0x000fe20007f1e0ff */
[----:B0-----:R-:W-:-:S04]  /*3400*/  IMAD.WIDE.U32 R12, R3, 0x8, R8 ;  /* 0x00000008030c7825 */ /* 0x001fc800078e0008 */
[----:B------:R-:W-:Y:S01]  /*3410*/  IMAD.X R18, RZ, RZ, R2, P0 ;  /* 0x000000ffff127224 */ /* 0x000fe200000e0602 */
[C---:B-1----:R-:W-:Y:S01]  /*3420*/  LEA R16, P0, R17.reuse, R10, 0x2 ;  /* 0x0000000a11107211 */ /* 0x042fe200078010ff */
[----:B------:R-:W3:Y:S03]  /*3430*/  LDG.E.64.CONSTANT R12, desc[UR12][R12.64] ;  /* 0x0000000c0c0c7981 */ /* 0x000ee6000c1e9b00 */
[----:B------:R-:W-:-:S05]  /*3440*/  LEA.HI.X R17, R17, R11, R18, 0x2, P0 ;  /* 0x0000000b11117211 */ /* 0x000fca00000f1412 */
[----:B------:R3:W4:Y:S01]  /*3450*/  LDG.E R16, desc[UR12][R16.64] ;  /* 0x0000000c10107981 */ /* 0x000722000c1e1900 */
[--C-:B--2---:R-:W-:Y:S02]  /*3460*/  HADD2.F32 R18, -RZ, R14.reuse.H0_H0 ;  /* 0x2000000eff127230 */ /* 0x104fe40000004100 */
[----:B------:R-:W-:-:S03]  /*3470*/  HADD2.F32 R19, -RZ, R14.H1_H1 ;  /* 0x3000000eff137230 */ /* 0x000fc60000004100 */
[----:B------:R-:W-:Y:S01]  /*3480*/  FMUL.FTZ R18, R18, UR11 ;  /* 0x0000000b12127c20 */ /* 0x000fe20008410000 */
[--C-:B------:R-:W-:Y:S02]  /*3490*/  HADD2.F32 R14, -RZ, R15.reuse.H0_H0 ;  /* 0x2000000fff0e7230 */ /* 0x100fe40000004100 */
[----:B------:R-:W-:Y:S01]  /*34a0*/  FMUL.FTZ R19, R19, UR11 ;  /* 0x0000000b13137c20 */ /* 0x000fe20008410000 */
[----:B------:R-:W-:Y:S01]  /*34b0*/  HADD2.F32 R15, -RZ, R15.H1_H1 ;  /* 0x3000000fff0f7230 */ /* 0x000fe20000004100 */
[----:B------:R-:W-:Y:S01]  /*34c0*/  F2FP.F16.F32.PACK_AB R18, RZ, R18 ;  /* 0x00000012ff12723e */ /* 0x000fe200000000ff */
[----:B------:R-:W-:Y:S02]  /*34d0*/  FMUL.FTZ R20, R14, UR11 ;  /* 0x0000000b0e147c20 */ /* 0x000fe40008410000 */
[----:B------:R-:W-:Y:S01]  /*34e0*/  F2FP.F16.F32.PACK_AB R19, RZ, R19 ;  /* 0x00000013ff13723e */ /* 0x000fe200000000ff */
[----:B---3--:R-:W-:Y:S02]  /*34f0*/  HADD2.F32 R17, -RZ, R12.H0_H0 ;  /* 0x2000000cff117230 */ /* 0x008fe40000004100 */
[----:B------:R-:W-:Y:S01]  /*3500*/  FMUL.FTZ R15, R15, UR11 ;  /* 0x0000000b0f0f7c20 */ /* 0x000fe20008410000 */
[----:B------:R-:W-:Y:S01]  /*3510*/  HADD2.F32 R18, -RZ, R18.H0_H0 ;  /* 0x20000012ff127230 */ /* 0x000fe20000004100 */
[----:B------:R-:W-:Y:S01]  /*3520*/  F2FP.F16.F32.PACK_AB R20, RZ, R20 ;  /* 0x00000014ff14723e */ /* 0x000fe200000000ff */
[----:B------:R-:W-:-:S02]  /*3530*/  HADD2.F32 R19, -RZ, R19.H0_H0 ;  /* 0x20000013ff137230 */ /* 0x000fc40000004100 */
[----:B------:R-:W-:Y:S02]  /*3540*/  HADD2.F32 R12, -RZ, R12.H1_H1 ;  /* 0x3000000cff0c7230 */ /* 0x000fe40000004100 */
[----:B------:R-:W-:Y:S01]  /*3550*/  FMUL.FTZ R17, R18, R17 ;  /* 0x0000001112117220 */ /* 0x000fe20000410000 */
[----:B------:R-:W-:Y:S01]  /*3560*/  F2FP.F16.F32.PACK_AB R18, RZ, R15 ;  /* 0x0000000fff12723e */ /* 0x000fe200000000ff */
[----:B----4-:R-:W0:Y:S01]  /*3570*/  MUFU.RCP R14, R16 ;  /* 0x00000010000e7308 */ /* 0x010e220000001000 */
[----:B------:R-:W-:Y:S02]  /*3580*/  HADD2.F32 R20, -RZ, R20.H0_H0 ;  /* 0x20000014ff147230 */ /* 0x000fe40000004100 */
[----:B------:R-:W-:Y:S01]  /*3590*/  FMUL.FTZ R12, R19, R12 ;  /* 0x0000000c130c7220 */ /* 0x000fe20000410000 */
[----:B------:R-:W-:Y:S02]  /*35a0*/  HADD2.F32 R15, -RZ, R13.H0_H0 ;  /* 0x2000000dff0f7230 */ /* 0x000fe40000004100 */
[----:B------:R-:W-:-:S02]  /*35b0*/  HADD2.F32 R18, -RZ, R18.H0_H0 ;  /* 0x20000012ff127230 */ /* 0x000fc40000004100 */
[----:B------:R-:W-:Y:S02]  /*35c0*/  HADD2.F32 R13, -RZ, R13.H1_H1 ;  /* 0x3000000dff0d7230 */ /* 0x000fe40000004100 */
[----:B------:R-:W-:Y:S01]  /*35d0*/  FMUL.FTZ R15, R20, R15 ;  /* 0x0000000f140f7220 */ /* 0x000fe20000410000 */
[----:B------:R-:W-:Y:S02]  /*35e0*/  F2FP.F16.F32.PACK_AB R12, RZ, R12 ;  /* 0x0000000cff0c723e */ /* 0x000fe400000000ff */
[----:B------:R-:W-:Y:S02]  /*35f0*/  FMUL.FTZ R18, R18, R13 ;  /* 0x0000000d12127220 */ /* 0x000fe40000410000 */
[----:B------:R-:W-:Y:S01]  /*3600*/  F2FP.F16.F32.PACK_AB R15, RZ, R15 ;  /* 0x0000000fff0f723e */ /* 0x000fe200000000ff */
[----:B------:R-:W-:Y:S02]  /*3610*/  HADD2.F32 R13, -RZ, R12.H0_H0 ;  /* 0x2000000cff0d7230 */ /* 0x000fe40000004100 */
[----:B------:R-:W-:-:S02]  /*3620*/  F2FP.F16.F32.PACK_AB R18, RZ, R18 ;  /* 0x00000012ff12723e */ /* 0x000fc400000000ff */
[----:B------:R-:W-:Y:S02]  /*3630*/  HADD2.F32 R15, -RZ, R15.H0_H0 ;  /* 0x2000000fff0f7230 */ /* 0x000fe40000004100 */
[C---:B0-----:R-:W-:Y:S01]  /*3640*/  FMUL.FTZ R12, R14.reuse, R13 ;  /* 0x0000000d0e0c7220 */ /* 0x041fe20000410000 */
[----:B------:R-:W-:Y:S01]  /*3650*/  F2FP.F16.F32.PACK_AB R17, RZ, R17 ;  /* 0x00000011ff11723e */ /* 0x000fe200000000ff */
[----:B------:R-:W-:Y:S02]  /*3660*/  HADD2.F32 R13, -RZ, R18.H0_H0 ;  /* 0x20000012ff0d7230 */ /* 0x000fe40000004100 */
[C---:B------:R-:W-:Y:S02]  /*3670*/  FMUL.FTZ R16, R14.reuse, R15 ;  /* 0x0000000f0e107220 */ /* 0x040fe40000410000 */
[----:B------:R-:W-:Y:S02]  /*3680*/  HADD2.F32 R17, -RZ, R17.H0_H0 ;  /* 0x20000011ff117230 */ /* 0x000fe40000004100 */
[----:B------:R-:W-:-:S02]  /*3690*/  FMUL.FTZ R18, R14, R13 ;  /* 0x0000000d0e127220 */ /* 0x000fc40000410000 */
[----:B------:R-:W-:Y:S01]  /*36a0*/  F2I.S8.NTZ R16, R16 ;  /* 0x0000001000107305 */ /* 0x000fe20000202100 */
[----:B------:R-:W-:-:S07]  /*36b0*/  FMUL.FTZ R17, R14, R17 ;  /* 0x000000110e117220 */ /* 0x000fce0000410000 */
[----:B------:R-:W0:Y:S08]  /*36c0*/  F2I.S8.NTZ R13, R18 ;  /* 0x00000012000d7305 */ /* 0x000e300000202100 */
[----:B------:R-:W-:Y:S08]  /*36d0*/  F2I.S8.NTZ R17, R17 ;  /* 0x0000001100117305 */ /* 0x000ff00000202100 */
[----:B------:R-:W1:Y:S01]  /*36e0*/  F2I.S8.NTZ R12, R12 ;  /* 0x0000000c000c7305 */ /* 0x000e620000202100 */
[----:B0-----:R-:W-:-:S02]  /*36f0*/  PRMT R20, R16, 0x3340, R13 ;  /* 0x0000334010147816 */ /* 0x001fc4000000000d */
[----:B------:R-:W-:-:S04]  /*3700*/  IADD3 R13, PT, PT, R0, R3, RZ ;  /* 0x00000003000d7210 */ /* 0x000fc80007ffe0ff */
[----:B------:R-:W-:Y:S01]  /*3710*/  ISETP.GE.U32.AND P0, PT, R13, UR10, PT ;  /* 0x0000000a0d007c0c */ /* 0x000fe2000bf06070 */
[----:B------:R-:W-:Y:S01]  /*3720*/  IMAD.WIDE.U32 R14, R3, 0x4, R4 ;  /* 0x00000004030e7825 */ /* 0x000fe200078e0004 */
[----:B-1----:R-:W-:-:S04]  /*3730*/  PRMT R19, R17, 0x3340, R12 ;  /* 0x0000334011137816 */ /* 0x002fc8000000000c */
[----:B------:R-:W-:-:S05]  /*3740*/  PRMT R19, R19, 0x5410, R20 ;  /* 0x0000541013137816 */ /* 0x000fca0000000014 */
[----:B------:R0:W-:Y:S02]  /*3750*/  STG.E desc[UR12][R14.64], R19 ;  /* 0x000000130e007986 */ /* 0x0001e4000c10190c */
[----:B------:R-:W-:Y:S05]  /*3760*/  @P0 EXIT ;  /* 0x000000000000094d */ /* 0x000fea0003800000 */
[----:B------:R-:W-:Y:S02]  /*3770*/  MOV R16, 0x8 ;  /* 0x0000000800107802 */ /* 0x000fe40000000f00 */
[----:B------:R-:W-:-:S03]  /*3780*/  SHF.R.U32.HI R3, RZ, 0x4, R13 ;  /* 0x00000004ff037819 */ /* 0x000fc6000001160d */
[----:B------:R-:W-:Y:S01]  /*3790*/  IMAD.WIDE.U32 R16, R13, R16, UR6 ;  /* 0x000000060d107e25 */ /* 0x000fe2000f8e0010 */
[----:B------:R-:W-:-:S05]  /*37a0*/  LOP3.LUT R3, R3, 0x3ffffff, RZ, 0xc0, !PT ;  /* 0x03ffffff03037812 */ /* 0x000fca00078ec0ff */
[----:B------:R-:W2:Y:S01]  /*37b0*/  LDG.E.64.CONSTANT R16, desc[UR12][R16.64] ;  /* 0x0000000c10107981 */ /* 0x000ea2000c1e9b00 */
[----:B------:R-:W-:Y:S01]  /*37c0*/  IADD3 R3, P0, PT, R3, R6, RZ ;  /* 0x0000000603037210 */ /* 0x000fe20007f1e0ff */
[----:B0-----:R-:W-:-:S04]  /*37d0*/  IMAD.WIDE.U32 R14, R13, 0x8, R8 ;  /* 0x000000080d0e7825 */ /* 0x001fc800078e0008 */
[----:B------:R-:W-:Y:S01]  /*37e0*/  IMAD.X R12, RZ, RZ, R2, P0 ;  /* 0x000000ffff0c7224 */ /* 0x000fe200000e0602 */
[C---:B------:R-:W-:Y:S01]  /*37f0*/  LEA R18, P0, R3.reuse, R10, 0x2 ;  /* 0x0000000a03127211 */ /* 0x040fe200078010ff */
[----:B------:R-:W3:Y:S03]  /*3800*/  LDG.E.64.CONSTANT R14, desc[UR12][R14.64] ;  /* 0x0000000c0e0e7981 */ /* 0x000ee6000c1e9b00 */
[----:B------:R-:W-:-:S05]  /*3810*/  LEA.HI.X R19, R3, R11, R12, 0x2, P0 ;  /* 0x0000000b03137211 */ /* 0x000fca00000f140c */
[----:B------:R-:W4:Y:S01]  /*3820*/  LDG.E R18, desc[UR12][R18.64] ;  /* 0x0000000c12127981 */ /* 0x000f22000c1e1900 */
[--C-:B--2---:R-:W-:Y:S02]  /*3830*/  HADD2.F32 R3, -RZ, R16.reuse.H0_H0 ;  /* 0x20000010ff037230 */ /* 0x104fe40000004100 */
[----:B------:R-:W-:-:S03]  /*3840*/  HADD2.F32 R12, -RZ, R16.H1_H1 ;  /* 0x30000010ff0c7230 */ /* 0x000fc60000004100 */
[----:B------:R-:W-:Y:S02]  /*3850*/  FMUL.FTZ R3, R3, UR11 ;  /* 0x0000000b03037c20 */ /* 0x000fe40008410000 */
[----:B------:R-:W-:-:S03]  /*3860*/  FMUL.FTZ R16, R12, UR11 ;  /* 0x0000000b0c107c20 */ /* 0x000fc60008410000 */
[----:B------:R-:W-:Y:S01]  /*3870*/  F2FP.F16.F32.PACK_AB R12, RZ, R3 ;  /* 0x00000003ff0c723e */ /* 0x000fe200000000ff */
[--C-:B------:R-:W-:Y:S02]  /*3880*/  HADD2.F32 R3, -RZ, R17.reuse.H0_H0 ;  /* 0x20000011ff037230 */ /* 0x100fe40000004100 */
[----:B------:R-:W-:Y:S01]  /*3890*/  HADD2.F32 R17, -RZ, R17.H1_H1 ;  /* 0x30000011ff117230 */ /* 0x000fe20000004100 */
[----:B------:R-:W-:Y:S02]  /*38a0*/  F2FP.F16.F32.PACK_AB R16, RZ, R16 ;  /* 0x00000010ff10723e */ /* 0x000fe400000000ff */
[----:B------:R-:W-:Y:S02]  /*38b0*/  FMUL.FTZ R20, R3, UR11 ;  /* 0x0000000b03147c20 */ /* 0x000fe40008410000 */
[----:B------:R-:W-:Y:S01]  /*38c0*/  FMUL.FTZ R21, R17, UR11 ;  /* 0x0000000b11157c20 */ /* 0x000fe20008410000 */
[----:B------:R-:W-:Y:S02]  /*38d0*/  HADD2.F32 R16, -RZ, R16.H0_H0 ;  /* 0x20000010ff107230 */ /* 0x000fe40000004100 */
[----:B---3--:R-:W-:Y:S01]  /*38e0*/  HADD2.F32 R17, -RZ, R14.H1_H1 ;  /* 0x3000000eff117230 */ /* 0x008fe20000004100 */
[----:B------:R-:W-:-:S02]  /*38f0*/  F2FP.F16.F32.PACK_AB R20, RZ, R20 ;  /* 0x00000014ff14723e */ /* 0x000fc400000000ff */
[----:B------:R-:W-:Y:S02]  /*3900*/  F2FP.F16.F32.PACK_AB R21, RZ, R21 ;  /* 0x00000015ff15723e */ /* 0x000fe400000000ff */
[----:B------:R-:W-:Y:S01]  /*3910*/  FMUL.FTZ R16, R16, R17 ;  /* 0x0000001110107220 */ /* 0x000fe20000410000 */
[----:B------:R-:W-:Y:S02]  /*3920*/  HADD2.F32 R20, -RZ, R20.H0_H0 ;  /* 0x20000014ff147230 */ /* 0x000fe40000004100 */
[----:B------:R-:W-:Y:S01]  /*3930*/  HADD2.F32 R17, -RZ, R15.H0_H0 ;  /* 0x2000000fff117230 */ /* 0x000fe20000004100 */
[----:B----4-:R0:W1:Y:S01]  /*3940*/  MUFU.RCP R3, R18 ;  /* 0x0000001200037308 */ /* 0x0100620000001000 */
[----:B------:R-:W-:Y:S02]  /*3950*/  HADD2.F32 R19, -RZ, R14.H0_H0 ;  /* 0x2000000eff137230 */ /* 0x000fe40000004100 */
[----:B------:R-:W-:Y:S02]  /*3960*/  HADD2.F32 R21, -RZ, R21.H0_H0 ;  /* 0x20000015ff157230 */ /* 0x000fe40000004100 */
[----:B------:R-:W-:-:S02]  /*3970*/  HADD2.F32 R14, -RZ, R15.H1_H1 ;  /* 0x3000000fff0e7230 */ /* 0x000fc40000004100 */
[----:B------:R-:W-:Y:S01]  /*3980*/  FMUL.FTZ R17, R20, R17 ;  /* 0x0000001114117220 */ /* 0x000fe20000410000 */
[----:B------:R-:W-:Y:S02]  /*3990*/  HADD2.F32 R12, -RZ, R12.H0_H0 ;  /* 0x2000000cff0c7230 */ /* 0x000fe40000004100 */
[----:B------:R-:W-:Y:S02]  /*39a0*/  FMUL.FTZ R14, R21, R14 ;  /* 0x0000000e150e7220 */ /* 0x000fe40000410000 */
[----:B------:R-:W-:Y:S01]  /*39b0*/  F2FP.F16.F32.PACK_AB R17, RZ, R17 ;  /* 0x00000011ff11723e */ /* 0x000fe200000000ff */
[----:B------:R-:W-:Y:S02]  /*39c0*/  FMUL.FTZ R12, R12, R19 ;  /* 0x000000130c0c7220 */ /* 0x000fe40000410000 */
[----:B0-----:R-:W-:Y:S02]  /*39d0*/  F2FP.F16.F32.PACK_AB R18, RZ, R14 ;  /* 0x0000000eff12723e */ /* 0x001fe400000000ff */
[----:B------:R-:W-:Y:S01]  /*39e0*/  HADD2.F32 R14, -RZ, R17.H0_H0 ;  /* 0x20000011ff0e7230 */ /* 0x000fe20000004100 */
[----:B------:R-:W-:-:S02]  /*39f0*/  F2FP.F16.F32.PACK_AB R12, RZ, R12 ;  /* 0x0000000cff0c723e */ /* 0x000fc400000000ff */
[----:B------:R-:W-:Y:S01]  /*3a00*/  F2FP.F16.F32.PACK_AB R16, RZ, R16 ;  /* 0x00000010ff10723e */ /* 0x000fe200000000ff */
[----:B------:R-:W-:Y:S02]  /*3a10*/  HADD2.F32 R18, -RZ, R18.H0_H0 ;  /* 0x20000012ff127230 */ /* 0x000fe40000004100 */
[C---:B-1----:R-:W-:Y:S01]  /*3a20*/  FMUL.FTZ R14, R3.reuse, R14 ;  /* 0x0000000e030e7220 */ /* 0x042fe20000410000 */
[----:B------:R-:W-:Y:S02]  /*3a30*/  HADD2.F32 R12, -RZ, R12.H0_H0 ;  /* 0x2000000cff0c7230 */ /* 0x000fe40000004100 */
[----:B------:R-:W-:Y:S02]  /*3a40*/  HADD2.F32 R16, -RZ, R16.H0_H0 ;  /* 0x20000010ff107230 */ /* 0x000fe40000004100 */
[C---:B------:R-:W-:Y:S01]  /*3a50*/  FMUL.FTZ R18, R3.reuse, R18 ;  /* 0x0000001203127220 */ /* 0x040fe20000410000 */
[C---:B------:R-:W-:Y:S01]  /*3a60*/  FMUL.FTZ R12, R3.reuse, R12 ;  /* 0x0000000c030c7220 */ /* 0x040fe20000410000 */
[----:B------:R-:W-:Y:S01]  /*3a70*/  F2I.S8.NTZ R14, R14 ;  /* 0x0000000e000e7305 */ /* 0x000fe20000202100 */
[----:B------:R-:W-:-:S07]  /*3a80*/  FMUL.FTZ R16, R3, R16 ;  /* 0x0000001003107220 */ /* 0x000fce0000410000 */
[----:B------:R-:W0:Y:S08]  /*3a90*/  F2I.S8.NTZ R3, R18 ;  /* 0x0000001200037305 */ /* 0x000e300000202100 */
[----:B------:R-:W-:Y:S08]  /*3aa0*/  F2I.S8.NTZ R12, R12 ;  /* 0x0000000c000c7305 */ /* 0x000ff00000202100 */
[----:B------:R-:W1:Y:S01]  /*3ab0*/  F2I.S8.NTZ R15, R16 ;  /* 0x00000010000f7305 */ /* 0x000e620000202100 */
[----:B0-----:R-:W-:-:S02]  /*3ac0*/  PRMT R20, R14, 0x3340, R3 ;  /* 0x000033400e147816 */ /* 0x001fc40000000003 */
[----:B------:R-:W-:-:S04]  /*3ad0*/  IADD3 R3, PT, PT, R13, R0, RZ ;  /* 0x000000000d037210 */ /* 0x000fc80007ffe0ff */
[----:B------:R-:W-:Y:S02]  /*3ae0*/  ISETP.GE.U32.AND P0, PT, R3, UR10, PT ;  /* 0x0000000a03007c0c */ /* 0x000fe4000bf06070 */
[----:B-1----:R-:W-:Y:S01]  /*3af0*/  PRMT R15, R12, 0x3340, R15 ;  /* 0x000033400c0f7816 */ /* 0x002fe2000000000f */
[----:B------:R-:W-:-:S03]  /*3b00*/  IMAD.WIDE.U32 R12, R13, 0x4, R4 ;  /* 0x000000040d0c7825 */ /* 0x000fc600078e0004 */
[----:B------:R-:W-:-:S05]  /*3b10*/  PRMT R15, R15, 0x5410, R20 ;  /* 0x000054100f0f7816 */ /* 0x000fca0000000014 */
[----:B------:R0:W-:Y:S02]  /*3b20*/  STG.E desc[UR12][R12.64], R15 ;  /* 0x0000000f0c007986 */ /* 0x0001e4000c10190c */
[----:B------:R-:W-:Y:S05]  /*3b30*/  @P0 EXIT ;  /* 0x000000000000094d */ /* 0x000fea0003800000 */
[----:B------:R-:W-:Y:S02]  /*3b40*/  MOV R14, 0x8 ;  /* 0x00000008000e7802 */ /* 0x000fe40000000f00 */
[----:B0-----:R-:W-:-:S03]  /*3b50*/  SHF.R.U32.HI R12, RZ, 0x4, R3 ;  /* 0x00000004ff0c7819 */ /* 0x001fc60000011603 */
[----:B------:R-:W-:Y:S01]  /*3b60*/  IMAD.WIDE.U32 R14, R3, R14, UR6 ;  /* 0x00000006030e7e25 */ /* 0x000fe2000f8e000e */
[----:B------:R-:W-:-:S05]  /*3b70*/  LOP3.LUT R13, R12, 0x3ffffff, RZ, 0xc0, !PT ;  /* 0x03ffffff0c0d7812 */ /* 0x000fca00078ec0ff */
[----:B------:R-:W2:Y:S01]  /*3b80*/  LDG.E.64.CONSTANT R14, desc[UR12][R14.64] ;  /* 0x0000000c0e0e7981 */ /* 0x000ea2000c1e9b00 */
[----:B------:R-:W-:Y:S01]  /*3b90*/  IADD3 R17, P0, PT, R13, R6, RZ ;  /* 0x000000060d117210 */ /* 0x000fe20007f1e0ff */
[----:B------:R-:W-:-:S04]  /*3ba0*/  IMAD.WIDE.U32 R12, R3, 0x8, R8 ;  /* 0x00000008030c7825 */ /* 0x000fc800078e0008 */
[----:B------:R-:W-:Y:S01]  /*3bb0*/  IMAD.X R18, RZ, RZ, R2, P0 ;  /* 0x000000ffff127224 */ /* 0x000fe200000e0602 */
[C---:B------:R-:W-:Y:S01]  /*3bc0*/  LEA R16, P0, R17.reuse, R10, 0x2 ;  /* 0x0000000a11107211 */ /* 0x040fe200078010ff */
        /* <DEDUP_REMOVED lines=10> */
[----:B---3--:R-:W-:Y:S02]  /*3c70*/  HADD2.F32 R17, -RZ, R12.H0_H0 ;  /* 0x2000000cff117230 */ /* 0x008fe40000004100 */
[----:B------:R-:W-:Y:S01]  /*3c80*/  F2FP.F16.F32.PACK_AB R19, RZ, R19 ;  /* 0x00000013ff13723e */ /* 0x000fe200000000ff */
[----:B------:R-:W-:Y:S01]  /*3c90*/  FMUL.FTZ R20, R14, UR11 ;  /* 0x0000000b0e147c20 */ /* 0x000fe20008410000 */
[----:B------:R-:W-:Y:S01]  /*3ca0*/  FMUL.FTZ R15, R15, UR11 ;  /* 0x0000000b0f0f7c20 */ /* 0x000fe20008410000 */
[----:B------:R-:W-:Y:S01]  /*3cb0*/  HADD2.F32 R18, -RZ, R18.H0_H0 ;  /* 0x20000012ff127230 */ /* 0x000fe20000004100 */
[----:B----4-:R-:W0:Y:S01]  /*3cc0*/  MUFU.RCP R14, R16 ;  /* 0x00000010000e7308 */ /* 0x010e220000001000 */
[----:B------:R-:W-:-:S02]  /*3cd0*/  HADD2.F32 R19, -RZ, R19.H0_H0 ;  /* 0x20000013ff137230 */ /* 0x000fc40000004100 */
[----:B------:R-:W-:Y:S02]  /*3ce0*/  HADD2.F32 R12, -RZ, R12.H1_H1 ;  /* 0x3000000cff0c7230 */ /* 0x000fe40000004100 */
[----:B------:R-:W-:Y:S01]  /*3cf0*/  FMUL.FTZ R17, R18, R17 ;  /* 0x0000001112117220 */ /* 0x000fe20000410000 */
[----:B------:R-:W-:Y:S02]  /*3d00*/  F2FP.F16.F32.PACK_AB R20, RZ, R20 ;  /* 0x00000014ff14723e */ /* 0x000fe400000000ff */
[----:B------:R-:W-:Y:S01]  /*3d10*/  F2FP.F16.F32.PACK_AB R18, RZ, R15 ;  /* 0x0000000fff12723e */ /* 0x000fe200000000ff */
[----:B------:R-:W-:Y:S01]  /*3d20*/  FMUL.FTZ R12, R19, R12 ;  /* 0x0000000c130c7220 */ /* 0x000fe20000410000 */
[----:B------:R-:W-:Y:S01]  /*3d30*/  HADD2.F32 R15, -RZ, R13.H0_H0 ;  /* 0x2000000dff0f7230 */ /* 0x000fe20000004100 */
[----:B------:R-:W-:Y:S01]  /*3d40*/  F2FP.F16.F32.PACK_AB R17, RZ, R17 ;  /* 0x00000011ff11723e */ /* 0x000fe200000000ff */
[----:B------:R-:W-:Y:S02]  /*3d50*/  HADD2.F32 R20, -RZ, R20.H0_H0 ;  /* 0x20000014ff147230 */ /* 0x000fe40000004100 */
[----:B------:R-:W-:-:S02]  /*3d60*/  HADD2.F32 R18, -RZ, R18.H0_H0 ;  /* 0x20000012ff127230 */ /* 0x000fc40000004100 */
[----:B------:R-:W-:Y:S01]  /*3d70*/  HADD2.F32 R13, -RZ, R13.H1_H1 ;  /* 0x3000000dff0d7230 */ /* 0x000fe20000004100 */
[----:B------:R-:W-:Y:S01]  /*3d80*/  F2FP.F16.F32.PACK_AB R12, RZ, R12 ;  /* 0x0000000cff0c723e */ /* 0x000fe200000000ff */
[----:B------:R-:W-:Y:S01]  /*3d90*/  FMUL.FTZ R15, R20, R15 ;  /* 0x0000000f140f7220 */ /* 0x000fe20000410000 */
[----:B------:R-:W-:Y:S02]  /*3da0*/  HADD2.F32 R17, -RZ, R17.H0_H0 ;  /* 0x20000011ff117230 */ /* 0x000fe40000004100 */
[----:B------:R-:W-:Y:S01]  /*3db0*/  FMUL.FTZ R18, R18, R13 ;  /* 0x0000000d12127220 */ /* 0x000fe20000410000 */
[----:B------:R-:W-:Y:S01]  /*3dc0*/  HADD2.F32 R13, -RZ, R12.H0_H0 ;  /* 0x2000000cff0d7230 */ /* 0x000fe20000004100 */
[----:B------:R-:W-:Y:S01]  /*3dd0*/  F2FP.F16.F32.PACK_AB R12, RZ, R15 ;  /* 0x0000000fff0c723e */ /* 0x000fe200000000ff */
[C---:B0-----:R-:W-:Y:S02]  /*3de0*/  FMUL.FTZ R17, R14.reuse, R17 ;  /* 0x000000110e117220 */ /* 0x041fe40000410000 */
[----:B------:R-:W-:Y:S01]  /*3df0*/  F2FP.F16.F32.PACK_AB R18, RZ, R18 ;  /* 0x00000012ff12723e */ /* 0x000fe200000000ff */
[----:B------:R-:W-:Y:S01]  /*3e00*/  FMUL.FTZ R15, R14, R13 ;  /* 0x0000000d0e0f7220 */ /* 0x000fe20000410000 */
[----:B------:R-:W-:-:S03]  /*3e10*/  HADD2.F32 R13, -RZ, R12.H0_H0 ;  /* 0x2000000cff0d7230 */ /* 0x000fc60000004100 */
[----:B------:R-:W-:Y:S01]  /*3e20*/  HADD2.F32 R19, -RZ, R18.H0_H0 ;  /* 0x20000012ff137230 */ /* 0x000fe20000004100 */
[----:B------:R-:W-:Y:S01]  /*3e30*/  F2I.S8.NTZ R17, R17 ;  /* 0x0000001100117305 */ /* 0x000fe20000202100 */
[----:B------:R-:W-:-:S03]  /*3e40*/  FMUL.FTZ R16, R14, R13 ;  /* 0x0000000d0e107220 */ /* 0x000fc60000410000 */
[----:B------:R-:W-:-:S04]  /*3e50*/  FMUL.FTZ R19, R14, R19 ;  /* 0x000000130e137220 */ /* 0x000fc80000410000 */
[----:B------:R-:W0:Y:S08]  /*3e60*/  F2I.S8.NTZ R12, R15 ;  /* 0x0000000f000c7305 */ /* 0x000e300000202100 */
[----:B------:R-:W-:Y:S08]  /*3e70*/  F2I.S8.NTZ R16, R16 ;  /* 0x0000001000107305 */ /* 0x000ff00000202100 */
[----:B------:R-:W1:Y:S01]  /*3e80*/  F2I.S8.NTZ R19, R19 ;  /* 0x0000001300137305 */ /* 0x000e620000202100 */
[----:B0-----:R-:W-:Y:S01]  /*3e90*/  PRMT R14, R17, 0x3340, R12 ;  /* 0x00003340110e7816 */ /* 0x001fe2000000000c */
[C---:B------:R-:W-:Y:S01]  /*3ea0*/  IMAD.WIDE.U32 R12, R3.reuse, 0x4, R4 ;  /* 0x00000004030c7825 */ /* 0x040fe200078e0004 */
[----:B------:R-:W-:-:S04]  /*3eb0*/  IADD3 R3, PT, PT, R3, R0, RZ ;  /* 0x0000000003037210 */ /* 0x000fc80007ffe0ff */
[----:B------:R-:W-:Y:S02]  /*3ec0*/  ISETP.GE.U32.AND P0, PT, R3, UR10, PT ;  /* 0x0000000a03007c0c */ /* 0x000fe4000bf06070 */
[----:B-1----:R-:W-:-:S04]  /*3ed0*/  PRMT R17, R16, 0x3340, R19 ;  /* 0x0000334010117816 */ /* 0x002fc80000000013 */
[----:B------:R-:W-:-:S05]  /*3ee0*/  PRMT R17, R14, 0x5410, R17 ;  /* 0x000054100e117816 */ /* 0x000fca0000000011 */
[----:B------:R0:W-:Y:S02]  /*3ef0*/  STG.E desc[UR12][R12.64], R17 ;  /* 0x000000110c007986 */ /* 0x0001e4000c10190c */
[----:B------:R-:W-:Y:S05]  /*3f00*/  @P0 EXIT ;  /* 0x000000000000094d */ /* 0x000fea0003800000 */
[----:B------:R-:W-:Y:S01]  /*3f10*/  HFMA2 R14, -RZ, RZ, 0, 4.76837158203125e-07 ;  /* 0x00000008ff0e7431 */ /* 0x000fe200000001ff */
[----:B0-----:R-:W-:-:S04]  /*3f20*/  SHF.R.U32.HI R12, RZ, 0x4, R3 ;  /* 0x00000004ff0c7819 */ /* 0x001fc80000011603 */
        /* <DEDUP_REMOVED lines=21> */
[----:B------:R-:W-:-:S02]  /*4080*/  HADD2.F32 R18, -RZ, R18.H0_H0 ;  /* 0x20000012ff127230 */ /* 0x000fc40000004100 */
[----:B------:R-:W-:Y:S01]  /*4090*/  HADD2.F32 R19, -RZ, R19.H0_H0 ;  /* 0x20000013ff137230 */ /* 0x000fe20000004100 */
[----:B------:R-:W-:Y:S01]  /*40a0*/  F2FP.F16.F32.PACK_AB R20, RZ, R20 ;  /* 0x00000014ff14723e */ /* 0x000fe200000000ff */
[----:B------:R-:W-:Y:S02]  /*40b0*/  HADD2.F32 R12, -RZ, R12.H1_H1 ;  /* 0x3000000cff0c7230 */ /* 0x000fe40000004100 */
[----:B------:R-:W-:Y:S01]  /*40c0*/  FMUL.FTZ R17, R18, R17 ;  /* 0x0000001112117220 */ /* 0x000fe20000410000 */
[----:B------:R-:W-:Y:S01]  /*40d0*/  F2FP.F16.F32.PACK_AB R18, RZ, R15 ;  /* 0x0000000fff12723e */ /* 0x000fe200000000ff */
[----:B----4-:R-:W0:Y:S01]  /*40e0*/  MUFU.RCP R14, R16 ;  /* 0x00000010000e7308 */ /* 0x010e220000001000 */
[----:B------:R-:W-:Y:S02]  /*40f0*/  HADD2.F32 R15, -RZ, R13.H0_H0 ;  /* 0x2000000dff0f7230 */ /* 0x000fe40000004100 */
[----:B------:R-:W-:Y:S01]  /*4100*/  FMUL.FTZ R12, R19, R12 ;  /* 0x0000000c130c7220 */ /* 0x000fe20000410000 */
[----:B------:R-:W-:-:S02]  /*4110*/  HADD2.F32 R20, -RZ, R20.H0_H0 ;  /* 0x20000014ff147230 */ /* 0x000fc40000004100 */
[----:B------:R-:W-:Y:S02]  /*4120*/  HADD2.F32 R18, -RZ, R18.H0_H0 ;  /* 0x20000012ff127230 */ /* 0x000fe40000004100 */
[----:B------:R-:W-:Y:S01]  /*4130*/  HADD2.F32 R13, -RZ, R13.H1_H1 ;  /* 0x3000000dff0d7230 */ /* 0x000fe20000004100 */
[----:B------:R-:W-:Y:S01]  /*4140*/  F2FP.F16.F32.PACK_AB R12, RZ, R12 ;  /* 0x0000000cff0c723e */ /* 0x000fe200000000ff */
[----:B------:R-:W-:-:S03]  /*4150*/  FMUL.FTZ R15, R20, R15 ;  /* 0x0000000f140f7220 */ /* 0x000fc60000410000 */
[----:B------:R-:W-:Y:S01]  /*4160*/  FMUL.FTZ R18, R18, R13 ;  /* 0x0000000d12127220 */ /* 0x000fe20000410000 */
[----:B------:R-:W-:Y:S01]  /*4170*/  F2FP.F16.F32.PACK_AB R17, RZ, R17 ;  /* 0x00000011ff11723e */ /* 0x000fe200000000ff */
[----:B------:R-:W-:Y:S01]  /*4180*/  HADD2.F32 R13, -RZ, R12.H0_H0 ;  /* 0x2000000cff0d7230 */ /* 0x000fe20000004100 */
[----:B------:R-:W-:Y:S02]  /*4190*/  F2FP.F16.F32.PACK_AB R12, RZ, R15 ;  /* 0x0000000fff0c723e */ /* 0x000fe400000000ff */
[----:B------:R-:W-:Y:S01]  /*41a0*/  F2FP.F16.F32.PACK_AB R18, RZ, R18 ;  /* 0x00000012ff12723e */ /* 0x000fe200000000ff */
[----:B------:R-:W-:Y:S02]  /*41b0*/  HADD2.F32 R17, -RZ, R17.H0_H0 ;  /* 0x20000011ff117230 */ /* 0x000fe40000004100 */
[----:B0-----:R-:W-:Y:S01]  /*41c0*/  FMUL.FTZ R15, R14, R13 ;  /* 0x0000000d0e0f7220 */ /* 0x001fe20000410000 */
[----:B------:R-:W-:Y:S02]  /*41d0*/  HADD2.F32 R13, -RZ, R12.H0_H0 ;  /* 0x2000000cff0d7230 */ /* 0x000fe40000004100 */
[----:B------:R-:W-:-:S02]  /*41e0*/  HADD2.F32 R19, -RZ, R18.H0_H0 ;  /* 0x20000012ff137230 */ /* 0x000fc40000004100 */
[C---:B------:R-:W-:Y:S01]  /*41f0*/  FMUL.FTZ R17, R14.reuse, R17 ;  /* 0x000000110e117220 */ /* 0x040fe20000410000 */
[C---:B------:R-:W-:Y:S02]  /*4200*/  FMUL.FTZ R16, R14.reuse, R13 ;  /* 0x0000000d0e107220 */ /* 0x040fe40000410000 */
[----:B------:R-:W-:Y:S01]  /*4210*/  FMUL.FTZ R19, R14, R19 ;  /* 0x000000130e137220 */ /* 0x000fe20000410000 */
[----:B------:R-:W-:Y:S08]  /*4220*/  F2I.S8.NTZ R12, R15 ;  /* 0x0000000f000c7305 */ /* 0x000ff00000202100 */
[----:B------:R-:W0:Y:S08]  /*4230*/  F2I.S8.NTZ R17, R17 ;  /* 0x0000001100117305 */ /* 0x000e300000202100 */
[----:B------:R-:W-:Y:S08]  /*4240*/  F2I.S8.NTZ R16, R16 ;  /* 0x0000001000107305 */ /* 0x000ff00000202100 */
[----:B------:R-:W1:Y:S01]  /*4250*/  F2I.S8.NTZ R19, R19 ;  /* 0x0000001300137305 */ /* 0x000e620000202100 */
[----:B0-----:R-:W-:Y:S01]  /*4260*/  PRMT R14, R17, 0x3340, R12 ;  /* 0x00003340110e7816 */ /* 0x001fe2000000000c */
[C---:B------:R-:W-:Y:S01]  /*4270*/  IMAD.WIDE.U32 R12, R3.reuse, 0x4, R4 ;  /* 0x00000004030c7825 */ /* 0x040fe200078e0004 */
[----:B------:R-:W-:-:S02]  /*4280*/  IADD3 R3, PT, PT, R3, R0, RZ ;  /* 0x0000000003037210 */ /* 0x000fc40007ffe0ff */
[----:B-1----:R-:W-:-:S04]  /*4290*/  PRMT R17, R16, 0x3340, R19 ;  /* 0x0000334010117816 */ /* 0x002fc80000000013 */
[----:B------:R-:W-:-:S05]  /*42a0*/  PRMT R17, R14, 0x5410, R17 ;  /* 0x000054100e117816 */ /* 0x000fca0000000011 */
[----:B------:R2:W-:Y:S01]  /*42b0*/  STG.E desc[UR12][R12.64], R17 ;  /* 0x000000110c007986 */ /* 0x0005e2000c10190c */
[----:B------:R-:W-:-:S13]  /*42c0*/  ISETP.GE.U32.AND P0, PT, R3, UR10, PT ;  /* 0x0000000a03007c0c */ /* 0x000fda000bf06070 */
[----:B--2---:R-:W-:Y:S05]  /*42d0*/  @!P0 BRA `(.L_x_1373) ;  /* 0xfffffff000308947 */ /* 0x004fea000383ffff */
[----:B------:R-:W-:Y:S05]  /*42e0*/  EXIT ;  /* 0x000000000000794d */ /* 0x000fea0003800000 */
        .weak           $__internal_40_$__cuda_sm20_div_s64
        .type           $__internal_40_$__cuda_sm20_div_s64,@function
        .size           $__internal_40_$__cuda_sm20_div_s64,($__internal_41_$__cuda_sm20_div_u64 - $__internal_40_$__cuda_sm20_div_s64)
$__internal_40_$__cuda_sm20_div_s64:
        /* <DEDUP_REMOVED lines=17> */
[----:B------:R-:W-:Y:S02]  /*4400*/  IADD3.X R15, PT, PT, RZ, ~R11, RZ, P0, !PT ;  /* 0x8000000bff0f7210 */ /* 0x000fe400007fe4ff */
        /* <DEDUP_REMOVED lines=27> */
[----:B------:R-:W-:Y:S01]  /*45c0*/  IMAD.WIDE.U32 R8, R11, R4, RZ ;  /* 0x000000040b087225 */ /* 0x000fe200078e00ff */
[----:B------:R-:W-:-:S03]  /*45d0*/  IADD3.X R7, PT, PT, RZ, R7, RZ, P2, !PT ;  /* 0x00000007ff077210 */ /* 0x000fc600017fe4ff */
[C---:B------:R-:W-:Y:S01]  /*45e0*/  IMAD R9, R11.reuse, R5, R9 ;  /* 0x000000050b097224 */ /* 0x040fe200078e0209 */
[----:B------:R-:W-:Y:S02]  /*45f0*/  IADD3 R15, P2, PT, -R8, R3, RZ ;  /* 0x00000003080f7210 */ /* 0x000fe40007f5e1ff */
[----:B------:R-:W-:Y:S01]  /*4600*/  IADD3 R8, P3, PT, R11, 0x1, RZ ;  /* 0x000000010b087810 */ /* 0x000fe20007f7e0ff */
[-C--:B------:R-:W-:Y:S01]  /*4610*/  IMAD R9, R7, R4.reuse, R9 ;  /* 0x0000000407097224 */ /* 0x080fe200078e0209 */
[CC--:B------:R-:W-:Y:S02]  /*4620*/  ISETP.GE.U32.AND P0, PT, R15.reuse, R4.reuse, PT ;  /* 0x000000040f00720c */ /* 0x0c0fe40003f06070 */
[----:B------:R-:W-:Y:S01]  /*4630*/  IADD3.X R10, PT, PT, RZ, R7, RZ, P3, !PT ;  /* 0x00000007ff0a7210 */ /* 0x000fe20001ffe4ff */
[----:B------:R-:W-:Y:S01]  /*4640*/  IMAD.X R17, RZ, RZ, ~R9, P2 ;  /* 0x000000ffff117224 */ /* 0x000fe200010e0e09 */
[----:B------:R-:W-:-:S04]  /*4650*/  IADD3 R9, P2, PT, R15, -R4, RZ ;  /* 0x800000040f097210 */ /* 0x000fc80007f5e0ff */
[CC--:B------:R-:W-:Y:S02]  /*4660*/  ISETP.GE.U32.AND.EX P0, PT, R17.reuse, R5.reuse, PT, P0 ;  /* 0x000000051100720c */ /* 0x0c0fe40003f06100 */
[----:B------:R-:W-:Y:S02]  /*4670*/  IADD3.X R13, PT, PT, R17, ~R5, RZ, P2, !PT ;  /* 0x80000005110d7210 */ /* 0x000fe400017fe4ff */
[----:B------:R-:W-:Y:S02]  /*4680*/  SEL R9, R9, R15, P0 ;  /* 0x0000000f09097207 */ /* 0x000fe40000000000 */
[----:B------:R-:W-:Y:S02]  /*4690*/  SEL R11, R8, R11, P0 ;  /* 0x0000000b080b7207 */ /* 0x000fe40000000000 */
[----:B------:R-:W-:Y:S02]  /*46a0*/  SEL R13, R13, R17, P0 ;  /* 0x000000110d0d7207 */ /* 0x000fe40000000000 */
[----:B------:R-:W-:-:S02]  /*46b0*/  ISETP.GE.U32.AND P2, PT, R9, R4, PT ;  /* 0x000000040900720c */ /* 0x000fc40003f46070 */
[----:B------:R-:W-:Y:S01]  /*46c0*/  SEL R4, R10, R7, P0 ;  /* 0x000000070a047207 */ /* 0x000fe20000000000 */
[----:B------:R-:W-:Y:S01]  /*46d0*/  HFMA2 R7, -RZ, RZ, 0, 0 ;  /* 0x00000000ff077431 */ /* 0x000fe200000001ff */
        /* <DEDUP_REMOVED lines=13> */
[----:B------:R-:W-:Y:S06]  /*47b0*/  RET.REL.NODEC R6 `(_ZN4vllm31rms_norm_per_block_quant_kernelIN3c104HalfEaLb0ELb0ELi64EEEvPT0_PfPKT_S8_PKffiiPS6_l) ;  /* 0xffffffb806107950 */ /* 0x000fec0003c3ffff */
        .weak           $__internal_41_$__cuda_sm20_div_u64
        .type           $__internal_41_$__cuda_sm20_div_u64,@function
        .size           $__internal_41_$__cuda_sm20_div_u64,(.L_x_2892 - $__internal_41_$__cuda_sm20_div_u64)
$__internal_41_$__cuda_sm20_div_u64:
[----:B------:R-:W-:Y:S01]  /*47c0*/  IMAD.U32 R21, RZ, RZ, UR9 ;  /* 0x00000009ff157e24 */ /* 0x000fe2000f8e00ff */
[----:B------:R-:W-:-:S04]  /*47d0*/  MOV R20, R19 ;  /* 0x0000001300147202 */ /* 0x000fc80000000f00 */
        /* <DEDUP_REMOVED lines=17> */
[----:B------:R-:W-:Y:S01]  /*48f0*/  IMAD.HI.U32 R14, P1, R13, R25, R14 ;  /* 0x000000190d0e7227 */ /* 0x000fe2000782000e */
[----:B------:R-:W-:-:S04]  /*4900*/  IADD3.X R18, PT, PT, R27, R13, RZ, P0, !PT ;  /* 0x0000000d1b127210 */ /* 0x000fc800007fe4ff */
[----:B------:R-:W-:-:S04]  /*4910*/  IADD3 R15, P2, PT, R21, R14, RZ ;  /* 0x0000000e150f7210 */ /* 0x000fc80007f5e0ff */
[----:B------:R-:W-:Y:S01]  /*4920*/  IADD3.X R18, PT, PT, RZ, RZ, R18, P2, P1 ;  /* 0x000000ffff127210 */ /* 0x000fe200017e2412 */
[----:B------:R-:W-:-:S04]  /*4930*/  IMAD.WIDE.U32 R12, R15, R19, RZ ;  /* 0x000000130f0c7225 */ /* 0x000fc800078e00ff */
        /* <DEDUP_REMOVED lines=11> */
[----:B------:R-:W-:-:S04]  /*49f0*/  IMAD.HI.U32 R12, R14, R17, RZ ;  /* 0x000000110e0c7227 */ /* 0x000fc800078e00ff */
[----:B------:R-:W-:Y:S01]  /*4a00*/  HFMA2 R13, -RZ, RZ, 0, 0 ;  /* 0x00000000ff0d7431 */ /* 0x000fe200000001ff */
[----:B------:R-:W-:Y:S02]  /*4a10*/  IADD3.X R18, PT, PT, RZ, RZ, R18, P2, P1 ;  /* 0x000000ffff127210 */ /* 0x000fe400017e2412 */
        /* <DEDUP_REMOVED lines=8> */
[----:B------:R-:W-:Y:S01]  /*4aa0*/  IMAD R13, R15, UR9, R13 ;  /* 0x000000090f0d7c24 */ /* 0x000fe2000f8e020d */
[----:B------:R-:W-:Y:S02]  /*4ab0*/  IADD3 R20, P1, PT, -R12, R17, RZ ;  /* 0x000000110c147210 */ /* 0x000fe40007f3e1ff */
[----:B------:R-:W-:Y:S01]  /*4ac0*/  MOV R17, 0x0 ;  /* 0x0000000000117802 */ /* 0x000fe20000000f00 */
[-C--:B------:R-:W-:Y:S01]  /*4ad0*/  IMAD R12, R14, R19.reuse, R13 ;  /* 0x000000130e0c7224 */ /* 0x080fe200078e020d */
[----:B------:R-:W-:-:S04]  /*4ae0*/  ISETP.GE.U32.AND P0, PT, R20, R19, PT ;  /* 0x000000131400720c */ /* 0x000fc80003f06070 */
        /* <DEDUP_REMOVED lines=13> */
[----:B------:R-:W-:Y:S02]  /*4bc0*/  ISETP.NE.U32.AND P1, PT, R19, RZ, PT ;  /* 0x000000ff1300720c */ /* 0x000fe40003f25070 */
[-C--:B------:R-:W-:Y:S02]  /*4bd0*/  IADD3.X R13, PT, PT, RZ, R14.reuse, RZ, P2, !PT ;  /* 0x0000000eff0d7210 */ /* 0x080fe400017fe4ff */
[----:B------:R-:W-:Y:S02]  /*4be0*/  ISETP.NE.AND.EX P1, PT, RZ, UR9, PT, P1 ;  /* 0x00000009ff007c0c */ /* 0x000fe4000bf25310 */
[----:B------:R-:W-:Y:S02]  /*4bf0*/  SEL R12, R12, R15, P0 ;  /* 0x0000000f0c0c7207 */ /* 0x000fe40000000000 */
[----:B------:R-:W-:Y:S02]  /*4c00*/  SEL R13, R13, R14, P0 ;  /* 0x0000000e0d0d7207 */ /* 0x000fe40000000000 */
[----:B------:R-:W-:-:S02]  /*4c10*/  SEL R12, R12, 0xffffffff, P1 ;  /* 0xffffffff0c0c7807 */ /* 0x000fc40000800000 */
[----:B------:R-:W-:Y:S01]  /*4c20*/  SEL R13, R13, 0xffffffff, P1 ;  /* 0xffffffff0d0d7807 */ /* 0x000fe20000800000 */
[----:B------:R-:W-:Y:S06]  /*4c30*/  RET.REL.NODEC R16 `(_ZN4vllm31rms_norm_per_block_quant_kernelIN3c104HalfEaLb0ELb0ELi64EEEvPT0_PfPKT_S8_PKffiiPS6_l) ;  /* 0xffffffb010f07950 */ /* 0x000fec0003c3ffff */
.L_x_1374:
        /* <DEDUP_REMOVED lines=12> */
.L_x_2892:


//--------------------- .text._ZN4vllm31rms_norm_per_block_quant_kernelIN3c104HalfENS1_13Float8_e4m3fnELb0ELb0ELi64EEEvPT0_PfPKT_S9_PKffiiPS7_l --------------------------
	.section	.text._ZN4vllm31rms_norm_per_block_quant_kernelIN3c104HalfENS1_13Float8_e4m3fnELb0ELb0ELi64EEEvPT0_PfPKT_S9_PKffiiPS7_l,"ax",@progbits
	.align	128
        .global         _ZN4vllm31rms_norm_per_block_quant_kernelIN3c104HalfENS1_13Float8_e4m3fnELb0ELb0ELi64EEEvPT0_PfPKT_S9_PKffiiPS7_l
        .type           _ZN4vllm31rms_norm_per_block_quant_kernelIN3c104HalfENS1_13Float8_e4m3fnELb0ELb0ELi64EEEvPT0_PfPKT_S9_PKffiiPS7_l,@function
        .size           _ZN4vllm31rms_norm_per_block_quant_kernelIN3c104HalfENS1_13Float8_e4m3fnELb0ELb0ELi64EEEvPT0_PfPKT_S9_PKffiiPS7_l,(.L_x_2894 - _ZN4vllm31rms_norm_per_block_quant_kernelIN3c104HalfENS1_13Float8_e4m3fnELb0ELb0ELi64EEEvPT0_PfPKT_S9_PKffiiPS7_l)
        .other          _ZN4vllm31rms_norm_per_block_quant_kernelIN3c104HalfENS1_13Float8_e4m3fnELb0ELb0ELi64EEEvPT0_PfPKT_S9_PKffiiPS7_l,@"STO_CUDA_ENTRY STV_DEFAULT"
_ZN4vllm31rms_norm_per_block_quant_kernelIN3c104HalfENS1_13Float8_e4m3fnELb0ELb0ELi64EEEvPT0_PfPKT_S9_PKffiiPS7_l:
.text._ZN4vllm31rms_norm_per_block_quant_kernelIN3c104HalfENS1_13Float8_e4m3fnELb0ELb0ELi64EEEvPT0_PfPKT_S9_PKffiiPS7_l:
        /* <DEDUP_REMOVED lines=21> */
.L_x_1377:
[----:B------:R-:W-:-:S04]  /*0150*/  IMAD.MOV.U32 R4, RZ, RZ, 0x8 ;  /* 0x00000008ff047424 */ /* 0x000fc800078e00ff */
[----:B------:R-:W-:-:S06]  /*0160*/  IMAD.WIDE.U32 R4, R7, R4, UR6 ;  /* 0x0000000607047e25 */ /* 0x000fcc000f8e0004 */
[----:B------:R-:W2:Y:S01]  /*0170*/  LDG.E.64.CONSTANT R4, desc[UR12][R4.64] ;  /* 0x0000000c04047981 */ /* 0x000ea2000c1e9b00 */
[----:B0-----:R-:W-:-:S05]  /*0180*/  IMAD.IADD R11, R0, 0x1, R7 ;  /* 0x00000001000b7824 */ /* 0x001fca00078e0207 */
        /* <DEDUP_REMOVED lines=52> */
.L_x_1376:
[----:B------:R-:W-:Y:S05]  /*04d0*/  BSYNC.RECONVERGENT B0 ;  /* 0x0000000000007941 */ /* 0x000fea0003800200 */
.L_x_1375:
        /* <DEDUP_REMOVED lines=71> */
.L_x_1379:
        /* <DEDUP_REMOVED lines=18> */
[----:B------:R-:W0:Y:S02]  /*0a70*/  SHFL.DOWN P0, R6, R5, 0x4, R7 ;  /* 0x0880000005067989 */ /* 0x000e240000000007 */
        /* <DEDUP_REMOVED lines=84> */
.L_x_1381:
[----:B------:R-:W0:Y:S02]  /*0fc0*/  LDCU.64 UR4, c[0x0][0x3a8] ;  /* 0x00007500ff0477ac */ /* 0x000e240008000a00 */
[----:B0-----:R-:W-:-:S04]  /*0fd0*/  I2FP.F32.S32 R4, UR5 ;  /* 0x0000000500047c45 */ /* 0x001fc80008201400 */
[----:B------:R-:W0:Y:S02]  /*0fe0*/  MUFU.RCP R5, R4 ;  /* 0x0000000400057308 */ /* 0x000e240000001000 */
[----:B0-----:R-:W-:-:S06]  /*0ff0*/  FFMA.FTZ R20, R5, R20, UR4 ;  /* 0x0000000405147e23 */ /* 0x001fcc0008010014 */
[----:B------:R-:W0:Y:S02]  /*1000*/  MUFU.RSQ R5, R20 ;  /* 0x0000001400057308 */ /* 0x000e240000001400 */
[----:B0-----:R2:W-:Y:S02]  /*1010*/  STS [R2+0x10a4], R5 ;  /* 0x0010a40502007388 */ /* 0x0015e40000000800 */
.L_x_1380:
[----:B------:R-:W-:Y:S05]  /*1020*/  BSYNC.RECONVERGENT B0 ;  /* 0x0000000000007941 */ /* 0x000fea0003800200 */
.L_x_1378:
        /* <DEDUP_REMOVED lines=18> */
[----:B------:R-:W-:Y:S01]  /*1150*/  IMAD R9, R8, R7, RZ ;  /* 0x0000000708097224 */ /* 0x000fe200078e02ff */
        /* <DEDUP_REMOVED lines=17> */
[----:B-1----:R-:W-:-:S04]  /*1270*/  R2UR UR11, R4 ;  /* 0x00000000040b72ca */ /* 0x002fc800000e0000 */
[----:B------:R-:W-:-:S09]  /*1280*/  @!P0 R2UR UR10, R2 ;  /* 0x00000000020a82ca */ /* 0x000fd200000e0000 */
[----:B------:R-:W-:-:S04]  /*1290*/  @!UP0 ULOP3.LUT UR10, URZ, UR9, URZ, 0x33, !UPT ;  /* 0x00000009ff0a8292 */ /* 0x000fc8000f8e33ff */
[----:B------:R-:W-:-:S04]  /*12a0*/  USHF.R.S32.HI UR9, URZ, 0x1f, UR10 ;  /* 0x0000001fff097899 */ /* 0x000fc8000801140a */
[----:B------:R-:W-:-:S09]  /*12b0*/  UISETP.NE.U32.AND UP0, UPT, UR9, URZ, UPT ;  /* 0x000000ff0900728c */ /* 0x000fd2000bf05070 */
[----:B------:R-:W-:Y:S05]  /*12c0*/  BRA.U UP0, `(.L_x_1382) ;  /* 0x00000001005c7547 */ /* 0x000fea000b800000 */
[----:B------:R-:W1:Y:S01]  /*12d0*/  I2F.U32.RP R2, UR10 ;  /* 0x0000000a00027d06 */ /* 0x000e620008209000 */
[----:B------:R-:W-:Y:S01]  /*12e0*/  IMAD R7, RZ, RZ, -UR10 ;  /* 0x8000000aff077e24 */ /* 0x000fe2000f8e02ff */
[----:B------:R-:W-:Y:S01]  /*12f0*/  ISETP.NE.U32.AND P2, PT, RZ, UR10, PT ;  /* 0x0000000aff007c0c */ /* 0x000fe2000bf45070 */
[----:B------:R-:W-:-:S05]  /*1300*/  IMAD.MOV.U32 R9, RZ, RZ, RZ ;  /* 0x000000ffff097224 */ /* 0x000fca00078e00ff */
[----:B-1----:R-:W1:Y:S02]  /*1310*/  MUFU.RCP R2, R2 ;  /* 0x0000000200027308 */ /* 0x002e640000001000 */
[----:B-1----:R-:W-:Y:S02]  /*1320*/  VIADD R4, R2, 0xffffffe ;  /* 0x0ffffffe02047836 */ /* 0x002fe40000000000 */
[----:B------:R-:W-:-:S04]  /*1330*/  IMAD.MOV.U32 R2, RZ, RZ, RZ ;  /* 0x000000ffff027224 */ /* 0x000fc800078e00ff */
[----:B------:R1:W2:Y:S02]  /*1340*/  F2I.FTZ.U32.TRUNC.NTZ R5, R4 ;  /* 0x0000000400057305 */ /* 0x0002a4000021f000 */
[----:B-1----:R-:W-:Y:S02]  /*1350*/  IMAD.MOV.U32 R4, RZ, RZ, RZ ;  /* 0x000000ffff047224 */ /* 0x002fe400078e00ff */
[----:B--2---:R-:W-:-:S04]  /*1360*/  IMAD R7, R7, R5, RZ ;  /* 0x0000000507077224 */ /* 0x004fc800078e02ff */
        /* <DEDUP_REMOVED lines=13> */
.L_x_1382:
[----:B------:R-:W-:Y:S01]  /*1440*/  IMAD.U32 R2, RZ, RZ, UR10 ;  /* 0x0000000aff027e24 */ /* 0x000fe2000f8e00ff */
[----:B------:R-:W-:-:S07]  /*1450*/  MOV R6, 0x1470 ;  /* 0x0000147000067802 */ /* 0x000fce0000000f00 */
[----:B0-----:R-:W-:Y:S05]  /*1460*/  CALL.REL.NOINC `($__internal_42_$__cuda_sm20_div_s64) ;  /* 0x0000003c00607944 */ /* 0x001fea0003c00000 */
        /* <DEDUP_REMOVED lines=8> */
.L_x_1383:
[C---:B------:R-:W-:Y:S01]  /*14f0*/  SHF.L.U32 R7, R8.reuse, 0x4, RZ ;  /* 0x0000000408077819 */ /* 0x040fe200000006ff */
[----:B------:R-:W1:Y:S01]  /*1500*/  LDC R10, c[0x0][0x3ac] ;  /* 0x0000eb00ff0a7b82 */ /* 0x000e620000000800 */
[----:B------:R-:W-:Y:S01]  /*1510*/  SHF.L.U64.HI R23, R8, 0x4, R9 ;  /* 0x0000000408177819 */ /* 0x000fe20000010209 */
[----:B------:R-:W-:Y:S01]  /*1520*/  USHF.R.S32.HI UR4, URZ, 0x1f, UR8 ;  /* 0x0000001fff047899 */ /* 0x000fe20008011408 */
[----:B------:R-:W-:Y:S01]  /*1530*/  IADD3 R5, P1, PT, R7, 0x10, RZ ;  /* 0x0000001007057810 */ /* 0x000fe20007f3e0ff */
[----:B------:R-:W2:Y:S01]  /*1540*/  LDCU.64 UR16, c[0x0][0x398] ;  /* 0x00007300ff1077ac */ /* 0x000ea20008000a00 */
[----:B------:R-:W-:Y:S01]  /*1550*/  BSSY.RECONVERGENT B0, `(.L_x_1384) ;  /* 0x0000125000007945 */ /* 0x000fe20003800200 */
[----:B------:R-:W-:Y:S01]  /*1560*/  IMAD.MOV.U32 R25, RZ, RZ, RZ ;  /* 0x000000ffff197224 */ /* 0x000fe200078e00ff */
[----:B------:R-:W-:Y:S01]  /*1570*/  ISETP.LT.U32.AND P0, PT, R5, UR8, PT ;  /* 0x0000000805007c0c */ /* 0x000fe2000bf01070 */
[--C-:B------:R-:W-:Y:S01]  /*1580*/  IMAD.X R6, RZ, RZ, R23.reuse, P1 ;  /* 0x000000ffff067224 */ /* 0x100fe200008e0617 */
[----:B------:R-:W-:Y:S01]  /*1590*/  IADD3 R24, P1, PT, R4, R7, RZ ;  /* 0x0000000704187210 */ /* 0x000fe20007f3e0ff */
[----:B------:R-:W3:Y:S03]  /*15a0*/  LDCU.64 UR18, c[0x0][0x398] ;  /* 0x00007300ff1277ac */ /* 0x000ee60008000a00 */
[----:B------:R-:W-:Y:S01]  /*15b0*/  ISETP.LT.AND.EX P0, PT, R6, UR4, PT, P0 ;  /* 0x0000000406007c0c */ /* 0x000fe2000bf01300 */
[----:B------:R-:W-:-:S03]  /*15c0*/  IMAD.X R23, R2, 0x1, R23, P1 ;  /* 0x0000000102177824 */ /* 0x000fc600008e0617 */
[----:B------:R-:W-:Y:S02]  /*15d0*/  SEL R5, R5, UR8, P0 ;  /* 0x0000000805057c07 */ /* 0x000fe40008000000 */
[----:B------:R-:W-:Y:S02]  /*15e0*/  SEL R6, R6, UR4, P0 ;  /* 0x0000000406067c07 */ /* 0x000fe40008000000 */
[----:B------:R-:W-:Y:S02]  /*15f0*/  ISETP.GE.U32.AND P0, PT, R24, R5, PT ;  /* 0x000000051800720c */ /* 0x000fe40003f06070 */
        /* <DEDUP_REMOVED lines=41> */
.L_x_1387:
[----:B------:R-:W-:Y:S01]  /*1890*/  IMAD.U32 R19, RZ, RZ, UR10 ;  /* 0x0000000aff137e24 */ /* 0x000fe2000f8e00ff */
[----:B------:R-:W-:-:S07]  /*18a0*/  MOV R16, 0x18c0 ;  /* 0x000018c000107802 */ /* 0x000fce0000000f00 */
[----:B------:R-:W-:Y:S05]  /*18b0*/  CALL.REL.NOINC `($__internal_43_$__cuda_sm20_div_u64) ;  /* 0x0000003c00807944 */ /* 0x000fea0003c00000 */
.L_x_1388:
[----:B------:R-:W-:Y:S05]  /*18c0*/  BSYNC.RECONVERGENT B1 ;  /* 0x0000000000017941 */ /* 0x000fea0003800200 */
.L_x_1386:
[----:B------:R-:W-:Y:S01]  /*18d0*/  IADD3 R10, P0, PT, R12, R10, RZ ;  /* 0x0000000a0c0a7210 */ /* 0x000fe20007f1e0ff */
[----:B------:R-:W-:Y:S01]  /*18e0*/  BSSY.RECONVERGENT B1, `(.L_x_1389) ;  /* 0x000003f000017945 */ /* 0x000fe20003800200 */
[----:B------:R-:W-:Y:S02]  /*18f0*/  IMAD.MOV.U32 R25, RZ, RZ, RZ ;  /* 0x000000ffff197224 */ /* 0x000fe400078e00ff */
[C---:B------:R-:W-:Y:S01]  /*1900*/  LOP3.LUT R11, R10.reuse, 0x3, RZ, 0xc0, !PT ;  /* 0x000000030a0b7812 */ /* 0x040fe200078ec0ff */
[----:B------:R-:W-:Y:S01]  /*1910*/  IMAD.X R12, RZ, RZ, R13, P0 ;  /* 0x000000ffff0c7224 */ /* 0x000fe200000e060d */
[----:B------:R-:W-:Y:S02]  /*1920*/  ISETP.GE.U32.AND P0, PT, R10, 0x3, PT ;  /* 0x000000030a00780c */ /* 0x000fe40003f06070 */
[----:B------:R-:W-:Y:S02]  /*1930*/  ISETP.NE.U32.AND P1, PT, R11, 0x3, PT ;  /* 0x000000030b00780c */ /* 0x000fe40003f25070 */
[----:B------:R-:W-:-:S02]  /*1940*/  ISETP.GE.U32.AND.EX P0, PT, R12, RZ, PT, P0 ;  /* 0x000000ff0c00720c */ /* 0x000fc40003f06100 */
[----:B------:R-:W-:-:S13]  /*1950*/  ISETP.NE.AND.EX P1, PT, RZ, RZ, PT, P1 ;  /* 0x000000ffff00720c */ /* 0x000fda0003f25310 */
[----:B------:R-:W-:Y:S05]  /*1960*/  @!P1 BRA `(.L_x_1390) ;  /* 0x0000000000d89947 */ /* 0x000fea0003800000 */
[----:B------:R-:W-:Y:S02]  /*1970*/  VIADD R14, R10, 0x1 ;  /* 0x000000010a0e7836 */ /* 0x000fe40000000000 */
[----:B------:R-:W-:Y:S02]  /*1980*/  HFMA2 R25, -RZ, RZ, 0, 0 ;  /* 0x00000000ff197431 */ /* 0x000fe400000001ff */
[----:B------:R-:W-:Y:S02]  /*1990*/  IMAD.MOV.U32 R15, RZ, RZ, RZ ;  /* 0x000000ffff0f7224 */ /* 0x000fe400078e00ff */
[----:B------:R-:W-:Y:S01]  /*19a0*/  IMAD.MOV.U32 R20, RZ, RZ, RZ ;  /* 0x000000ffff147224 */ /* 0x000fe200078e00ff */
[----:B------:R-:W-:-:S07]  /*19b0*/  LOP3.LUT R14, R14, 0x3, RZ, 0xc0, !PT ;  /* 0x000000030e0e7812 */ /* 0x000fce00078ec0ff */
.L_x_1391:
        /* <DEDUP_REMOVED lines=14> */
[----:B--2---:R-:W-:Y:S02]  /*1aa0*/  HADD2.F32 R16, -RZ, R10.H0_H0 ;  /* 0x2000000aff107230 */ /* 0x004fe40000004100 */
[--C-:B------:R-:W-:Y:S02]  /*1ab0*/  HADD2.F32 R17, -RZ, R11.reuse.H0_H0 ;  /* 0x2000000bff117230 */ /* 0x100fe40000004100 */
[----:B------:R-:W-:-:S02]  /*1ac0*/  HADD2.F32 R18, -RZ, R11.H1_H1 ;  /* 0x3000000bff127230 */ /* 0x000fc40000004100 */
[----:B------:R-:W-:Y:S01]  /*1ad0*/  FMUL.FTZ R19, R16, UR11 ;  /* 0x0000000b10137c20 */ /* 0x000fe20008410000 */
[----:B------:R-:W-:Y:S02]  /*1ae0*/  HADD2.F32 R16, -RZ, R10.H1_H1 ;  /* 0x3000000aff107230 */ /* 0x000fe40000004100 */
[----:B------:R-:W-:Y:S01]  /*1af0*/  FMUL.FTZ R17, R17, UR11 ;  /* 0x0000000b11117c20 */ /* 0x000fe20008410000 */
[----:B------:R-:W-:Y:S01]  /*1b00*/  FMUL.FTZ R18, R18, UR11 ;  /* 0x0000000b12127c20 */ /* 0x000fe20008410000 */
[----:B------:R-:W-:Y:S01]  /*1b10*/  F2FP.F16.F32.PACK_AB R19, RZ, R19 ;  /* 0x00000013ff13723e */ /* 0x000fe200000000ff */
[----:B------:R-:W-:Y:S02]  /*1b20*/  FMUL.FTZ R16, R16, UR11 ;  /* 0x0000000b10107c20 */ /* 0x000fe40008410000 */
[----:B------:R-:W-:Y:S01]  /*1b30*/  F2FP.F16.F32.PACK_AB R17, RZ, R17 ;  /* 0x00000011ff11723e */ /* 0x000fe200000000ff */
[--C-:B---3--:R-:W-:Y:S01]  /*1b40*/  HADD2.F32 R10, -RZ, R12.reuse.H0_H0 ;  /* 0x2000000cff0a7230 */ /* 0x108fe20000004100 */
[----:B------:R-:W-:Y:S01]  /*1b50*/  F2FP.F16.F32.PACK_AB R18, RZ, R18 ;  /* 0x00000012ff12723e */ /* 0x000fe200000000ff */
[----:B------:R-:W-:Y:S01]  /*1b60*/  HADD2.F32 R19, -RZ, R19.H0_H0 ;  /* 0x20000013ff137230 */ /* 0x000fe20000004100 */
[----:B------:R-:W-:Y:S01]  /*1b70*/  F2FP.F16.F32.PACK_AB R16, RZ, R16 ;  /* 0x00000010ff10723e */ /* 0x000fe200000000ff */
[----:B------:R-:W-:-:S02]  /*1b80*/  HADD2.F32 R11, -RZ, R12.H1_H1 ;  /* 0x3000000cff0b7230 */ /* 0x000fc40000004100 */
[----:B------:R-:W-:Y:S02]  /*1b90*/  HADD2.F32 R12, -RZ, R13.H0_H0 ;  /* 0x2000000dff0c7230 */ /* 0x000fe40000004100 */
[----:B------:R-:W-:Y:S01]  /*1ba0*/  FMUL.FTZ R10, R19, R10 ;  /* 0x0000000a130a7220 */ /* 0x000fe20000410000 */
[----:B------:R-:W-:Y:S02]  /*1bb0*/  HADD2.F32 R16, -RZ, R16.H0_H0 ;  /* 0x20000010ff107230 */ /* 0x000fe40000004100 */
[----:B------:R-:W-:Y:S02]  /*1bc0*/  HADD2.F32 R17, -RZ, R17.H0_H0 ;  /* 0x20000011ff117230 */ /* 0x000fe40000004100 */
[----:B------:R-:W-:Y:S02]  /*1bd0*/  HADD2.F32 R18, -RZ, R18.H0_H0 ;  /* 0x20000012ff127230 */ /* 0x000fe40000004100 */
[----:B------:R-:W-:Y:S01]  /*1be0*/  FMUL.FTZ R11, R16, R11 ;  /* 0x0000000b100b7220 */ /* 0x000fe20000410000 */
[----:B------:R-:W-:-:S02]  /*1bf0*/  HADD2.F32 R13, -RZ, R13.H1_H1 ;  /* 0x3000000dff0d7230 */ /* 0x000fc40000004100 */
        /* <DEDUP_REMOVED lines=13> */
.L_x_1390:
[----:B------:R-:W-:Y:S05]  /*1cd0*/  BSYNC.RECONVERGENT B1 ;  /* 0x0000000000017941 */ /* 0x000fea0003800200 */
.L_x_1389:
[----:B------:R-:W-:Y:S05]  /*1ce0*/  @!P0 BRA `(.L_x_1385) ;  /* 0x0000000800ac8947 */ /* 0x000fea0003800000 */
.L_x_1392:
        /* <DEDUP_REMOVED lines=171> */
.L_x_1385:
[----:B------:R-:W-:Y:S05]  /*27a0*/  BSYNC.RECONVERGENT B0 ;  /* 0x0000000000007941 */ /* 0x000fea0003800200 */
.L_x_1384:
[----:B------:R-:W-:Y:S01]  /*27b0*/  SHF.R.U32.HI R12, RZ, 0x5, R0 ;  /* 0x00000005ff0c7819 */ /* 0x000fe20000011600 */
[----:B------:R-:W1:Y:S01]  /*27c0*/  S2UR UR5, SR_CgaCtaId ;  /* 0x00000000000579c3 */ /* 0x000e620000008800 */
[----:B------:R-:W-:Y:S02]  /*27d0*/  UMOV UR4, 0x400 ;  /* 0x0000040000047882 */ /* 0x000fe40000000000 */
[-C--:B------:R-:W-:Y:S02]  /*27e0*/  IABS R13, R12.reuse ;  /* 0x0000000c000d7213 */ /* 0x080fe40000000000 */
[----:B------:R-:W-:Y:S02]  /*27f0*/  IADD3 R15, PT, PT, R12, -0x1, R7 ;  /* 0xffffffff0c0f7810 */ /* 0x000fe40007ffe007 */
[----:B------:R-:W2:Y:S01]  /*2800*/  I2F.RP R14, R13 ;  /* 0x0000000d000e7306 */ /* 0x000ea20000209400 */
[----:B------:R-:W-:-:S05]  /*2810*/  IABS R18, R12 ;  /* 0x0000000c00127213 */ /* 0x000fca0000000000 */
[----:B------:R-:W-:Y:S02]  /*2820*/  IMAD.MOV R18, RZ, RZ, -R18 ;  /* 0x000000ffff127224 */ /* 0x000fe400078e0a12 */
[----:B--2---:R-:W2:Y:S01]  /*2830*/  MUFU.RCP R14, R14 ;  /* 0x0000000e000e7308 */ /* 0x004ea20000001000 */
[----:B-1----:R-:W-:Y:S01]  /*2840*/  ULEA UR4, UR5, UR4, 0x18 ;  /* 0x0000000405047291 */ /* 0x002fe2000f8ec0ff */
[----:B--2---:R-:W-:Y:S01]  /*2850*/  VIADD R10, R14, 0xffffffe ;  /* 0x0ffffffe0e0a7836 */ /* 0x004fe20000000000 */
[----:B------:R-:W-:Y:S02]  /*2860*/  IABS R14, R15 ;  /* 0x0000000f000e7213 */ /* 0x000fe40000000000 */
[----:B------:R-:W-:-:S03]  /*2870*/  LOP3.LUT R15, R15, R12, RZ, 0x3c, !PT ;  /* 0x0000000c0f0f7212 */ /* 0x000fc600078e3cff */
[----:B0-----:R0:W1:Y:S01]  /*2880*/  F2I.FTZ.U32.TRUNC.NTZ R11, R10 ;  /* 0x0000000a000b7305 */ /* 0x001062000021f000 */
[----:B------:R-:W-:Y:S01]  /*2890*/  ISETP.GE.AND P2, PT, R15, RZ, PT ;  /* 0x000000ff0f00720c */ /* 0x000fe20003f46270 */
[----:B0-----:R-:W-:Y:S02]  /*28a0*/  IMAD.MOV.U32 R10, RZ, RZ, RZ ;  /* 0x000000ffff0a7224 */ /* 0x001fe400078e00ff */
[----:B-1----:R-:W-:-:S04]  /*28b0*/  IMAD.MOV R16, RZ, RZ, -R11 ;  /* 0x000000ffff107224 */ /* 0x002fc800078e0a0b */
[----:B------:R-:W-:-:S04]  /*28c0*/  IMAD R17, R16, R13, RZ ;  /* 0x0000000d10117224 */ /* 0x000fc800078e02ff */
[----:B------:R-:W-:-:S04]  /*28d0*/  IMAD.HI.U32 R11, R11, R17, R10 ;  /* 0x000000110b0b7227 */ /* 0x000fc800078e000a */
[----:B------:R-:W-:Y:S02]  /*28e0*/  IMAD.MOV.U32 R10, RZ, RZ, R18 ;  /* 0x000000ffff0a7224 */ /* 0x000fe400078e0012 */
[----:B------:R-:W-:-:S04]  /*28f0*/  IMAD.HI.U32 R11, R11, R14, RZ ;  /* 0x0000000e0b0b7227 */ /* 0x000fc800078e00ff */
[----:B------:R-:W-:Y:S01]  /*2900*/  IMAD R10, R11, R10, R14 ;  /* 0x0000000a0b0a7224 */ /* 0x000fe200078e020e */
[----:B------:R-:W-:-:S04]  /*2910*/  LEA R14, R3, UR4, 0x2 ;  /* 0x00000004030e7c11 */ /* 0x000fc8000f8e10ff */
[----:B------:R-:W-:Y:S01]  /*2920*/  ISETP.GT.U32.AND P1, PT, R13, R10, PT ;  /* 0x0000000a0d00720c */ /* 0x000fe20003f24070 */
[----:B------:R0:W-:-:S12]  /*2930*/  STS [R14], R25 ;  /* 0x000000190e007388 */ /* 0x0001d80000000800 */
[-C--:B------:R-:W-:Y:S01]  /*2940*/  @!P1 IADD3 R10, PT, PT, R10, -R13.reuse, RZ ;  /* 0x8000000d0a0a9210 */ /* 0x080fe20007ffe0ff */
[----:B------:R-:W-:Y:S01]  /*2950*/  @!P1 VIADD R11, R11, 0x1 ;  /* 0x000000010b0b9836 */ /* 0x000fe20000000000 */
[----:B------:R-:W-:Y:S01]  /*2960*/  BAR.SYNC.DEFER_BLOCKING 0x0 ;  /* 0x0000000000007b1d */ /* 0x000fe20000010000 */
[----:B------:R-:W-:Y:S02]  /*2970*/  ISETP.NE.AND P1, PT, R12, RZ, PT ;  /* 0x000000ff0c00720c */ /* 0x000fe40003f25270 */
[----:B------:R-:W-:-:S13]  /*2980*/  ISETP.GE.U32.AND P0, PT, R10, R13, PT ;  /* 0x0000000d0a00720c */ /* 0x000fda0003f06070 */
[----:B------:R-:W-:-:S04]  /*2990*/  @P0 VIADD R11, R11, 0x1 ;  /* 0x000000010b0b0836 */ /* 0x000fc80000000000 */
[----:B------:R-:W-:-:S04]  /*29a0*/  IMAD.MOV.U32 R15, RZ, RZ, R11 ;  /* 0x000000ffff0f7224 */ /* 0x000fc800078e000b */
        /* <DEDUP_REMOVED lines=9> */
.L_x_1399:
[----:B------:R-:W-:Y:S01]  /*2a40*/  SHF.R.U32.HI R10, RZ, 0x5, R3 ;  /* 0x00000005ff0a7819 */ /* 0x000fe20000011603 */
[----:B------:R-:W-:Y:S01]  /*2a50*/  IMAD.MOV.U32 R11, RZ, RZ, RZ ;  /* 0x000000ffff0b7224 */ /* 0x000fe200078e00ff */
        /* <DEDUP_REMOVED lines=15> */
[----:B------:R-:W-:-:S03]  /*2b50*/  IADD3 R19, P1, PT, R12, UR10, RZ ;  /* 0x0000000a0c137c10 */ /* 0x000fc6000ff3e0ff */
[----:B------:R-:W-:-:S05]  /*2b60*/  IMAD.IADD R24, R13, 0x1, R21 ;  /* 0x000000010d187824 */ /* 0x000fca00078e0215 */
[----:B------:R-:W-:Y:S02]  /*2b70*/  IADD3.X R13, PT, PT, R24, UR9, RZ, P1, !PT ;  /* 0x00000009180d7c10 */ /* 0x000fe40008ffe4ff */
[----:B0-----:R-:W-:-:S04]  /*2b80*/  ISETP.LT.U32.AND P0, PT, R19, UR15, PT ;  /* 0x0000000f13007c0c */ /* 0x001fc8000bf01070 */
        /* <DEDUP_REMOVED lines=8> */
[C---:B------:R-:W-:Y:S02]  /*2c10*/  ISETP.LT.AND.EX P1, PT, R25.reuse, RZ, PT, P1 ;  /* 0x000000ff1900720c */ /* 0x040fe40003f21310 */
[----:B------:R-:W-:Y:S02]  /*2c20*/  IADD3.X R24, PT, PT, RZ, RZ, R24, P2, P0 ;  /* 0x000000ffff187210 */ /* 0x000fe400017e0418 */
[----:B------:R-:W-:Y:S02]  /*2c30*/  ISETP.GE.U32.AND P2, PT, R20, R19, PT ;  /* 0x000000131400720c */ /* 0x000fe40003f46070 */
[----:B------:R-:W-:Y:S02]  /*2c40*/  SEL R12, R16, 0x20, P1 ;  /* 0x00000020100c7807 */ /* 0x000fe40000800000 */
[----:B------:R-:W-:Y:S02]  /*2c50*/  SEL R16, R25, RZ, P1 ;  /* 0x000000ff19107207 */ /* 0x000fe40000800000 */
[----:B------:R-:W-:-:S02]  /*2c60*/  ISETP.GE.AND.EX P1, PT, R24, R13, PT, P2 ;  /* 0x0000000d1800720c */ /* 0x000fc40003f26320 */
[----:B------:R-:W-:Y:S02]  /*2c70*/  MOV R25, 0x400 ;  /* 0x0000040000197802 */ /* 0x000fe40000000f00 */
[----:B------:R-:W-:Y:S02]  /*2c80*/  ISETP.GE.U32.AND P0, PT, R23, R12, PT ;  /* 0x0000000c1700720c */ /* 0x000fe40003f06070 */
[----:B-1----:R-:W-:Y:S02]  /*2c90*/  LEA R25, R18, R25, 0x18 ;  /* 0x0000001912197211 */ /* 0x002fe400078ec0ff */
[----:B------:R-:W-:-:S03]  /*2ca0*/  IADD3.X R23, PT, PT, RZ, RZ, RZ, P3, !PT ;  /* 0x000000ffff177210 */ /* 0x000fc60001ffe4ff */
[----:B------:R-:W-:Y:S01]  /*2cb0*/  IMAD R18, R21, 0x4, R25 ;  /* 0x0000000415127824 */ /* 0x000fe200078e0219 */
[----:B------:R-:W-:Y:S01]  /*2cc0*/  ISETP.GE.AND.EX P0, PT, R23, R16, PT, P0 ;  /* 0x000000101700720c */ /* 0x000fe20003f06300 */
[----:B------:R-:W-:-:S12]  /*2cd0*/  @P1 BRA `(.L_x_1397) ;  /* 0x0000000000381947 */ /* 0x000fd80003800000 */
[----:B------:R0:W1:Y:S01]  /*2ce0*/  LDS R11, [R18] ;  /* 0x00000000120b7984 */ /* 0x0000620000000800 */
[----:B------:R-:W-:Y:S02]  /*2cf0*/  IMAD R10, R10, UR10, R17 ;  /* 0x0000000a0a0a7c24 */ /* 0x000fe4000f8e0211 */
[----:B------:R-:W-:Y:S02]  /*2d00*/  IMAD.MOV.U32 R26, RZ, RZ, R20 ;  /* 0x000000ffff1a7224 */ /* 0x000fe400078e0014 */
[----:B------:R-:W-:-:S04]  /*2d10*/  IMAD R10, R10, 0x4, R25 ;  /* 0x000000040a0a7824 */ /* 0x000fc800078e0219 */
[----:B0-----:R-:W-:-:S07]  /*2d20*/  VIADD R10, R10, 0x80 ;  /* 0x000000800a0a7836 */ /* 0x001fce0000000000 */
.L_x_1398:
        /* <DEDUP_REMOVED lines=9> */
.L_x_1397:
[----:B------:R-:W-:Y:S05]  /*2dc0*/  BSYNC.RECONVERGENT B1 ;  /* 0x0000000000017941 */ /* 0x000fea0003800200 */
.L_x_1396:
        /* <DEDUP_REMOVED lines=37> */
.L_x_1395:
[----:B------:R-:W-:Y:S05]  /*3020*/  BSYNC.RECONVERGENT B0 ;  /* 0x0000000000007941 */ /* 0x000fea0003800200 */
.L_x_1394:
[----:B------:R-:W-:Y:S01]  /*3030*/  UIADD3 UR4, UP0, UPT, UR4, 0x1, URZ ;  /* 0x0000000104047890 */ /* 0x000fe2000ff1e0ff */
[----:B-1----:R-:W-:-:S03]  /*3040*/  SHF.R.S32.HI R10, RZ, 0x1f, R15 ;  /* 0x0000001fff0a7819 */ /* 0x002fc6000001140f */
[----:B------:R-:W-:Y:S02]  /*3050*/  UIADD3.X UR5, UPT, UPT, URZ, UR5, URZ, UP0, !UPT ;  /* 0x00000005ff057290 */ /* 0x000fe400087fe4ff */
[----:B------:R-:W-:-:S04]  /*3060*/  ISETP.LE.U32.AND P0, PT, R15, UR4, PT ;  /* 0x000000040f007c0c */ /* 0x000fc8000bf03070 */
[----:B------:R-:W-:-:S05]  /*3070*/  IMAD.U32 R11, RZ, RZ, UR5 ;  /* 0x00000005ff0b7e24 */ /* 0x000fca000f8e00ff */
[----:B------:R-:W-:-:S13]  /*3080*/  ISETP.GE.AND.EX P0, PT, R11, R10, PT, P0 ;  /* 0x0000000a0b00720c */ /* 0x000fda0003f06300 */
[----:B------:R-:W-:Y:S05]  /*3090*/  @!P0 BRA `(.L_x_1399) ;  /* 0xfffffff800688947 */ /* 0x000fea000383ffff */
.L_x_1393:
        /* <DEDUP_REMOVED lines=27> */
.L_x_1401:
[----:B------:R-:W-:Y:S05]  /*3250*/  BSYNC.RECONVERGENT B0 ;  /* 0x0000000000007941 */ /* 0x000fea0003800200 */
.L_x_1400:
        /* <DEDUP_REMOVED lines=12> */
[----:B-1----:R-:W-:Y:S01]  /*3320*/  IMAD.U32 R5, RZ, RZ, UR8 ;  /* 0x00000008ff057e24 */ /* 0x002fe2000f8e00ff */
[----:B------:R-:W-:Y:S06]  /*3330*/  @P0 EXIT ;  /* 0x000000000000094d */ /* 0x000fec0003800000 */
[----:B------:R-:W0:Y:S01]  /*3340*/  LDC.64 R8, c[0x0][0x398] ;  /* 0x0000e600ff087b82 */ /* 0x000e220000000a00 */
[----:B------:R-:W-:Y:S02]  /*3350*/  IMAD R13, R22, UR14, RZ ;  /* 0x0000000e160d7c24 */ /* 0x000fe4000f8e02ff */
[----:B------:R-:W-:-:S04]  /*3360*/  IMAD.WIDE.U32 R6, R7, UR14, RZ ;  /* 0x0000000e07067c25 */ /* 0x000fc8000f8e00ff */
[----:B------:R-:W-:Y:S01]  /*3370*/  IMAD.IADD R2, R13, 0x1, R7 ;  /* 0x000000010d027824 */ /* 0x000fe200078e0207 */
[----:B------:R-:W1:Y:S01]  /*3380*/  LDC.64 R10, c[0x0][0x388] ;  /* 0x0000e200ff0a7b82 */ /* 0x000e620000000a00 */
[----:B------:R-:W-:-:S07]  /*3390*/  IMAD.MOV.U32 R4, RZ, RZ, R12 ;  /* 0x000000ffff047224 */ /* 0x000fce00078e000c */
.L_x_1434:
[----:B------:R-:W-:Y:S01]  /*33a0*/  IMAD.MOV.U32 R12, RZ, RZ, 0x8 ;  /* 0x00000008ff0c7424 */ /* 0x000fe200078e00ff */
[----:B------:R-:W-:-:S03]  /*33b0*/  SHF.R.U32.HI R14, RZ, 0x4, R3 ;  /* 0x00000004ff0e7819 */ /* 0x000fc60000011603 */
        /* <DEDUP_REMOVED lines=10> */
[----:B------:R-:W-:Y:S01]  /*3460*/  BSSY.RECONVERGENT B0, `(.L_x_1402) ;  /* 0x000003f000007945 */ /* 0x000fe20003800200 */
[--C-:B--2---:R-:W-:Y:S02]  /*3470*/  HADD2.F32 R20, -RZ, R13.reuse.H0_H0 ;  /* 0x2000000dff147230 */ /* 0x104fe40000004100 */
[--C-:B------:R-:W-:Y:S02]  /*3480*/  HADD2.F32 R18, -RZ, R12.reuse.H0_H0 ;  /* 0x2000000cff127230 */ /* 0x100fe40000004100 */
[----:B------:R-:W-:Y:S02]  /*3490*/  HADD2.F32 R19, -RZ, R12.H1_H1 ;  /* 0x3000000cff137230 */ /* 0x000fe40000004100 */
[----:B------:R-:W-:Y:S02]  /*34a0*/  HADD2.F32 R21, -RZ, R13.H1_H1 ;  /* 0x3000000dff157230 */ /* 0x000fe40000004100 */
[----:B------:R-:W-:Y:S01]  /*34b0*/  FMUL.FTZ R13, R20, UR11 ;  /* 0x0000000b140d7c20 */ /* 0x000fe20008410000 */
[----:B------:R-:W-:Y:S01]  /*34c0*/  FMUL.FTZ R18, R18, UR11 ;  /* 0x0000000b12127c20 */ /* 0x000fe20008410000 */
[----:B------:R-:W-:Y:S01]  /*34d0*/  FMUL.FTZ R12, R19, UR11 ;  /* 0x0000000b130c7c20 */ /* 0x000fe20008410000 */
[----:B------:R-:W-:-:S02]  /*34e0*/  FMUL.FTZ R19, R21, UR11 ;  /* 0x0000000b15137c20 */ /* 0x000fc40008410000 */
[----:B------:R-:W-:Y:S02]  /*34f0*/  F2FP.F16.F32.PACK_AB R13, RZ, R13 ;  /* 0x0000000dff0d723e */ /* 0x000fe400000000ff */
[----:B------:R-:W-:Y:S02]  /*3500*/  F2FP.F16.F32.PACK_AB R18, RZ, R18 ;  /* 0x00000012ff12723e */ /* 0x000fe400000000ff */
[----:B------:R-:W-:Y:S02]  /*3510*/  F2FP.F16.F32.PACK_AB R12, RZ, R12 ;  /* 0x0000000cff0c723e */ /* 0x000fe400000000ff */
[----:B------:R-:W-:Y:S01]  /*3520*/  F2FP.F16.F32.PACK_AB R20, RZ, R19 ;  /* 0x00000013ff14723e */ /* 0x000fe200000000ff */
[----:B------:R-:W-:Y:S02]  /*3530*/  HADD2.F32 R19, -RZ, R13.H0_H0 ;  /* 0x2000000dff137230 */ /* 0x000fe40000004100 */
[----:B------:R-:W-:Y:S02]  /*3540*/  HADD2.F32 R18, -RZ, R18.H0_H0 ;  /* 0x20000012ff127230 */ /* 0x000fe40000004100 */
[----:B---3--:R-:W-:-:S02]  /*3550*/  HADD2.F32 R13, -RZ, R14.H0_H0 ;  /* 0x2000000eff0d7230 */ /* 0x008fc40000004100 */
[----:B0-----:R-:W-:Y:S02]  /*3560*/  HADD2.F32 R17, -RZ, R12.H0_H0 ;  /* 0x2000000cff117230 */ /* 0x001fe40000004100 */
[----:B----4-:R-:W0:Y:S01]  /*3570*/  MUFU.RCP R12, R16 ;  /* 0x00000010000c7308 */ /* 0x010e220000001000 */
[----:B------:R-:W-:Y:S02]  /*3580*/  HADD2.F32 R21, -RZ, R20.H0_H0 ;  /* 0x20000014ff157230 */ /* 0x000fe40000004100 */
[--C-:B------:R-:W-:Y:S02]  /*3590*/  HADD2.F32 R22, -RZ, R15.reuse.H1_H1 ;  /* 0x3000000fff167230 */ /* 0x100fe40000004100 */
[----:B------:R-:W-:Y:S01]  /*35a0*/  FMUL.FTZ R13, R18, R13 ;  /* 0x0000000d120d7220 */ /* 0x000fe20000410000 */
[----:B------:R-:W-:Y:S02]  /*35b0*/  HADD2.F32 R14, -RZ, R14.H1_H1 ;  /* 0x3000000eff0e7230 */ /* 0x000fe40000004100 */
[----:B------:R-:W-:-:S02]  /*35c0*/  HADD2.F32 R20, -RZ, R15.H0_H0 ;  /* 0x2000000fff147230 */ /* 0x000fc40000004100 */
[----:B------:R-:W-:Y:S01]  /*35d0*/  FMUL.FTZ R21, R21, R22 ;  /* 0x0000001615157220 */ /* 0x000fe20000410000 */
[----:B------:R-:W-:Y:S01]  /*35e0*/  F2FP.F16.F32.PACK_AB R13, RZ, R13 ;  /* 0x0000000dff0d723e */ /* 0x000fe200000000ff */
[----:B------:R-:W-:Y:S01]  /*35f0*/  FMUL.FTZ R14, R17, R14 ;  /* 0x0000000e110e7220 */ /* 0x000fe20000410000 */
[----:B------:R-:W-:Y:S02]  /*3600*/  FMUL.FTZ R19, R19, R20 ;  /* 0x0000001413137220 */ /* 0x000fe40000410000 */
[----:B------:R-:W-:Y:S01]  /*3610*/  F2FP.F16.F32.PACK_AB R21, RZ, R21 ;  /* 0x00000015ff15723e */ /* 0x000fe200000000ff */
[----:B------:R-:W-:Y:S01]  /*3620*/  HADD2.F32 R13, -RZ, R13.H0_H0 ;  /* 0x2000000dff0d7230 */ /* 0x000fe20000004100 */
[----:B------:R-:W-:Y:S02]  /*3630*/  F2FP.F16.F32.PACK_AB R14, RZ, R14 ;  /* 0x0000000eff0e723e */ /* 0x000fe400000000ff */
[----:B------:R-:W-:Y:S01]  /*3640*/  F2FP.F16.F32.PACK_AB R19, RZ, R19 ;  /* 0x00000013ff13723e */ /* 0x000fe200000000ff */
[----:B------:R-:W-:-:S02]  /*3650*/  HADD2.F32 R21, -RZ, R21.H0_H0 ;  /* 0x20000015ff157230 */ /* 0x000fc40000004100 */
[-C--:B0-----:R-:W-:Y:S01]  /*3660*/  FMUL.FTZ R13, R13, R12.reuse ;  /* 0x0000000c0d0d7220 */ /* 0x081fe20000410000 */
[----:B------:R-:W-:Y:S02]  /*3670*/  HADD2.F32 R15, -RZ, R14.H0_H0 ;  /* 0x2000000eff0f7230 */ /* 0x000fe40000004100 */
[----:B------:R-:W-:Y:S02]  /*3680*/  HADD2.F32 R19, -RZ, R19.H0_H0 ;  /* 0x20000013ff137230 */ /* 0x000fe40000004100 */
[-C--:B------:R-:W-:Y:S01]  /*3690*/  FMUL.FTZ R21, R21, R12.reuse ;  /* 0x0000000c15157220 */ /* 0x080fe20000410000 */
[----:B------:R-:W-:Y:S01]  /*36a0*/  FMNMX.FTZ R13, R13, 448, PT ;  /* 0x43e000000d0d7809 */ /* 0x000fe20003810000 */
[-C--:B------:R-:W-:Y:S01]  /*36b0*/  FMUL.FTZ R15, R15, R12.reuse ;  /* 0x0000000c0f0f7220 */ /* 0x080fe20000410000 */
[----:B------:R-:W-:Y:S02]  /*36c0*/  FMUL.FTZ R19, R19, R12 ;  /* 0x0000000c13137220 */ /* 0x000fe40000410000 */
[----:B------:R-:W-:-:S02]  /*36d0*/  FMNMX.FTZ R12, R21, 448, PT ;  /* 0x43e00000150c7809 */ /* 0x000fc40003810000 */
        /* <DEDUP_REMOVED lines=23> */
.L_x_1403:
[----:B------:R-:W-:Y:S05]  /*3850*/  BSYNC.RECONVERGENT B0 ;  /* 0x0000000000007941 */ /* 0x000fea0003800200 */
.L_x_1402:
        /* <DEDUP_REMOVED lines=11> */
.L_x_1405:
[----:B------:R-:W-:Y:S05]  /*3910*/  BSYNC.RECONVERGENT B0 ;  /* 0x0000000000007941 */ /* 0x000fea0003800200 */
.L_x_1404:
        /* <DEDUP_REMOVED lines=11> */
.L_x_1407:
[----:B------:R-:W-:Y:S05]  /*39d0*/  BSYNC.RECONVERGENT B0 ;  /* 0x0000000000007941 */ /* 0x000fea0003800200 */
.L_x_1406:
        /* <DEDUP_REMOVED lines=11> */
.L_x_1409:
[----:B------:R-:W-:Y:S05]  /*3a90*/  BSYNC.RECONVERGENT B0 ;  /* 0x0000000000007941 */ /* 0x000fea0003800200 */
.L_x_1408:
        /* <DEDUP_REMOVED lines=10> */
[----:B------:R-:W-:-:S03]  /*3b40*/  SHF.R.U32.HI R3, RZ, 0x4, R13 ;  /* 0x00000004ff037819 */ /* 0x000fc6000001160d */
        /* <DEDUP_REMOVED lines=11> */
[--C-:B--2---:R-:W-:Y:S02]  /*3c00*/  HADD2.F32 R21, -RZ, R15.reuse.H0_H0 ;  /* 0x2000000fff157230 */ /* 0x104fe40000004100 */
[--C-:B------:R-:W-:Y:S02]  /*3c10*/  HADD2.F32 R12, -RZ, R14.reuse.H0_H0 ;  /* 0x2000000eff0c7230 */ /* 0x100fe40000004100 */
[----:B------:R-:W-:Y:S02]  /*3c20*/  HADD2.F32 R22, -RZ, R15.H1_H1 ;  /* 0x3000000fff167230 */ /* 0x000fe40000004100 */
[----:B------:R-:W-:Y:S01]  /*3c30*/  FMUL.FTZ R15, R21, UR11 ;  /* 0x0000000b150f7c20 */ /* 0x000fe20008410000 */
[----:B------:R-:W-:Y:S02]  /*3c40*/  HADD2.F32 R20, -RZ, R14.H1_H1 ;  /* 0x3000000eff147230 */ /* 0x000fe40000004100 */
[----:B------:R-:W-:-:S02]  /*3c50*/  FMUL.FTZ R12, R12, UR11 ;  /* 0x0000000b0c0c7c20 */ /* 0x000fc40008410000 */
[----:B------:R-:W-:Y:S01]  /*3c60*/  F2FP.F16.F32.PACK_AB R15, RZ, R15 ;  /* 0x0000000fff0f723e */ /* 0x000fe200000000ff */
[----:B------:R-:W-:Y:S02]  /*3c70*/  FMUL.FTZ R14, R20, UR11 ;  /* 0x0000000b140e7c20 */ /* 0x000fe40008410000 */
[----:B------:R-:W-:Y:S01]  /*3c80*/  F2FP.F16.F32.PACK_AB R12, RZ, R12 ;  /* 0x0000000cff0c723e */ /* 0x000fe200000000ff */
[----:B------:R-:W-:Y:S01]  /*3c90*/  FMUL.FTZ R20, R22, UR11 ;  /* 0x0000000b16147c20 */ /* 0x000fe20008410000 */
[----:B0-----:R-:W-:-:S03]  /*3ca0*/  HADD2.F32 R18, -RZ, R15.H0_H0 ;  /* 0x2000000fff127230 */ /* 0x001fc60000004100 */
[----:B------:R-:W-:Y:S02]  /*3cb0*/  HADD2.F32 R12, -RZ, R12.H0_H0 ;  /* 0x2000000cff0c7230 */ /* 0x000fe40000004100 */
[----:B---3--:R-:W-:Y:S01]  /*3cc0*/  HADD2.F32 R15, -RZ, R16.H0_H0 ;  /* 0x20000010ff0f7230 */ /* 0x008fe20000004100 */
[----:B------:R-:W-:Y:S01]  /*3cd0*/  F2FP.F16.F32.PACK_AB R20, RZ, R20 ;  /* 0x00000014ff14723e */ /* 0x000fe200000000ff */
[----:B----4-:R-:W0:Y:S01]  /*3ce0*/  MUFU.RCP R3, R3 ;  /* 0x0000000300037308 */ /* 0x010e220000001000 */
[----:B------:R-:W-:Y:S01]  /*3cf0*/  F2FP.F16.F32.PACK_AB R14, RZ, R14 ;  /* 0x0000000eff0e723e */ /* 0x000fe200000000ff */
[--C-:B------:R-:W-:Y:S02]  /*3d00*/  HADD2.F32 R21, -RZ, R17.reuse.H0_H0 ;  /* 0x20000011ff157230 */ /* 0x100fe40000004100 */
[----:B------:R-:W-:Y:S01]  /*3d10*/  FMUL.FTZ R12, R12, R15 ;  /* 0x0000000f0c0c7220 */ /* 0x000fe20000410000 */
[----:B------:R-:W-:Y:S02]  /*3d20*/  HADD2.F32 R20, -RZ, R20.H0_H0 ;  /* 0x20000014ff147230 */ /* 0x000fe40000004100 */
[----:B------:R-:W-:-:S02]  /*3d30*/  HADD2.F32 R17, -RZ, R17.H1_H1 ;  /* 0x30000011ff117230 */ /* 0x000fc40000004100 */
[----:B------:R-:W-:Y:S01]  /*3d40*/  F2FP.F16.F32.PACK_AB R12, RZ, R12 ;  /* 0x0000000cff0c723e */ /* 0x000fe200000000ff */
[----:B------:R-:W-:Y:S02]  /*3d50*/  HADD2.F32 R14, -RZ, R14.H0_H0 ;  /* 0x2000000eff0e7230 */ /* 0x000fe40000004100 */
[----:B------:R-:W-:Y:S02]  /*3d60*/  HADD2.F32 R19, -RZ, R16.H1_H1 ;  /* 0x30000010ff137230 */ /* 0x000fe40000004100 */
[----:B------:R-:W-:Y:S01]  /*3d70*/  FMUL.FTZ R17, R20, R17 ;  /* 0x0000001114117220 */ /* 0x000fe20000410000 */
[----:B------:R-:W-:Y:S02]  /*3d80*/  HADD2.F32 R12, -RZ, R12.H0_H0 ;  /* 0x2000000cff0c7230 */ /* 0x000fe40000004100 */
[----:B------:R-:W-:Y:S01]  /*3d90*/  FMUL.FTZ R18, R18, R21 ;  /* 0x0000001512127220 */ /* 0x000fe20000410000 */
[----:B------:R-:W-:Y:S01]  /*3da0*/  FMUL.FTZ R14, R14, R19 ;  /* 0x000000130e0e7220 */ /* 0x000fe20000410000 */
[----:B------:R-:W-:Y:S01]  /*3db0*/  F2FP.F16.F32.PACK_AB R17, RZ, R17 ;  /* 0x00000011ff11723e */ /* 0x000fe200000000ff */
[----:B0-----:R-:W-:-:S02]  /*3dc0*/  FMUL.FTZ R12, R12, R3 ;  /* 0x000000030c0c7220 */ /* 0x001fc40000410000 */
[----:B------:R-:W-:Y:S02]  /*3dd0*/  F2FP.F16.F32.PACK_AB R18, RZ, R18 ;  /* 0x00000012ff12723e */ /* 0x000fe400000000ff */
[----:B------:R-:W-:Y:S01]  /*3de0*/  F2FP.F16.F32.PACK_AB R14, RZ, R14 ;  /* 0x0000000eff0e723e */ /* 0x000fe200000000ff */
[----:B------:R-:W-:Y:S01]  /*3df0*/  HADD2.F32 R16, -RZ, R17.H0_H0 ;  /* 0x20000011ff107230 */ /* 0x000fe20000004100 */
[----:B------:R-:W-:Y:S01]  /*3e00*/  FMNMX.FTZ R12, R12, 448, PT ;  /* 0x43e000000c0c7809 */ /* 0x000fe20003810000 */
[----:B------:R-:W-:Y:S02]  /*3e10*/  HADD2.F32 R18, -RZ, R18.H0_H0 ;  /* 0x20000012ff127230 */ /* 0x000fe40000004100 */
[----:B------:R-:W-:Y:S02]  /*3e20*/  HADD2.F32 R14, -RZ, R14.H0_H0 ;  /* 0x2000000eff0e7230 */ /* 0x000fe40000004100 */
[-C--:B------:R-:W-:Y:S01]  /*3e30*/  FMUL.FTZ R16, R16, R3.reuse ;  /* 0x0000000310107220 */ /* 0x080fe20000410000 */
[----:B------:R-:W-:Y:S01]  /*3e40*/  FMNMX.FTZ R21, R12, -448, !PT ;  /* 0xc3e000000c157809 */ /* 0x000fe20007810000 */
[-C--:B------:R-:W-:Y:S01]  /*3e50*/  FMUL.FTZ R18, R18, R3.reuse ;  /* 0x0000000312127220 */ /* 0x080fe20000410000 */
[----:B------:R-:W-:-:S02]  /*3e60*/  FMUL.FTZ R14, R14, R3 ;  /* 0x000000030e0e7220 */ /* 0x000fc40000410000 */
[----:B------:R-:W-:Y:S02]  /*3e70*/  FMNMX.FTZ R3, R16, 448, PT ;  /* 0x43e0000010037809 */ /* 0x000fe40003810000 */
        /* <DEDUP_REMOVED lines=22> */
.L_x_1411:
[----:B------:R-:W-:Y:S05]  /*3fe0*/  BSYNC.RECONVERGENT B0 ;  /* 0x0000000000007941 */ /* 0x000fea0003800200 */
.L_x_1410:
        /* <DEDUP_REMOVED lines=11> */
.L_x_1413:
[----:B------:R-:W-:Y:S05]  /*40a0*/  BSYNC.RECONVERGENT B0 ;  /* 0x0000000000007941 */ /* 0x000fea0003800200 */
.L_x_1412:
        /* <DEDUP_REMOVED lines=11> */
.L_x_1415:
[----:B------:R-:W-:Y:S05]  /*4160*/  BSYNC.RECONVERGENT B0 ;  /* 0x0000000000007941 */ /* 0x000fea0003800200 */
.L_x_1414:
        /* <DEDUP_REMOVED lines=11> */
.L_x_1417:
[----:B------:R-:W-:Y:S05]  /*4220*/  BSYNC.RECONVERGENT B0 ;  /* 0x0000000000007941 */ /* 0x000fea0003800200 */
.L_x_1416:
        /* <DEDUP_REMOVED lines=9> */
[----:B0-----:R-:W-:Y:S01]  /*42c0*/  IMAD.MOV.U32 R12, RZ, RZ, 0x8 ;  /* 0x00000008ff0c7424 */ /* 0x001fe200078e00ff */
        /* <DEDUP_REMOVED lines=20> */
[----:B------:R-:W-:Y:S02]  /*4410*/  F2FP.F16.F32.PACK_AB R14, RZ, R14 ;  /* 0x0000000eff0e723e */ /* 0x000fe400000000ff */
[----:B0-----:R-:W-:Y:S01]  /*4420*/  HADD2.F32 R18, -RZ, R13.H0_H0 ;  /* 0x2000000dff127230 */ /* 0x001fe20000004100 */
[----:B------:R-:W-:Y:S02]  /*4430*/  F2FP.F16.F32.PACK_AB R12, RZ, R12 ;  /* 0x0000000cff0c723e */ /* 0x000fe400000000ff */
[----:B------:R-:W-:Y:S02]  /*4440*/  HADD2.F32 R14, -RZ, R14.H0_H0 ;  /* 0x2000000eff0e7230 */ /* 0x000fe40000004100 */
[----:B---3--:R-:W-:Y:S01]  /*4450*/  HADD2.F32 R13, -RZ, R16.H0_H0 ;  /* 0x20000010ff0d7230 */ /* 0x008fe20000004100 */
[----:B----4-:R-:W0:Y:S01]  /*4460*/  MUFU.RCP R3, R3 ;  /* 0x0000000300037308 */ /* 0x010e220000001000 */
[----:B------:R-:W-:-:S02]  /*4470*/  HADD2.F32 R12, -RZ, R12.H0_H0 ;  /* 0x2000000cff0c7230 */ /* 0x000fc40000004100 */
[----:B------:R-:W-:Y:S01]  /*4480*/  FMUL.FTZ R20, R22, UR11 ;  /* 0x0000000b16147c20 */ /* 0x000fe20008410000 */
[----:B------:R-:W-:Y:S02]  /*4490*/  HADD2.F32 R19, -RZ, R16.H1_H1 ;  /* 0x30000010ff137230 */ /* 0x000fe40000004100 */
[----:B------:R-:W-:Y:S02]  /*44a0*/  FMUL.FTZ R13, R14, R13 ;  /* 0x0000000d0e0d7220 */ /* 0x000fe40000410000 */
[----:B------:R-:W-:Y:S01]  /*44b0*/  F2FP.F16.F32.PACK_AB R20, RZ, R20 ;  /* 0x00000014ff14723e */ /* 0x000fe200000000ff */
[----:B------:R-:W-:Y:S02]  /*44c0*/  FMUL.FTZ R12, R12, R19 ;  /* 0x000000130c0c7220 */ /* 0x000fe40000410000 */
[----:B------:R-:W-:Y:S01]  /*44d0*/  F2FP.F16.F32.PACK_AB R13, RZ, R13 ;  /* 0x0000000dff0d723e */ /* 0x000fe200000000ff */
[--C-:B------:R-:W-:Y:S02]  /*44e0*/  HADD2.F32 R21, -RZ, R17.reuse.H0_H0 ;  /* 0x20000011ff157230 */ /* 0x100fe40000004100 */
[----:B------:R-:W-:Y:S01]  /*44f0*/  HADD2.F32 R20, -RZ, R20.H0_H0 ;  /* 0x20000014ff147230 */ /* 0x000fe20000004100 */
[----:B------:R-:W-:Y:S01]  /*4500*/  F2FP.F16.F32.PACK_AB R14, RZ, R12 ;  /* 0x0000000cff0e723e */ /* 0x000fe200000000ff */
[----:B------:R-:W-:-:S02]  /*4510*/  HADD2.F32 R17, -RZ, R17.H1_H1 ;  /* 0x30000011ff117230 */ /* 0x000fc40000004100 */
[----:B------:R-:W-:Y:S02]  /*4520*/  HADD2.F32 R12, -RZ, R13.H0_H0 ;  /* 0x2000000dff0c7230 */ /* 0x000fe40000004100 */
[----:B------:R-:W-:Y:S01]  /*4530*/  FMUL.FTZ R18, R18, R21 ;  /* 0x0000001512127220 */ /* 0x000fe20000410000 */
[----:B------:R-:W-:Y:S02]  /*4540*/  FMUL.FTZ R17, R20, R17 ;  /* 0x0000001114117220 */ /* 0x000fe40000410000 */
[----:B0-----:R-:W-:Y:S02]  /*4550*/  FMUL.FTZ R12, R12, R3 ;  /* 0x000000030c0c7220 */ /* 0x001fe40000410000 */
[----:B------:R-:W-:Y:S02]  /*4560*/  F2FP.F16.F32.PACK_AB R18, RZ, R18 ;  /* 0x00000012ff12723e */ /* 0x000fe400000000ff */
[----:B------:R-:W-:Y:S02]  /*4570*/  F2FP.F16.F32.PACK_AB R17, RZ, R17 ;  /* 0x00000011ff11723e */ /* 0x000fe400000000ff */
[----:B------:R-:W-:Y:S01]  /*4580*/  FMNMX.FTZ R12, R12, 448, PT ;  /* 0x43e000000c0c7809 */ /* 0x000fe20003810000 */
[----:B------:R-:W-:-:S02]  /*4590*/  HADD2.F32 R14, -RZ, R14.H0_H0 ;  /* 0x2000000eff0e7230 */ /* 0x000fc40000004100 */
[----:B------:R-:W-:Y:S01]  /*45a0*/  HADD2.F32 R18, -RZ, R18.H0_H0 ;  /* 0x20000012ff127230 */ /* 0x000fe20000004100 */
[----:B------:R-:W-:Y:S01]  /*45b0*/  FMNMX.FTZ R22, R12, -448, !PT ;  /* 0xc3e000000c167809 */ /* 0x000fe20007810000 */
[----:B------:R-:W-:Y:S02]  /*45c0*/  HADD2.F32 R16, -RZ, R17.H0_H0 ;  /* 0x20000011ff107230 */ /* 0x000fe40000004100 */
[-C--:B------:R-:W-:Y:S01]  /*45d0*/  FMUL.FTZ R14, R14, R3.reuse ;  /* 0x000000030e0e7220 */ /* 0x080fe20000410000 */
[----:B------:R-:W-:Y:S01]  /*45e0*/  LOP3.LUT R17, R22, 0x7fffffff, RZ, 0xc0, !PT ;  /* 0x7fffffff16117812 */ /* 0x000fe200078ec0ff */
[-C--:B------:R-:W-:Y:S01]  /*45f0*/  FMUL.FTZ R18, R18, R3.reuse ;  /* 0x0000000312127220 */ /* 0x080fe20000410000 */
[----:B------:R-:W-:Y:S02]  /*4600*/  FMUL.FTZ R16, R16, R3 ;  /* 0x0000000310107220 */ /* 0x000fe40000410000 */
[----:B------:R-:W-:Y:S02]  /*4610*/  ISETP.GT.U32.AND P3, PT, R17, 0x43efffff, PT ;  /* 0x43efffff1100780c */ /* 0x000fe40003f64070 */
        /* <DEDUP_REMOVED lines=21> */
.L_x_1419:
[----:B------:R-:W-:Y:S05]  /*4770*/  BSYNC.RECONVERGENT B0 ;  /* 0x0000000000007941 */ /* 0x000fea0003800200 */
.L_x_1418:
        /* <DEDUP_REMOVED lines=11> */
.L_x_1421:
[----:B------:R-:W-:Y:S05]  /*4830*/  BSYNC.RECONVERGENT B0 ;  /* 0x0000000000007941 */ /* 0x000fea0003800200 */
.L_x_1420:
        /* <DEDUP_REMOVED lines=11> */
.L_x_1423:
[----:B------:R-:W-:Y:S05]  /*48f0*/  BSYNC.RECONVERGENT B0 ;  /* 0x0000000000007941 */ /* 0x000fea0003800200 */
.L_x_1422:
        /* <DEDUP_REMOVED lines=11> */
.L_x_1425:
[----:B------:R-:W-:Y:S05]  /*49b0*/  BSYNC.RECONVERGENT B0 ;  /* 0x0000000000007941 */ /* 0x000fea0003800200 */
.L_x_1424:
[----:B------:R-:W-:Y:S02]  /*49c0*/  IADD3 R3, PT, PT, R15, R0, RZ ;  /* 0x000000000f037210 */ /* 0x000fe40007ffe0ff */
[----:B------:R-:W-:Y:S02]  /*49d0*/  LOP3.LUT R12, R12, 0x80, R17, 0xf8, !PT ;  /* 0x000000800c0c7812 */ /* 0x000fe400078ef811 */
[----:B------:R-:W-:Y:S02]  /*49e0*/  ISETP.GE.U32.AND P0, PT, R3, UR10, PT ;  /* 0x0000000a03007c0c */ /* 0x000fe4000bf06070 */
[----:B------:R-:W-:Y:S02]  /*49f0*/  PRMT R14, R13, 0x3340, R16 ;  /* 0x000033400d0e7816 */ /* 0x000fe40000000010 */
[----:B------:R-:W-:Y:S01]  /*4a00*/  PRMT R17, R19, 0x3340, R12 ;  /* 0x0000334013117816 */ /* 0x000fe2000000000c */
[----:B------:R-:W-:-:S03]  /*4a10*/  IMAD.WIDE.U32 R12, R15, 0x4, R4 ;  /* 0x000000040f0c7825 */ /* 0x000fc600078e0004 */
[----:B------:R-:W-:-:S05]  /*4a20*/  PRMT R17, R14, 0x5410, R17 ;  /* 0x000054100e117816 */ /* 0x000fca0000000011 */
[----:B------:R0:W-:Y:S01]  /*4a30*/  STG.E desc[UR12][R12.64], R17 ;  /* 0x000000110c007986 */ /* 0x0001e2000c10190c */
        /* <DEDUP_REMOVED lines=76> */
.L_x_1427:
[----:B------:R-:W-:Y:S05]  /*4f00*/  BSYNC.RECONVERGENT B0 ;  /* 0x0000000000007941 */ /* 0x000fea0003800200 */
.L_x_1426:
        /* <DEDUP_REMOVED lines=11> */
.L_x_1429:
[----:B------:R-:W-:Y:S05]  /*4fc0*/  BSYNC.RECONVERGENT B0 ;  /* 0x0000000000007941 */ /* 0x000fea0003800200 */
.L_x_1428:
        /* <DEDUP_REMOVED lines=11> */
.L_x_1431:
[----:B------:R-:W-:Y:S05]  /*5080*/  BSYNC.RECONVERGENT B0 ;  /* 0x0000000000007941 */ /* 0x000fea0003800200 */
.L_x_1430:
        /* <DEDUP_REMOVED lines=10> */
.L_x_1433:
[----:B------:R-:W-:Y:S05]  /*5130*/  BSYNC.RECONVERGENT B0 ;  /* 0x0000000000007941 */ /* 0x000fea0003800200 */
.L_x_1432:
        /* <DEDUP_REMOVED lines=9> */
[----:B--2---:R-:W-:Y:S05]  /*51d0*/  @!P0 BRA `(.L_x_1434) ;  /* 0xffffffe000708947 */ /* 0x004fea000383ffff */
[----:B------:R-:W-:Y:S05]  /*51e0*/  EXIT ;  /* 0x000000000000794d */ /* 0x000fea0003800000 */
        .weak           $__internal_42_$__cuda_sm20_div_s64
        .type           $__internal_42_$__cuda_sm20_div_s64,@function
        .size           $__internal_42_$__cuda_sm20_div_s64,($__internal_43_$__cuda_sm20_div_u64 - $__internal_42_$__cuda_sm20_div_s64)
$__internal_42_$__cuda_sm20_div_s64:
        /* <DEDUP_REMOVED lines=51> */
[-C--:B------:R-:W-:Y:S02]  /*5520*/  IMAD R9, R7, R4.reuse, R9 ;  /* 0x0000000407097224 */ /* 0x080fe400078e0209 */
[----:B------:R-:W-:Y:S02]  /*5530*/  IMAD.X R10, RZ, RZ, R7, P3 ;  /* 0x000000ffff0a7224 */ /* 0x000fe400018e0607 */
        /* <DEDUP_REMOVED lines=23> */
[----:B------:R-:W-:Y:S06]  /*56b0*/  RET.REL.NODEC R6 `(_ZN4vllm31rms_norm_per_block_quant_kernelIN3c104HalfENS1_13Float8_e4m3fnELb0ELb0ELi64EEEvPT0_PfPKT_S9_PKffiiPS7_l) ;  /* 0xffffffa806507950 */ /* 0x000fec0003c3ffff */
        .weak           $__internal_43_$__cuda_sm20_div_u64
        .type           $__internal_43_$__cuda_sm20_div_u64,@function
        .size           $__internal_43_$__cuda_sm20_div_u64,(.L_x_2894 - $__internal_43_$__cuda_sm20_div_u64)
$__internal_43_$__cuda_sm20_div_u64:
[----:B------:R-:W-:Y:S01]  /*56c0*/  MOV R21, UR9 ;  /* 0x0000000900157c02 */ /* 0x000fe20008000f00 */
[----:B------:R-:W-:-:S04]  /*56d0*/  IMAD.MOV.U32 R20, RZ, RZ, R19 ;  /* 0x000000ffff147224 */ /* 0x000fc800078e0013 */
        /* <DEDUP_REMOVED lines=45> */
[----:B------:R-:W-:Y:S02]  /*59b0*/  IMAD R13, R15, UR9, R13 ;  /* 0x000000090f0d7c24 */ /* 0x000fe4000f8e020d */
[----:B------:R-:W-:Y:S01]  /*59c0*/  IMAD.MOV.U32 R17, RZ, RZ, 0x0 ;  /* 0x00000000ff117424 */ /* 0x000fe200078e00ff */
[-C--:B------:R-:W-:Y:S01]  /*59d0*/  ISETP.GE.U32.AND P0, PT, R20, R19.reuse, PT ;  /* 0x000000131400720c */ /* 0x080fe20003f06070 */
[----:B------:R-:W-:-:S04]  /*59e0*/  IMAD R12, R14, R19, R13 ;  /* 0x000000130e0c7224 */ /* 0x000fc800078e020d */
[----:B------:R-:W-:Y:S01]  /*59f0*/  IMAD.X R26, R11, 0x1, ~R12, P1 ;  /* 0x000000010b1a7824 */ /* 0x000fe200008e0e0c */
[----:B------:R-:W-:Y:S02]  /*5a00*/  IADD3 R12, P2, PT, R15, 0x1, RZ ;  /* 0x000000010f0c7810 */ /* 0x000fe40007f5e0ff */
[-C--:B------:R-:W-:Y:S02]  /*5a10*/  IADD3 R18, P1, PT, -R19, R20.reuse, RZ ;  /* 0x0000001413127210 */ /* 0x080fe40007f3e1ff */
[C---:B------:R-:W-:Y:S01]  /*5a20*/  ISETP.GE.U32.AND.EX P0, PT, R26.reuse, UR9, PT, P0 ;  /* 0x000000091a007c0c */ /* 0x040fe2000bf06100 */
[----:B------:R-:W-:Y:S01]  /*5a30*/  IMAD.X R11, RZ, RZ, R14, P2 ;  /* 0x000000ffff0b7224 */ /* 0x000fe200010e060e */
[----:B------:R-:W-:Y:S02]  /*5a40*/  IADD3.X R13, PT, PT, R26, ~UR9, RZ, P1, !PT ;  /* 0x800000091a0d7c10 */ /* 0x000fe40008ffe4ff */
[----:B------:R-:W-:Y:S02]  /*5a50*/  SEL R18, R18, R20, P0 ;  /* 0x0000001412127207 */ /* 0x000fe40000000000 */
[----:B------:R-:W-:-:S02]  /*5a60*/  SEL R15, R12, R15, P0 ;  /* 0x0000000f0c0f7207 */ /* 0x000fc40000000000 */
[----:B------:R-:W-:Y:S02]  /*5a70*/  SEL R13, R13, R26, P0 ;  /* 0x0000001a0d0d7207 */ /* 0x000fe40000000000 */
[----:B------:R-:W-:Y:S02]  /*5a80*/  SEL R14, R11, R14, P0 ;  /* 0x0000000e0b0e7207 */ /* 0x000fe40000000000 */
[----:B------:R-:W-:Y:S02]  /*5a90*/  ISETP.GE.U32.AND P0, PT, R18, R19, PT ;  /* 0x000000131200720c */ /* 0x000fe40003f06070 */
[----:B------:R-:W-:Y:S02]  /*5aa0*/  IADD3 R12, P2, PT, R15, 0x1, RZ ;  /* 0x000000010f0c7810 */ /* 0x000fe40007f5e0ff */
[----:B------:R-:W-:Y:S02]  /*5ab0*/  ISETP.GE.U32.AND.EX P0, PT, R13, UR9, PT, P0 ;  /* 0x000000090d007c0c */ /* 0x000fe4000bf06100 */
[----:B------:R-:W-:Y:S01]  /*5ac0*/  ISETP.NE.U32.AND P1, PT, R19, RZ, PT ;  /* 0x000000ff1300720c */ /* 0x000fe20003f25070 */
[----:B------:R-:W-:Y:S01]  /*5ad0*/  IMAD.X R13, RZ, RZ, R14, P2 ;  /* 0x000000ffff0d7224 */ /* 0x000fe200010e060e */
[----:B------:R-:W-:-:S02]  /*5ae0*/  SEL R12, R12, R15, P0 ;  /* 0x0000000f0c0c7207 */ /* 0x000fc40000000000 */
[----:B------:R-:W-:Y:S02]  /*5af0*/  ISETP.NE.AND.EX P1, PT, RZ, UR9, PT, P1 ;  /* 0x00000009ff007c0c */ /* 0x000fe4000bf25310 */
[----:B------:R-:W-:Y:S02]  /*5b00*/  SEL R13, R13, R14, P0 ;  /* 0x0000000e0d0d7207 */ /* 0x000fe40000000000 */
[----:B------:R-:W-:Y:S02]  /*5b10*/  SEL R12, R12, 0xffffffff, P1 ;  /* 0xffffffff0c0c7807 */ /* 0x000fe40000800000 */
[----:B------:R-:W-:Y:S01]  /*5b20*/  SEL R13, R13, 0xffffffff, P1 ;  /* 0xffffffff0d0d7807 */ /* 0x000fe20000800000 */
[----:B------:R-:W-:Y:S06]  /*5b30*/  RET.REL.NODEC R16 `(_ZN4vllm31rms_norm_per_block_quant_kernelIN3c104HalfENS1_13Float8_e4m3fnELb0ELb0ELi64EEEvPT0_PfPKT_S9_PKffiiPS7_l) ;  /* 0xffffffa410307950 */ /* 0x000fec0003c3ffff */
.L_x_1435:
        /* <DEDUP_REMOVED lines=12> */
.L_x_2894:


//--------------------- .text._ZN4vllm31rms_norm_per_block_quant_kernelIN3c104HalfEaLb0ELb1ELi64EEEvPT0_PfPKT_S8_PKffiiPS6_l --------------------------
	.section	.text._ZN4vllm31rms_norm_per_block_quant_kernelIN3c104HalfEaLb0ELb1ELi64EEEvPT0_PfPKT_S8_PKffiiPS6_l,"ax",@progbits
	.align	128
        .global         _ZN4vllm31rms_norm_per_block_quant_kernelIN3c104HalfEaLb0ELb1ELi64EEEvPT0_PfPKT_S8_PKffiiPS6_l
        .type           _ZN4vllm31rms_norm_per_block_quant_kernelIN3c104HalfEaLb0ELb1ELi64EEEvPT0_PfPKT_S8_PKffiiPS6_l,@function
        .size           _ZN4vllm31rms_norm_per_block_quant_kernelIN3c104HalfEaLb0ELb1ELi64EEEvPT0_PfPKT_S8_PKffiiPS6_l,(.L_x_2897 - _ZN4vllm31rms_norm_per_block_quant_kernelIN3c104HalfEaLb0ELb1ELi64EEEvPT0_PfPKT_S8_PKffiiPS6_l)
        .other          _ZN4vllm31rms_norm_per_block_quant_kernelIN3c104HalfEaLb0ELb1ELi64EEEvPT0_PfPKT_S8_PKffiiPS6_l,@"STO_CUDA_ENTRY STV_DEFAULT"
_ZN4vllm31rms_norm_per_block_quant_kernelIN3c104HalfEaLb0ELb1ELi64EEEvPT0_PfPKT_S8_PKffiiPS6_l:
.text._ZN4vllm31rms_norm_per_block_quant_kernelIN3c104HalfEaLb0ELb1ELi64EEEvPT0_PfPKT_S8_PKffiiPS6_l:
        /* <DEDUP_REMOVED lines=21> */
.L_x_1438:
[----:B------:R-:W-:-:S04]  /*0150*/  IMAD.MOV.U32 R6, RZ, RZ, 0x8 ;  /* 0x00000008ff067424 */ /* 0x000fc800078e00ff */
[----:B------:R-:W-:-:S06]  /*0160*/  IMAD.WIDE.U32 R6, R3, R6, UR6 ;  /* 0x0000000603067e25 */ /* 0x000fcc000f8e0006 */
[----:B------:R-:W2:Y:S01]  /*0170*/  LDG.E.64.CONSTANT R6, desc[UR12][R6.64] ;  /* 0x0000000c06067981 */ /* 0x000ea2000c1e9b00 */
[----:B0-----:R-:W-:-:S04]  /*0180*/  IADD3 R9, PT, PT, R2, R3, RZ ;  /* 0x0000000302097210 */ /* 0x001fc80007ffe0ff */
[----:B------:R-:W-:Y:S01]  /*0190*/  ISETP.GE.U32.AND P0, PT, R9, UR8, PT ;  /* 0x0000000809007c0c */ /* 0x000fe2000bf06070 */
[--C-:B--2---:R-:W-:Y:S02]  /*01a0*/  HADD2.F32 R5, -RZ, R6.reuse.H0_H0 ;  /* 0x20000006ff057230 */ /* 0x104fe40000004100 */
[----:B------:R-:W-:Y:S02]  /*01b0*/  HADD2.F32 R8, -RZ, R6.H1_H1 ;  /* 0x30000006ff087230 */ /* 0x000fe40000004100 */
[--C-:B------:R-:W-:Y:S02]  /*01c0*/  HADD2.F32 R3, -RZ, R7.reuse.H0_H0 ;  /* 0x20000007ff037230 */ /* 0x100fe40000004100 */
[----:B------:R-:W-:Y:S01]  /*01d0*/  FFMA.FTZ R5, R5, R5, R4 ;  /* 0x0000000505057223 */ /* 0x000fe20000010004 */
[----:B------:R-:W-:-:S03]  /*01e0*/  HADD2.F32 R4, -RZ, R7.H1_H1 ;  /* 0x30000007ff047230 */ /* 0x000fc60000004100 */
[----:B------:R-:W-:-:S04]  /*01f0*/  FFMA.FTZ R8, R8, R8, R5 ;  /* 0x0000000808087223 */ /* 0x000fc80000010005 */
        /* <DEDUP_REMOVED lines=45> */
.L_x_1437:
[----:B------:R-:W-:Y:S05]  /*04d0*/  BSYNC.RECONVERGENT B0 ;  /* 0x0000000000007941 */ /* 0x000fea0003800200 */
.L_x_1436:
        /* <DEDUP_REMOVED lines=71> */
.L_x_1440:
        /* <DEDUP_REMOVED lines=103> */
.L_x_1442:
[----:B------:R-:W0:Y:S02]  /*0fc0*/  LDCU.64 UR4, c[0x0][0x3a8] ;  /* 0x00007500ff0477ac */ /* 0x000e240008000a00 */
[----:B0-----:R-:W-:-:S04]  /*0fd0*/  I2FP.F32.S32 R4, UR5 ;  /* 0x0000000500047c45 */ /* 0x001fc80008201400 */
[----:B------:R-:W0:Y:S02]  /*0fe0*/  MUFU.RCP R5, R4 ;  /* 0x0000000400057308 */ /* 0x000e240000001000 */
[----:B0-----:R-:W-:-:S06]  /*0ff0*/  FFMA.FTZ R20, R5, R20, UR4 ;  /* 0x0000000405147e23 */ /* 0x001fcc0008010014 */
[----:B------:R-:W0:Y:S02]  /*1000*/  MUFU.RSQ R5, R20 ;  /* 0x0000001400057308 */ /* 0x000e240000001400 */
[----:B0-----:R2:W-:Y:S02]  /*1010*/  STS [R2+0x10a4], R5 ;  /* 0x0010a40502007388 */ /* 0x0015e40000000800 */
.L_x_1441:
[----:B------:R-:W-:Y:S05]  /*1020*/  BSYNC.RECONVERGENT B0 ;  /* 0x0000000000007941 */ /* 0x000fea0003800200 */
.L_x_1439:
        /* <DEDUP_REMOVED lines=18> */
[----:B0-----:R-:W-:Y:S01]  /*1150*/  IMAD R9, R8, R7, RZ ;  /* 0x0000000708097224 */ /* 0x001fe200078e02ff */
        /* <DEDUP_REMOVED lines=24> */
[----:B------:R-:W-:Y:S01]  /*12e0*/  IADD3 R7, PT, PT, RZ, -UR15, RZ ;  /* 0x8000000fff077c10 */ /* 0x000fe2000fffe0ff */
[----:B------:R-:W-:Y:S01]  /*12f0*/  HFMA2 R11, -RZ, RZ, 0, 0 ;  /* 0x00000000ff0b7431 */ /* 0x000fe200000001ff */
        /* <DEDUP_REMOVED lines=20> */
.L_x_1443:
[----:B------:R-:W-:Y:S01]  /*1440*/  IMAD.U32 R2, RZ, RZ, UR15 ;  /* 0x0000000fff027e24 */ /* 0x000fe2000f8e00ff */
[----:B------:R-:W-:-:S07]  /*1450*/  MOV R6, 0x1470 ;  /* 0x0000147000067802 */ /* 0x000fce0000000f00 */
[----:B------:R-:W-:Y:S05]  /*1460*/  CALL.REL.NOINC `($__internal_44_$__cuda_sm20_div_s64) ;  /* 0x0000003000e87944 */ /* 0x000fea0003c00000 */
[----:B------:R-:W-:Y:S01]  /*1470*/  IADD3 R7, P0, PT, RZ, -R10, RZ ;  /* 0x8000000aff077210 */ /* 0x000fe20007f1e0ff */
[----:B------:R-:W-:Y:S01]  /*1480*/  IMAD.MOV.U32 R4, RZ, RZ, R0 ;  /* 0x000000ffff047224 */ /* 0x000fe200078e0000 */
[----:B------:R-:W-:Y:S02]  /*1490*/  MOV R5, RZ ;  /* 0x000000ff00057202 */ /* 0x000fe40000000f00 */
[----:B------:R-:W-:Y:S01]  /*14a0*/  IADD3.X R2, PT, PT, RZ, ~R11, RZ, P0, !PT ;  /* 0x8000000bff027210 */ /* 0x000fe200007fe4ff */
[----:B------:R-:W-:-:S04]  /*14b0*/  IMAD.WIDE.U32 R4, R7, UR15, R4 ;  /* 0x0000000f07047c25 */ /* 0x000fc8000f8e0004 */
[----:B------:R-:W-:-:S04]  /*14c0*/  IMAD R2, R2, UR15, RZ ;  /* 0x0000000f02027c24 */ /* 0x000fc8000f8e02ff */
[----:B------:R-:W-:-:S04]  /*14d0*/  IMAD R7, R7, UR16, R2 ;  /* 0x0000001007077c24 */ /* 0x000fc8000f8e0202 */
[----:B------:R-:W-:-:S07]  /*14e0*/  IMAD.IADD R2, R5, 0x1, R7 ;  /* 0x0000000105027824 */ /* 0x000fce00078e0207 */
.L_x_1444:
[C---:B------:R-:W-:Y:S01]  /*14f0*/  SHF.L.U32 R7, R10.reuse, 0x4, RZ ;  /* 0x000000040a077819 */ /* 0x040fe200000006ff */
[----:B------:R-:W-:Y:S01]  /*1500*/  USHF.R.S32.HI UR4, URZ, 0x1f, UR8 ;  /* 0x0000001fff047899 */ /* 0x000fe20008011408 */
[----:B------:R-:W-:Y:S01]  /*1510*/  SHF.L.U64.HI R33, R10, 0x4, R11 ;  /* 0x000000040a217819 */ /* 0x000fe2000001020b */
[----:B------:R-:W0:Y:S01]  /*1520*/  LDC R8, c[0x0][0x3ac] ;  /* 0x0000eb00ff087b82 */ /* 0x000e220000000800 */
[----:B------:R-:W-:Y:S01]  /*1530*/  IADD3 R5, P1, PT, R7, 0x10, RZ ;  /* 0x0000001007057810 */ /* 0x000fe20007f3e0ff */
[----:B------:R-:W1:Y:S01]  /*1540*/  LDCU.64 UR10, c[0x0][0x398] ;  /* 0x00007300ff0a77ac */ /* 0x000e620008000a00 */
[----:B------:R-:W-:Y:S01]  /*1550*/  BSSY.RECONVERGENT B0, `(.L_x_1445) ;  /* 0x000012a000007945 */ /* 0x000fe20003800200 */
[----:B------:R-:W-:Y:S01]  /*1560*/  IMAD.MOV.U32 R34, RZ, RZ, RZ ;  /* 0x000000ffff227224 */ /* 0x000fe200078e00ff */
        /* <DEDUP_REMOVED lines=34> */
[----:B0-----:R-:W-:-:S06]  /*1790*/  IADD3 R13, PT, PT, R9, 0xffffffe, RZ ;  /* 0x0ffffffe090d7810 */ /* 0x001fcc0007ffe0ff */
        /* <DEDUP_REMOVED lines=14> */
.L_x_1448:
[----:B------:R-:W-:Y:S02]  /*1880*/  MOV R17, UR15 ;  /* 0x0000000f00117c02 */ /* 0x000fe40008000f00 */
[----:B------:R-:W-:-:S07]  /*1890*/  MOV R14, 0x18b0 ;  /* 0x000018b0000e7802 */ /* 0x000fce0000000f00 */
[----:B------:R-:W-:Y:S05]  /*18a0*/  CALL.REL.NOINC `($__internal_45_$__cuda_sm20_div_u64) ;  /* 0x00000034000c7944 */ /* 0x000fea0003c00000 */
.L_x_1449:
[----:B------:R-:W-:Y:S05]  /*18b0*/  BSYNC.RECONVERGENT B1 ;  /* 0x0000000000017941 */ /* 0x000fea0003800200 */
.L_x_1447:
[----:B------:R-:W-:Y:S01]  /*18c0*/  IADD3 R7, P0, PT, R12, R7, RZ ;  /* 0x000000070c077210 */ /* 0x000fe20007f1e0ff */
[----:B------:R-:W-:Y:S01]  /*18d0*/  BSSY.RECONVERGENT B1, `(.L_x_1450) ;  /* 0x000003f000017945 */ /* 0x000fe20003800200 */
[----:B------:R-:W-:Y:S02]  /*18e0*/  MOV R34, RZ ;  /* 0x000000ff00227202 */ /* 0x000fe40000000f00 */
        /* <DEDUP_REMOVED lines=9> */
[----:B------:R-:W-:Y:S01]  /*1980*/  IMAD.MOV.U32 R20, RZ, RZ, RZ ;  /* 0x000000ffff147224 */ /* 0x000fe200078e00ff */
[----:B------:R-:W-:Y:S02]  /*1990*/  MOV R34, RZ ;  /* 0x000000ff00227202 */ /* 0x000fe40000000f00 */
[----:B------:R-:W-:-:S07]  /*19a0*/  LOP3.LUT R7, R7, 0x3, RZ, 0xc0, !PT ;  /* 0x0000000307077812 */ /* 0x000fce00078ec0ff */
.L_x_1452:
        /* <DEDUP_REMOVED lines=15> */
[--C-:B------:R-:W-:Y:S02]  /*1aa0*/  HADD2.F32 R18, -RZ, R13.reuse.H1_H1 ;  /* 0x3000000dff127230 */ /* 0x100fe40000004100 */
[----:B------:R-:W-:Y:S02]  /*1ab0*/  HADD2.F32 R17, -RZ, R13.H0_H0 ;  /* 0x2000000dff117230 */ /* 0x000fe40000004100 */
        /* <DEDUP_REMOVED lines=16> */
[--C-:B------:R-:W-:Y:S02]  /*1bc0*/  HADD2.F32 R18, -RZ, R15.reuse.H0_H0 ;  /* 0x2000000fff127230 */ /* 0x100fe40000004100 */
[----:B------:R-:W-:Y:S01]  /*1bd0*/  FMUL.FTZ R14, R9, R14 ;  /* 0x0000000e090e7220 */ /* 0x000fe20000410000 */
[----:B------:R-:W-:Y:S01]  /*1be0*/  HADD2.F32 R22, -RZ, R15.H1_H1 ;  /* 0x3000000fff167230 */ /* 0x000fe20000004100 */
[----:B------:R-:W-:Y:S01]  /*1bf0*/  F2FP.F16.F32.PACK_AB R12, RZ, R12 ;  /* 0x0000000cff0c723e */ /* 0x000fe200000000ff */
[----:B------:R-:W-:Y:S02]  /*1c00*/  FMUL.FTZ R17, R17, R18 ;  /* 0x0000001211117220 */ /* 0x000fe40000410000 */
[----:B------:R-:W-:Y:S01]  /*1c10*/  F2FP.F16.F32.PACK_AB R14, RZ, R14 ;  /* 0x0000000eff0e723e */ /* 0x000fe200000000ff */
[----:B------:R-:W-:Y:S01]  /*1c20*/  FMUL.FTZ R13, R13, R22 ;  /* 0x000000160d0d7220 */ /* 0x000fe20000410000 */
[----:B------:R-:W-:Y:S01]  /*1c30*/  HADD2.F32 R9, -RZ, R12.H0_H0 ;  /* 0x2000000cff097230 */ /* 0x000fe20000004100 */
[----:B------:R-:W-:-:S02]  /*1c40*/  F2FP.F16.F32.PACK_AB R17, RZ, R17 ;  /* 0x00000011ff11723e */ /* 0x000fc400000000ff */
[----:B------:R-:W-:Y:S01]  /*1c50*/  HADD2.F32 R14, -RZ, R14.H0_H0 ;  /* 0x2000000eff0e7230 */ /* 0x000fe20000004100 */
[----:B------:R-:W-:Y:S02]  /*1c60*/  F2FP.F16.F32.PACK_AB R13, RZ, R13 ;  /* 0x0000000dff0d723e */ /* 0x000fe400000000ff */
[----:B------:R-:W-:Y:S02]  /*1c70*/  HADD2.F32 R12, -RZ, R17.H0_H0 ;  /* 0x20000011ff0c7230 */ /* 0x000fe40000004100 */
[----:B------:R-:W-:Y:S01]  /*1c80*/  FMNMX3.FTZ R9, R34, |R9|, |R14|, !PT ;  /* 0x4000000922097276 */ /* 0x000fe2000781040e */
[----:B------:R-:W-:-:S05]  /*1c90*/  HADD2.F32 R13, -RZ, R13.H0_H0 ;  /* 0x2000000dff0d7230 */ /* 0x000fca0000004100 */
[----:B------:R-:W-:Y:S01]  /*1ca0*/  FMNMX3.FTZ R34, R9, |R12|, |R13|, !PT ;  /* 0x4000000c09227276 */ /* 0x000fe2000781040d */
[----:B------:R-:W-:Y:S06]  /*1cb0*/  @P1 BRA `(.L_x_1452) ;  /* 0xfffffffc003c1947 */ /* 0x000fec000383ffff */
.L_x_1451:
[----:B------:R-:W-:Y:S05]  /*1cc0*/  BSYNC.RECONVERGENT B1 ;  /* 0x0000000000017941 */ /* 0x000fea0003800200 */
.L_x_1450:
[----:B------:R-:W-:Y:S05]  /*1cd0*/  @!P0 BRA `(.L_x_1446) ;  /* 0x0000000800c48947 */ /* 0x000fea0003800000 */
[----:B------:R-:W-:Y:S01]  /*1ce0*/  IMAD.U32 R30, RZ, RZ, UR15 ;  /* 0x0000000fff1e7e24 */ /* 0x000fe2000f8e00ff */
[----:B------:R-:W-:Y:S01]  /*1cf0*/  MOV R7, UR16 ;  /* 0x0000001000077c02 */ /* 0x000fe20008000f00 */
[----:B------:R-:W-:Y:S01]  /*1d00*/  IMAD.U32 R9, RZ, RZ, UR15 ;  /* 0x0000000fff097e24 */ /* 0x000fe2000f8e00ff */
[----:B------:R-:W-:Y:S01]  /*1d10*/  MOV R12, UR16 ;  /* 0x00000010000c7c02 */ /* 0x000fe20008000f00 */
[----:B------:R-:W-:Y:S01]  /*1d20*/  IMAD.U32 R31, RZ, RZ, UR15 ;  /* 0x0000000fff1f7e24 */ /* 0x000fe2000f8e00ff */
[----:B------:R-:W-:Y:S02]  /*1d30*/  MOV R13, UR15 ;  /* 0x0000000f000d7c02 */ /* 0x000fe40008000f00 */
[----:B------:R-:W-:Y:S01]  /*1d40*/  SHF.L.U64.HI R30, R30, 0x2, R7 ;  /* 0x000000021e1e7819 */ /* 0x000fe20000010207 */
[----:B------:R-:W-:Y:S01]  /*1d50*/  IMAD.SHL.U32 R31, R31, 0x8, RZ ;  /* 0x000000081f1f7824 */ /* 0x000fe200078e00ff */
[----:B------:R-:W-:Y:S02]  /*1d60*/  SHF.L.U64.HI R9, R9, 0x3, R12 ;  /* 0x0000000309097819 */ /* 0x000fe4000001020c */
[----:B------:R-:W-:-:S07]  /*1d70*/  SHF.L.U32 R7, R13, 0x2, RZ ;  /* 0x000000020d077819 */ /* 0x000fce00000006ff */
.L_x_1453:
        /* <DEDUP_REMOVED lines=8> */
[----:B------:R-:W-:-:S04]  /*1e00*/  IADD3 R14, P0, PT, R31, R18, RZ ;  /* 0x000000121f0e7210 */ /* 0x000fc80007f1e0ff */
[----:B------:R-:W-:-:S05]  /*1e10*/  IADD3.X R15, PT, PT, R9, R19, RZ, P0, !PT ;  /* 0x00000013090f7210 */ /* 0x000fca00007fe4ff */
[----:B------:R0:W4:Y:S01]  /*1e20*/  LDG.E.64.CONSTANT R16, desc[UR12][R14.64] ;  /* 0x0000000c0e107981 */ /* 0x000122000c1e9b00 */
[----:B------:R-:W-:-:S05]  /*1e30*/  IADD3 R28, P0, PT, R31, R12, RZ ;  /* 0x0000000c1f1c7210 */ /* 0x000fca0007f1e0ff */
[----:B------:R-:W-:-:S05]  /*1e40*/  IMAD.X R29, R9, 0x1, R13, P0 ;  /* 0x00000001091d7824 */ /* 0x000fca00000e060d */
[----:B------:R1:W5:Y:S01]  /*1e50*/  LDG.E.64.CONSTANT R22, desc[UR12][R28.64] ;  /* 0x0000000c1c167981 */ /* 0x000362000c1e9b00 */
[----:B------:R-:W-:-:S04]  /*1e60*/  IADD3 R36, P0, PT, R14, R31, RZ ;  /* 0x0000001f0e247210 */ /* 0x000fc80007f1e0ff */
[----:B------:R-:W-:-:S05]  /*1e70*/  IADD3.X R37, PT, PT, R15, R9, RZ, P0, !PT ;  /* 0x000000090f257210 */ /* 0x000fca00007fe4ff */
[----:B------:R-:W5:Y:S01]  /*1e80*/  LDG.E.64.CONSTANT R18, desc[UR12][R36.64] ;  /* 0x0000000c24127981 */ /* 0x000f62000c1e9b00 */
[----:B------:R-:W-:-:S05]  /*1e90*/  IADD3 R26, P0, PT, R28, R31, RZ ;  /* 0x0000001f1c1a7210 */ /* 0x000fca0007f1e0ff */
[----:B------:R-:W-:Y:S01]  /*1ea0*/  IMAD.X R27, R29, 0x1, R9, P0 ;  /* 0x000000011d1b7824 */ /* 0x000fe200000e0609 */
[----:B0-----:R-:W-:-:S04]  /*1eb0*/  IADD3 R14, P0, PT, R36, R31, RZ ;  /* 0x0000001f240e7210 */ /* 0x001fc80007f1e0ff */
[----:B------:R0:W5:Y:S01]  /*1ec0*/  LDG.E.64.CONSTANT R12, desc[UR12][R26.64] ;  /* 0x0000000c1a0c7981 */ /* 0x000162000c1e9b00 */
[----:B------:R-:W-:Y:S02]  /*1ed0*/  IADD3.X R15, PT, PT, R37, R9, RZ, P0, !PT ;  /* 0x00000009250f7210 */ /* 0x000fe400007fe4ff */
[----:B-1----:R-:W-:-:S04]  /*1ee0*/  IADD3 R28, P0, PT, R26, R31, RZ ;  /* 0x0000001f1a1c7210 */ /* 0x002fc80007f1e0ff */
[----:B------:R-:W5:Y:S01]  /*1ef0*/  LDG.E.64.CONSTANT R14, desc[UR12][R14.64] ;  /* 0x0000000c0e0e7981 */ /* 0x000f62000c1e9b00 */
[----:B------:R-:W-:-:S06]  /*1f00*/  IMAD.X R29, R27, 0x1, R9, P0 ;  /* 0x000000011b1d7824 */ /* 0x000fcc00000e0609 */
[----:B------:R-:W5:Y:S01]  /*1f10*/  LDG.E.64.CONSTANT R28, desc[UR12][R28.64] ;  /* 0x0000000c1c1c7981 */ /* 0x000f62000c1e9b00 */
[----:B------:R-:W-:-:S04]  /*1f20*/  IADD3 R32, P0, PT, R32, R7, RZ ;  /* 0x0000000720207210 */ /* 0x000fc80007f1e0ff */
[----:B------:R-:W-:Y:S02]  /*1f30*/  IADD3.X R33, PT, PT, R33, R30, RZ, P0, !PT ;  /* 0x0000001e21217210 */ /* 0x000fe400007fe4ff */
[----:B------:R-:W-:-:S04]  /*1f40*/  ISETP.GE.U32.AND P0, PT, R32, R5, PT ;  /* 0x000000052000720c */ /* 0x000fc80003f06070 */
[----:B------:R-:W-:Y:S01]  /*1f50*/  ISETP.GE.AND.EX P0, PT, R33, R6, PT, P0 ;  /* 0x000000062100720c */ /* 0x000fe20003f06300 */
[--C-:B--2---:R-:W-:Y:S02]  /*1f60*/  HADD2.F32 R35, -RZ, R24.reuse.H0_H0 ;  /* 0x20000018ff237230 */ /* 0x104fe40000004100 */
[----:B------:R-:W-:-:S03]  /*1f70*/  HADD2.F32 R24, -RZ, R24.H1_H1 ;  /* 0x30000018ff187230 */ /* 0x000fc60000004100 */
[----:B------:R-:W-:Y:S02]  /*1f80*/  FMUL.FTZ R35, R35, UR14 ;  /* 0x0000000e23237c20 */ /* 0x000fe40008410000 */
[----:B0-----:R-:W-:-:S03]  /*1f90*/  FMUL.FTZ R26, R24, UR14 ;  /* 0x0000000e181a7c20 */ /* 0x001fc60008410000 */
[----:B------:R-:W-:Y:S01]  /*1fa0*/  F2FP.F16.F32.PACK_AB R35, RZ, R35 ;  /* 0x00000023ff23723e */ /* 0x000fe200000000ff */
[----:B---3--:R-:W-:Y:S01]  /*1fb0*/  HADD2.F32 R24, -RZ, R20.H0_H0 ;  /* 0x20000014ff187230 */ /* 0x008fe20000004100 */
[----:B------:R-:W-:Y:S01]  /*1fc0*/  F2FP.F16.F32.PACK_AB R27, RZ, R26 ;  /* 0x0000001aff1b723e */ /* 0x000fe200000000ff */
[--C-:B------:R-:W-:Y:S02]  /*1fd0*/  HADD2.F32 R26, -RZ, R25.reuse.H0_H0 ;  /* 0x20000019ff1a7230 */ /* 0x100fe40000004100 */
[----:B------:R-:W-:Y:S02]  /*1fe0*/  HADD2.F32 R25, -RZ, R25.H1_H1 ;  /* 0x30000019ff197230 */ /* 0x000fe40000004100 */
[----:B------:R-:W-:Y:S02]  /*1ff0*/  HADD2.F32 R35, -RZ, R35.H0_H0 ;  /* 0x20000023ff237230 */ /* 0x000fe40000004100 */
[----:B------:R-:W-:Y:S01]  /*2000*/  FMUL.FTZ R26, R26, UR14 ;  /* 0x0000000e1a1a7c20 */ /* 0x000fe20008410000 */
[----:B------:R-:W-:-:S02]  /*2010*/  HADD2.F32 R27, -RZ, R27.H0_H0 ;  /* 0x2000001bff1b7230 */ /* 0x000fc40000004100 */
[----:B------:R-:W-:Y:S01]  /*2020*/  FMUL.FTZ R25, R25, UR14 ;  /* 0x0000000e19197c20 */ /* 0x000fe20008410000 */
[----:B------:R-:W-:Y:S02]  /*2030*/  HADD2.F32 R20, -RZ, R20.H1_H1 ;  /* 0x30000014ff147230 */ /* 0x000fe40000004100 */
[----:B------:R-:W-:Y:S01]  /*2040*/  FMUL.FTZ R24, R35, R24 ;  /* 0x0000001823187220 */ /* 0x000fe20000410000 */
[----:B------:R-:W-:Y:S01]  /*2050*/  F2FP.F16.F32.PACK_AB R26, RZ, R26 ;  /* 0x0000001aff1a723e */ /* 0x000fe200000000ff */
[--C-:B------:R-:W-:Y:S01]  /*2060*/  HADD2.F32 R36, -RZ, R21.reuse.H1_H1 ;  /* 0x30000015ff247230 */ /* 0x100fe20000004100 */
[----:B------:R-:W-:Y:S01]  /*2070*/  F2FP.F16.F32.PACK_AB R25, RZ, R25 ;  /* 0x00000019ff19723e */ /* 0x000fe200000000ff */
[----:B------:R-:W-:Y:S01]  /*2080*/  FMUL.FTZ R20, R27, R20 ;  /* 0x000000141b147220 */ /* 0x000fe20000410000 */
[----:B------:R-:W-:Y:S01]  /*2090*/  HADD2.F32 R27, -RZ, R21.H0_H0 ;  /* 0x20000015ff1b7230 */ /* 0x000fe20000004100 */
[----:B------:R-:W-:Y:S01]  /*20a0*/  F2FP.F16.F32.PACK_AB R24, RZ, R24 ;  /* 0x00000018ff18723e */ /* 0x000fe200000000ff */
[----:B------:R-:W-:-:S02]  /*20b0*/  HADD2.F32 R26, -RZ, R26.H0_H0 ;  /* 0x2000001aff1a7230 */ /* 0x000fc40000004100 */
[----:B------:R-:W-:Y:S01]  /*20c0*/  HADD2.F32 R25, -RZ, R25.H0_H0 ;  /* 0x20000019ff197230 */ /* 0x000fe20000004100 */
[----:B------:R-:W-:Y:S01]  /*20d0*/  F2FP.F16.F32.PACK_AB R20, RZ, R20 ;  /* 0x00000014ff14723e */ /* 0x000fe200000000ff */
[----:B------:R-:W-:Y:S02]  /*20e0*/  HADD2.F32 R21, -RZ, R24.H0_H0 ;  /* 0x20000018ff157230 */ /* 0x000fe40000004100 */
[----:B------:R-:W-:Y:S01]  /*20f0*/  FMUL.FTZ R26, R26, R27 ;  /* 0x0000001b1a1a7220 */ /* 0x000fe20000410000 */
[----:B------:R-:W-:Y:S01]  /*2100*/  FMUL.FTZ R25, R25, R36 ;  /* 0x0000002419197220 */ /* 0x000fe20000410000 */
[----:B------:R-:W-:-:S03]  /*2110*/  HADD2.F32 R20, -RZ, R20.H0_H0 ;  /* 0x20000014ff147230 */ /* 0x000fc60000004100 */
[----:B------:R-:W-:Y:S02]  /*2120*/  F2FP.F16.F32.PACK_AB R26, RZ, R26 ;  /* 0x0000001aff1a723e */ /* 0x000fe400000000ff */
[----:B------:R-:W-:Y:S02]  /*2130*/  F2FP.F16.F32.PACK_AB R24, RZ, R25 ;  /* 0x00000019ff18723e */ /* 0x000fe400000000ff */
[----:B------:R-:W-:Y:S01]  /*2140*/  FMNMX3.FTZ R34, R34, |R21|, |R20|, !PT ;  /* 0x4000001522227276 */ /* 0x000fe20007810414 */
[--C-:B----4-:R-:W-:Y:S02]  /*2150*/  HADD2.F32 R20, -RZ, R16.reuse.H0_H0 ;  /* 0x20000010ff147230 */ /* 0x110fe40000004100 */
[----:B------:R-:W-:Y:S02]  /*2160*/  HADD2.F32 R21, -RZ, R16.H1_H1 ;  /* 0x30000010ff157230 */ /* 0x000fe40000004100 */
[----:B------:R-:W-:Y:S02]  /*2170*/  HADD2.F32 R25, -RZ, R26.H0_H0 ;  /* 0x2000001aff197230 */ /* 0x000fe40000004100 */
[----:B------:R-:W-:-:S02]  /*2180*/  HADD2.F32 R26, -RZ, R24.H0_H0 ;  /* 0x20000018ff1a7230 */ /* 0x000fc40000004100 */
[----:B------:R-:W-:Y:S01]  /*2190*/  FMUL.FTZ R24, R20, UR14 ;  /* 0x0000000e14187c20 */ /* 0x000fe20008410000 */
[--C-:B------:R-:W-:Y:S02]  /*21a0*/  HADD2.F32 R20, -RZ, R17.reuse.H0_H0 ;  /* 0x20000011ff147230 */ /* 0x100fe40000004100 */
[----:B------:R-:W-:Y:S01]  /*21b0*/  FMUL.FTZ R21, R21, UR14 ;  /* 0x0000000e15157c20 */ /* 0x000fe20008410000 */
[----:B------:R-:W-:Y:S01]  /*21c0*/  HADD2.F32 R17, -RZ, R17.H1_H1 ;  /* 0x30000011ff117230 */ /* 0x000fe20000004100 */
[----:B------:R-:W-:Y:S01]  /*21d0*/  FMNMX3.FTZ R16, R34, |R25|, |R26|, !PT ;  /* 0x4000001922107276 */ /* 0x000fe2000781041a */
[----:B------:R-:W-:Y:S01]  /*21e0*/  FMUL.FTZ R25, R20, UR14 ;  /* 0x0000000e14197c20 */ /* 0x000fe20008410000 */
[----:B------:R-:W-:Y:S02]  /*21f0*/  F2FP.F16.F32.PACK_AB R24, RZ, R24 ;  /* 0x00000018ff18723e */ /* 0x000fe400000000ff */
[----:B------:R-:W-:Y:S01]  /*2200*/  F2FP.F16.F32.PACK_AB R20, RZ, R21 ;  /* 0x00000015ff14723e */ /* 0x000fe200000000ff */
[----:B-----5:R-:W-:Y:S01]  /*2210*/  HADD2.F32 R21, -RZ, R22.H0_H0 ;  /* 0x20000016ff157230 */ /* 0x020fe20000004100 */
[----:B------:R-:W-:Y:S01]  /*2220*/  F2FP.F16.F32.PACK_AB R26, RZ, R25 ;  /* 0x00000019ff1a723e */ /* 0x000fe200000000ff */
[----:B------:R-:W-:-:S02]  /*2230*/  HADD2.F32 R24, -RZ, R24.H0_H0 ;  /* 0x20000018ff187230 */ /* 0x000fc40000004100 */
[----:B------:R-:W-:Y:S02]  /*2240*/  HADD2.F32 R20, -RZ, R20.H0_H0 ;  /* 0x20000014ff147230 */ /* 0x000fe40000004100 */
[----:B------:R-:W-:Y:S02]  /*2250*/  HADD2.F32 R25, -RZ, R22.H1_H1 ;  /* 0x30000016ff197230 */ /* 0x000fe40000004100 */
[----:B------:R-:W-:Y:S01]  /*2260*/  FMUL.FTZ R21, R24, R21 ;  /* 0x0000001518157220 */ /* 0x000fe20000410000 */
[----:B------:R-:W-:Y:S01]  /*2270*/  FMUL.FTZ R22, R17, UR14 ;  /* 0x0000000e11167c20 */ /* 0x000fe20008410000 */
[--C-:B------:R-:W-:Y:S02]  /*2280*/  HADD2.F32 R24, -RZ, R18.reuse.H0_H0 ;  /* 0x20000012ff187230 */ /* 0x100fe40000004100 */
[----:B------:R-:W-:Y:S01]  /*2290*/  FMUL.FTZ R20, R20, R25 ;  /* 0x0000001914147220 */ /* 0x000fe20000410000 */
[----:B------:R-:W-:Y:S01]  /*22a0*/  F2FP.F16.F32.PACK_AB R21, RZ, R21 ;  /* 0x00000015ff15723e */ /* 0x000fe200000000ff */
[----:B------:R-:W-:Y:S01]  /*22b0*/  HADD2.F32 R18, -RZ, R18.H1_H1 ;  /* 0x30000012ff127230 */ /* 0x000fe20000004100 */
[----:B------:R-:W-:Y:S01]  /*22c0*/  F2FP.F16.F32.PACK_AB R22, RZ, R22 ;  /* 0x00000016ff16723e */ /* 0x000fe200000000ff */
[----:B------:R-:W-:Y:S01]  /*22d0*/  HADD2.F32 R17, -RZ, R23.H0_H0 ;  /* 0x20000017ff117230 */ /* 0x000fe20000004100 */
[----:B------:R-:W-:Y:S01]  /*22e0*/  F2FP.F16.F32.PACK_AB R20, RZ, R20 ;  /* 0x00000014ff14723e */ /* 0x000fe200000000ff */
[----:B------:R-:W-:-:S02]  /*22f0*/  HADD2.F32 R21, -RZ, R21.H0_H0 ;  /* 0x20000015ff157230 */ /* 0x000fc40000004100 */
[----:B------:R-:W-:Y:S01]  /*2300*/  FMUL.FTZ R24, R24, UR14 ;  /* 0x0000000e18187c20 */ /* 0x000fe20008410000 */
[----:B------:R-:W-:Y:S02]  /*2310*/  HADD2.F32 R26, -RZ, R26.H0_H0 ;  /* 0x2000001aff1a7230 */ /* 0x000fe40000004100 */
[----:B------:R-:W-:Y:S02]  /*2320*/  HADD2.F32 R20, -RZ, R20.H0_H0 ;  /* 0x20000014ff147230 */ /* 0x000fe40000004100 */
[----:B------:R-:W-:Y:S02]  /*2330*/  HADD2.F32 R22, -RZ, R22.H0_H0 ;  /* 0x20000016ff167230 */ /* 0x000fe40000004100 */
[----:B------:R-:W-:Y:S01]  /*2340*/  FMUL.FTZ R17, R26, R17 ;  /* 0x000000111a117220 */ /* 0x000fe20000410000 */
[----:B------:R-:W-:Y:S01]  /*2350*/  HADD2.F32 R23, -RZ, R23.H1_H1 ;  /* 0x30000017ff177230 */ /* 0x000fe20000004100 */
[----:B------:R-:W-:Y:S01]  /*2360*/  FMNMX3.FTZ R16, R16, |R21|, |R20|, !PT ;  /* 0x4000001510107276 */ /* 0x000fe20007810414 */
[----:B------:R-:W-:Y:S01]  /*2370*/  FMUL.FTZ R20, R18, UR14 ;  /* 0x0000000e12147c20 */ /* 0x000fe20008410000 */
[--C-:B------:R-:W-:Y:S01]  /*2380*/  HADD2.F32 R18, -RZ, R19.reuse.H0_H0 ;  /* 0x20000013ff127230 */ /* 0x100fe20000004100 */
[----:B------:R-:W-:Y:S01]  /*2390*/  F2FP.F16.F32.PACK_AB R24, RZ, R24 ;  /* 0x00000018ff18723e */ /* 0x000fe200000000ff */
[----:B------:R-:W-:Y:S01]  /*23a0*/  FMUL.FTZ R22, R22, R23 ;  /* 0x0000001716167220 */ /* 0x000fe20000410000 */
[----:B------:R-:W-:Y:S01]  /*23b0*/  HADD2.F32 R19, -RZ, R19.H1_H1 ;  /* 0x30000013ff137230 */ /* 0x000fe20000004100 */
[----:B------:R-:W-:Y:S01]  /*23c0*/  F2FP.F16.F32.PACK_AB R20, RZ, R20 ;  /* 0x00000014ff14723e */ /* 0x000fe200000000ff */
[----:B------:R-:W-:Y:S01]  /*23d0*/  HADD2.F32 R21, -RZ, R12.H1_H1 ;  /* 0x3000000cff157230 */ /* 0x000fe20000004100 */
[----:B------:R-:W-:Y:S01]  /*23e0*/  F2FP.F16.F32.PACK_AB R17, RZ, R17 ;  /* 0x00000011ff11723e */ /* 0x000fe200000000ff */
[----:B------:R-:W-:Y:S01]  /*23f0*/  HADD2.F32 R24, -RZ, R24.H0_H0 ;  /* 0x20000018ff187230 */ /* 0x000fe20000004100 */
[----:B------:R-:W-:Y:S01]  /*2400*/  F2FP.F16.F32.PACK_AB R22, RZ, R22 ;  /* 0x00000016ff16723e */ /* 0x000fe200000000ff */
[----:B------:R-:W-:Y:S01]  /*2410*/  FMUL.FTZ R23, R19, UR14 ;  /* 0x0000000e13177c20 */ /* 0x000fe20008410000 */
[----:B------:R-:W-:-:S02]  /*2420*/  HADD2.F32 R20, -RZ, R20.H0_H0 ;  /* 0x20000014ff147230 */ /* 0x000fc40000004100 */
[----:B------:R-:W-:Y:S01]  /*2430*/  FMUL.FTZ R18, R18, UR14 ;  /* 0x0000000e12127c20 */ /* 0x000fe20008410000 */
[----:B------:R-:W-:Y:S02]  /*2440*/  HADD2.F32 R19, -RZ, R12.H0_H0 ;  /* 0x2000000cff137230 */ /* 0x000fe40000004100 */
[----:B------:R-:W-:Y:S01]  /*2450*/  HADD2.F32 R17, -RZ, R17.H0_H0 ;  /* 0x20000011ff117230 */ /* 0x000fe20000004100 */
[----:B------:R-:W-:Y:S01]  /*2460*/  F2FP.F16.F32.PACK_AB R23, RZ, R23 ;  /* 0x00000017ff17723e */ /* 0x000fe200000000ff */
[----:B------:R-:W-:Y:S02]  /*2470*/  HADD2.F32 R22, -RZ, R22.H0_H0 ;  /* 0x20000016ff167230 */ /* 0x000fe40000004100 */
[----:B------:R-:W-:Y:S01]  /*2480*/  FMUL.FTZ R19, R24, R19 ;  /* 0x0000001318137220 */ /* 0x000fe20000410000 */
[----:B------:R-:W-:Y:S01]  /*2490*/  FMUL.FTZ R20, R20, R21 ;  /* 0x0000001514147220 */ /* 0x000fe20000410000 */
[----:B------:R-:W-:Y:S01]  /*24a0*/  F2FP.F16.F32.PACK_AB R18, RZ, R18 ;  /* 0x00000012ff12723e */ /* 0x000fe200000000ff */
[----:B------:R-:W-:Y:S01]  /*24b0*/  HADD2.F32 R21, -RZ, R14.H0_H0 ;  /* 0x2000000eff157230 */ /* 0x000fe20000004100 */
[----:B------:R-:W-:Y:S01]  /*24c0*/  FMNMX3.FTZ R16, R16, |R17|, |R22|, !PT ;  /* 0x4000001110107276 */ /* 0x000fe20007810416 */
[----:B------:R-:W-:Y:S01]  /*24d0*/  HADD2.F32 R17, -RZ, R13.H0_H0 ;  /* 0x2000000dff117230 */ /* 0x000fe20000004100 */
[----:B------:R-:W-:Y:S01]  /*24e0*/  F2FP.F16.F32.PACK_AB R19, RZ, R19 ;  /* 0x00000013ff13723e */ /* 0x000fe200000000ff */
[----:B------:R-:W-:Y:S01]  /*24f0*/  HADD2.F32 R12, -RZ, R23.H0_H0 ;  /* 0x20000017ff0c7230 */ /* 0x000fe20000004100 */
[----:B------:R-:W-:Y:S01]  /*2500*/  F2FP.F16.F32.PACK_AB R20, RZ, R20 ;  /* 0x00000014ff14723e */ /* 0x000fe200000000ff */
[----:B------:R-:W-:-:S02]  /*2510*/  HADD2.F32 R13, -RZ, R13.H1_H1 ;  /* 0x3000000dff0d7230 */ /* 0x000fc40000004100 */
[----:B------:R-:W-:Y:S01]  /*2520*/  FMUL.FTZ R21, R21, UR14 ;  /* 0x0000000e15157c20 */ /* 0x000fe20008410000 */
[----:B------:R-:W-:Y:S02]  /*2530*/  HADD2.F32 R18, -RZ, R18.H0_H0 ;  /* 0x20000012ff127230 */ /* 0x000fe40000004100 */
[----:B------:R-:W-:Y:S02]  /*2540*/  HADD2.F32 R14, -RZ, R14.H1_H1 ;  /* 0x3000000eff0e7230 */ /* 0x000fe40000004100 */
[----:B------:R-:W-:Y:S01]  /*2550*/  FMUL.FTZ R12, R12, R13 ;  /* 0x0000000d0c0c7220 */ /* 0x000fe20000410000 */
[----:B------:R-:W-:Y:S02]  /*2560*/  HADD2.F32 R19, -RZ, R19.H0_H0 ;  /* 0x20000013ff137230 */ /* 0x000fe40000004100 */
[----:B------:R-:W-:Y:S01]  /*2570*/  FMUL.FTZ R17, R18, R17 ;  /* 0x0000001112117220 */ /* 0x000fe20000410000 */
[----:B------:R-:W-:Y:S02]  /*2580*/  HADD2.F32 R20, -RZ, R20.H0_H0 ;  /* 0x20000014ff147230 */ /* 0x000fe40000004100 */
[----:B------:R-:W-:Y:S01]  /*2590*/  FMUL.FTZ R18, R14, UR14 ;  /* 0x0000000e0e127c20 */ /* 0x000fe20008410000 */
[--C-:B------:R-:W-:Y:S01]  /*25a0*/  HADD2.F32 R13, -RZ, R15.reuse.H0_H0 ;  /* 0x2000000fff0d7230 */ /* 0x100fe20000004100 */
[----:B------:R-:W-:Y:S01]  /*25b0*/  F2FP.F16.F32.PACK_AB R21, RZ, R21 ;  /* 0x00000015ff15723e */ /* 0x000fe200000000ff */
[----:B------:R-:W-:Y:S01]  /*25c0*/  HADD2.F32 R15, -RZ, R15.H1_H1 ;  /* 0x3000000fff0f7230 */ /* 0x000fe20000004100 */
[----:B------:R-:W-:Y:S01]  /*25d0*/  FMNMX3.FTZ R16, R16, |R19|, |R20|, !PT ;  /* 0x4000001310107276 */ /* 0x000fe20007810414 */
[----:B------:R-:W-:-:S02]  /*25e0*/  HADD2.F32 R14, -RZ, R28.H0_H0 ;  /* 0x2000001cff0e7230 */ /* 0x000fc40000004100 */
[----:B------:R-:W-:Y:S01]  /*25f0*/  FMUL.FTZ R19, R13, UR14 ;  /* 0x0000000e0d137c20 */ /* 0x000fe20008410000 */
[----:B------:R-:W-:Y:S01]  /*2600*/  F2FP.F16.F32.PACK_AB R18, RZ, R18 ;  /* 0x00000012ff12723e */ /* 0x000fe200000000ff */
[----:B------:R-:W-:Y:S01]  /*2610*/  FMUL.FTZ R15, R15, UR14 ;  /* 0x0000000e0f0f7c20 */ /* 0x000fe20008410000 */
[----:B------:R-:W-:Y:S01]  /*2620*/  HADD2.F32 R21, -RZ, R21.H0_H0 ;  /* 0x20000015ff157230 */ /* 0x000fe20000004100 */
[----:B------:R-:W-:Y:S02]  /*2630*/  F2FP.F16.F32.PACK_AB R17, RZ, R17 ;  /* 0x00000011ff11723e */ /* 0x000fe400000000ff */
[----:B------:R-:W-:Y:S01]  /*2640*/  F2FP.F16.F32.PACK_AB R19, RZ, R19 ;  /* 0x00000013ff13723e */ /* 0x000fe200000000ff */
[----:B------:R-:W-:Y:S01]  /*2650*/  HADD2.F32 R18, -RZ, R18.H0_H0 ;  /* 0x20000012ff127230 */ /* 0x000fe20000004100 */
[----:B------:R-:W-:Y:S01]  /*2660*/  F2FP.F16.F32.PACK_AB R20, RZ, R15 ;  /* 0x0000000fff14723e */ /* 0x000fe200000000ff */
[----:B------:R-:W-:Y:S02]  /*2670*/  HADD2.F32 R15, -RZ, R28.H1_H1 ;  /* 0x3000001cff0f7230 */ /* 0x000fe40000004100 */
[----:B------:R-:W-:Y:S01]  /*2680*/  FMUL.FTZ R13, R21, R14 ;  /* 0x0000000e150d7220 */ /* 0x000fe20000410000 */
[----:B------:R-:W-:Y:S01]  /*2690*/  HADD2.F32 R14, -RZ, R29.H0_H0 ;  /* 0x2000001dff0e7230 */ /* 0x000fe20000004100 */
[----:B------:R-:W-:Y:S01]  /*26a0*/  F2FP.F16.F32.PACK_AB R12, RZ, R12 ;  /* 0x0000000cff0c723e */ /* 0x000fe200000000ff */
[----:B------:R-:W-:-:S02]  /*26b0*/  HADD2.F32 R19, -RZ, R19.H0_H0 ;  /* 0x20000013ff137230 */ /* 0x000fc40000004100 */
[----:B------:R-:W-:Y:S01]  /*26c0*/  FMUL.FTZ R15, R18, R15 ;  /* 0x0000000f120f7220 */ /* 0x000fe20000410000 */
[----:B------:R-:W-:Y:S01]  /*26d0*/  HADD2.F32 R20, -RZ, R20.H0_H0 ;  /* 0x20000014ff147230 */ /* 0x000fe20000004100 */
[----:B------:R-:W-:Y:S01]  /*26e0*/  F2FP.F16.F32.PACK_AB R13, RZ, R13 ;  /* 0x0000000dff0d723e */ /* 0x000fe200000000ff */
[----:B------:R-:W-:Y:S02]  /*26f0*/  HADD2.F32 R29, -RZ, R29.H1_H1 ;  /* 0x3000001dff1d7230 */ /* 0x000fe40000004100 */
[----:B------:R-:W-:Y:S01]  /*2700*/  FMUL.FTZ R14, R19, R14 ;  /* 0x0000000e130e7220 */ /* 0x000fe20000410000 */
[----:B------:R-:W-:Y:S01]  /*2710*/  F2FP.F16.F32.PACK_AB R15, RZ, R15 ;  /* 0x0000000fff0f723e */ /* 0x000fe200000000ff */
[----:B------:R-:W-:Y:S02]  /*2720*/  HADD2.F32 R17, -RZ, R17.H0_H0 ;  /* 0x20000011ff117230 */ /* 0x000fe40000004100 */
[----:B------:R-:W-:Y:S01]  /*2730*/  FMUL.FTZ R20, R20, R29 ;  /* 0x0000001d14147220 */ /* 0x000fe20000410000 */
[----:B------:R-:W-:Y:S01]  /*2740*/  HADD2.F32 R12, -RZ, R12.H0_H0 ;  /* 0x2000000cff0c7230 */ /* 0x000fe20000004100 */
[----:B------:R-:W-:Y:S01]  /*2750*/  F2FP.F16.F32.PACK_AB R14, RZ, R14 ;  /* 0x0000000eff0e723e */ /* 0x000fe200000000ff */
[----:B------:R-:W-:-:S02]  /*2760*/  HADD2.F32 R13, -RZ, R13.H0_H0 ;  /* 0x2000000dff0d7230 */ /* 0x000fc40000004100 */
[----:B------:R-:W-:Y:S01]  /*2770*/  F2FP.F16.F32.PACK_AB R20, RZ, R20 ;  /* 0x00000014ff14723e */ /* 0x000fe200000000ff */
[----:B------:R-:W-:Y:S01]  /*2780*/  HADD2.F32 R15, -RZ, R15.H0_H0 ;  /* 0x2000000fff0f7230 */ /* 0x000fe20000004100 */
[----:B------:R-:W-:Y:S01]  /*2790*/  FMNMX3.FTZ R12, R16, |R17|, |R12|, !PT ;  /* 0x40000011100c7276 */ /* 0x000fe2000781040c */
[----:B------:R-:W-:Y:S02]  /*27a0*/  HADD2.F32 R17, -RZ, R14.H0_H0 ;  /* 0x2000000eff117230 */ /* 0x000fe40000004100 */
[----:B------:R-:W-:Y:S01]  /*27b0*/  HADD2.F32 R20, -RZ, R20.H0_H0 ;  /* 0x20000014ff147230 */ /* 0x000fe20000004100 */
[----:B------:R-:W-:-:S04]  /*27c0*/  FMNMX3.FTZ R12, R12, |R13|, |R15|, !PT ;  /* 0x4000000d0c0c7276 */ /* 0x000fc8000781040f */
[----:B------:R-:W-:Y:S01]  /*27d0*/  FMNMX3.FTZ R34, R12, |R17|, |R20|, !PT ;  /* 0x400000110c227276 */ /* 0x000fe20007810414 */
[----:B------:R-:W-:Y:S06]  /*27e0*/  @!P0 BRA `(.L_x_1453) ;  /* 0xfffffff400648947 */ /* 0x000fec000383ffff */
.L_x_1446:
[----:B------:R-:W-:Y:S05]  /*27f0*/  BSYNC.RECONVERGENT B0 ;  /* 0x0000000000007941 */ /* 0x000fea0003800200 */
.L_x_1445:
        /* <DEDUP_REMOVED lines=12> */
[----:B-1----:R-:W-:Y:S02]  /*28c0*/  VIADD R12, R7, 0xffffffe ;  /* 0x0ffffffe070c7836 */ /* 0x002fe40000000000 */
[----:B------:R-:W-:-:S04]  /*28d0*/  IMAD.MOV R7, RZ, RZ, -R17 ;  /* 0x000000ffff077224 */ /* 0x000fc800078e0a11 */
[----:B------:R0:W1:Y:S02]  /*28e0*/  F2I.FTZ.U32.TRUNC.NTZ R13, R12 ;  /* 0x0000000c000d7305 */ /* 0x000064000021f000 */
[----:B0-----:R-:W-:Y:S01]  /*28f0*/  HFMA2 R12, -RZ, RZ, 0, 0 ;  /* 0x00000000ff0c7431 */ /* 0x001fe200000001ff */
[----:B-1----:R-:W-:-:S05]  /*2900*/  IADD3 R9, PT, PT, RZ, -R13, RZ ;  /* 0x8000000dff097210 */ /* 0x002fca0007ffe0ff */
[----:B------:R-:W-:-:S04]  /*2910*/  IMAD R9, R9, R16, RZ ;  /* 0x0000001009097224 */ /* 0x000fc800078e02ff */
[----:B------:R-:W-:-:S06]  /*2920*/  IMAD.HI.U32 R13, R13, R9, R12 ;  /* 0x000000090d0d7227 */ /* 0x000fcc00078e000c */
[----:B------:R-:W-:-:S04]  /*2930*/  IMAD.HI.U32 R9, R13, R18, RZ ;  /* 0x000000120d097227 */ /* 0x000fc800078e00ff */
[----:B------:R-:W-:-:S05]  /*2940*/  IMAD R7, R9, R7, R18 ;  /* 0x0000000709077224 */ /* 0x000fca00078e0212 */
[----:B------:R-:W-:-:S13]  /*2950*/  ISETP.GT.U32.AND P1, PT, R16, R7, PT ;  /* 0x000000071000720c */ /* 0x000fda0003f24070 */
[----:B------:R-:W-:Y:S01]  /*2960*/  @!P1 IMAD.IADD R7, R7, 0x1, -R16 ;  /* 0x0000000107079824 */ /* 0x000fe200078e0a10 */
[----:B------:R-:W-:Y:S02]  /*2970*/  @!P1 IADD3 R9, PT, PT, R9, 0x1, RZ ;  /* 0x0000000109099810 */ /* 0x000fe40007ffe0ff */
[----:B------:R-:W-:Y:S02]  /*2980*/  ISETP.NE.AND P1, PT, R15, RZ, PT ;  /* 0x000000ff0f00720c */ /* 0x000fe40003f25270 */
[----:B------:R-:W-:Y:S02]  /*2990*/  ISETP.GE.U32.AND P0, PT, R7, R16, PT ;  /* 0x000000100700720c */ /* 0x000fe40003f06070 */
[----:B------:R-:W-:-:S05]  /*29a0*/  LEA R7, R0, UR4, 0x2 ;  /* 0x0000000400077c11 */ /* 0x000fca000f8e10ff */
[----:B------:R0:W-:Y:S06]  /*29b0*/  STS [R7], R34 ;  /* 0x0000002207007388 */ /* 0x0001ec0000000800 */
[----:B------:R-:W-:-:S05]  /*29c0*/  @P0 VIADD R9, R9, 0x1 ;  /* 0x0000000109090836 */ /* 0x000fca0000000000 */
[----:B------:R-:W-:Y:S02]  /*29d0*/  @!P2 IADD3 R9, PT, PT, -R9, RZ, RZ ;  /* 0x000000ff0909a210 */ /* 0x000fe40007ffe1ff */
        /* <DEDUP_REMOVED lines=17> */
.L_x_1460:
[----:B0-----:R-:W-:Y:S01]  /*2af0*/  SHF.R.U32.HI R15, RZ, 0x5, R3 ;  /* 0x00000005ff0f7819 */ /* 0x001fe20000011603 */
[----:B------:R-:W-:Y:S01]  /*2b00*/  IMAD.MOV.U32 R13, RZ, RZ, RZ ;  /* 0x000000ffff0d7224 */ /* 0x000fe200078e00ff */
[----:B-1----:R-:W-:Y:S01]  /*2b10*/  MOV R12, R19 ;  /* 0x00000013000c7202 */ /* 0x002fe20000000f00 */
[----:B------:R-:W-:Y:S01]  /*2b20*/  BSSY.RECONVERGENT B0, `(.L_x_1455) ;  /* 0x000005b000007945 */ /* 0x000fe20003800200 */
[----:B------:R-:W-:-:S03]  /*2b30*/  SHF.R.S32.HI R14, RZ, 0x1f, R8 ;  /* 0x0000001fff0e7819 */ /* 0x000fc60000011408 */
[----:B------:R-:W-:Y:S01]  /*2b40*/  IMAD.WIDE.U32 R12, R15, UR4, R12 ;  /* 0x000000040f0c7c25 */ /* 0x000fe2000f8e000c */
[----:B------:R-:W-:-:S03]  /*2b50*/  UIADD3 UR4, UP0, UPT, UR4, 0x1, URZ ;  /* 0x0000000104047890 */ /* 0x000fc6000ff1e0ff */
[----:B------:R-:W-:Y:S01]  /*2b60*/  IMAD R15, R15, UR5, RZ ;  /* 0x000000050f0f7c24 */ /* 0x000fe2000f8e02ff */
[----:B------:R-:W-:Y:S01]  /*2b70*/  ISETP.GE.U32.AND P1, PT, R12, R8, PT ;  /* 0x000000080c00720c */ /* 0x000fe20003f26070 */
[----:B------:R-:W-:Y:S01]  /*2b80*/  UIADD3.X UR5, UPT, UPT, URZ, UR5, URZ, UP0, !UPT ;  /* 0x00000005ff057290 */ /* 0x000fe200087fe4ff */
[----:B------:R-:W-:Y:S02]  /*2b90*/  ISETP.LE.U32.AND P0, PT, R9, UR4, PT ;  /* 0x0000000409007c0c */ /* 0x000fe4000bf03070 */
[----:B------:R-:W-:-:S03]  /*2ba0*/  IADD3 R15, PT, PT, R13, R15, RZ ;  /* 0x0000000f0d0f7210 */ /* 0x000fc60007ffe0ff */
        /* <DEDUP_REMOVED lines=14> */
[----:B0-----:R-:W-:Y:S02]  /*2c90*/  ISETP.LT.U32.AND P1, PT, R27, UR10, PT ;  /* 0x0000000a1b007c0c */ /* 0x001fe4000bf21070 */
[----:B------:R-:W-:Y:S02]  /*2ca0*/  IADD3.X R30, PT, PT, RZ, RZ, RZ, P4, !PT ;  /* 0x000000ffff1e7210 */ /* 0x000fe400027fe4ff */
        /* <DEDUP_REMOVED lines=22> */
[----:B------:R-:W-:-:S03]  /*2e10*/  IMAD.MOV.U32 R30, RZ, RZ, R28 ;  /* 0x000000ffff1e7224 */ /* 0x000fc600078e001c */
[----:B------:R-:W-:-:S04]  /*2e20*/  LEA R12, R12, R31, 0x2 ;  /* 0x0000001f0c0c7211 */ /* 0x000fc800078e10ff */
[----:B0-----:R-:W-:-:S07]  /*2e30*/  IADD3 R12, PT, PT, R12, 0x80, RZ ;  /* 0x000000800c0c7810 */ /* 0x001fce0007ffe0ff */
.L_x_1459:
        /* <DEDUP_REMOVED lines=9> */
.L_x_1458:
[----:B------:R-:W-:Y:S05]  /*2ed0*/  BSYNC.RECONVERGENT B1 ;  /* 0x0000000000017941 */ /* 0x000fea0003800200 */
.L_x_1457:
        /* <DEDUP_REMOVED lines=31> */
.L_x_1456:
[----:B------:R-:W-:Y:S05]  /*30d0*/  BSYNC.RECONVERGENT B0 ;  /* 0x0000000000007941 */ /* 0x000fea0003800200 */
.L_x_1455:
[----:B------:R-:W-:Y:S05]  /*30e0*/  @!P0 BRA `(.L_x_1460) ;  /* 0xfffffff800808947 */ /* 0x000fea000383ffff */
.L_x_1454:
[----:B------:R-:W-:Y:S01]  /*30f0*/  SHF.L.U32 R9, R10, 0x4, RZ ;  /* 0x000000040a097819 */ /* 0x000fe200000006ff */
[----:B------:R-:W-:Y:S03]  /*3100*/  BAR.SYNC.DEFER_BLOCKING 0x0 ;  /* 0x0000000000007b1d */ /* 0x000fe60000010000 */
[----:B------:R-:W-:Y:S02]  /*3110*/  IADD3 R8, P0, PT, R4, R9, RZ ;  /* 0x0000000904087210 */ /* 0x000fe40007f1e0ff */
[----:B------:R-:W-:Y:S01]  /*3120*/  SHF.L.U64.HI R9, R10, 0x4, R11 ;  /* 0x000000040a097819 */ /* 0x000fe2000001020b */
[----:B------:R-:W2:Y:S01]  /*3130*/  LDCU.64 UR16, c[0x0][0x3c0] ;  /* 0x00007800ff1077ac */ /* 0x000ea20008000a00 */
[----:B------:R-:W-:Y:S01]  /*3140*/  ISETP.GE.U32.AND P1, PT, R8, R5, PT ;  /* 0x000000050800720c */ /* 0x000fe20003f26070 */
[----:B------:R-:W-:Y:S01]  /*3150*/  BSSY.RECONVERGENT B0, `(.L_x_1461) ;  /* 0x000003d000007945 */ /* 0x000fe20003800200 */
[----:B------:R-:W-:-:S02]  /*3160*/  IADD3.X R9, PT, PT, R2, R9, RZ, P0, !PT ;  /* 0x0000000902097210 */ /* 0x000fc400007fe4ff */
[----:B------:R-:W-:Y:S02]  /*3170*/  ISETP.NE.U32.AND P0, PT, R4, RZ, PT ;  /* 0x000000ff0400720c */ /* 0x000fe40003f05070 */
        /* <DEDUP_REMOVED lines=22> */
[----:B-1----:R-:W-:-:S06]  /*32e0*/  VIADD R6, R9, 0xffffffe ;  /* 0x0ffffffe09067836 */ /* 0x002fcc0000000000 */
[----:B------:R1:W2:Y:S02]  /*32f0*/  F2I.FTZ.U32.TRUNC.NTZ R7, R6 ;  /* 0x0000000600077305 */ /* 0x0002a4000021f000 */
[----:B-1----:R-:W-:Y:S01]  /*3300*/  HFMA2 R6, -RZ, RZ, 0, 0 ;  /* 0x00000000ff067431 */ /* 0x002fe200000001ff */
[----:B--2---:R-:W-:-:S05]  /*3310*/  IADD3 R13, PT, PT, RZ, -R7, RZ ;  /* 0x80000007ff0d7210 */ /* 0x004fca0007ffe0ff */
[----:B------:R-:W-:-:S04]  /*3320*/  IMAD R13, R13, R8, RZ ;  /* 0x000000080d0d7224 */ /* 0x000fc800078e02ff */
[----:B------:R-:W-:Y:S01]  /*3330*/  IMAD.HI.U32 R12, R7, R13, R6 ;  /* 0x0000000d070c7227 */ /* 0x000fe200078e0006 */
[----:B------:R-:W-:-:S05]  /*3340*/  MOV R7, RZ ;  /* 0x000000ff00077202 */ /* 0x000fca0000000f00 */
[----:B------:R-:W-:-:S04]  /*3350*/  IMAD.HI.U32 R12, R12, R5, RZ ;  /* 0x000000050c0c7227 */ /* 0x000fc800078e00ff */
[----:B------:R-:W-:-:S04]  /*3360*/  IMAD.MOV R12, RZ, RZ, -R12 ;  /* 0x000000ffff0c7224 */ /* 0x000fc800078e0a0c */
[----:B------:R-:W-:-:S05]  /*3370*/  IMAD R13, R8, R12, R5 ;  /* 0x0000000c080d7224 */ /* 0x000fca00078e0205 */
[----:B------:R-:W-:-:S13]  /*3380*/  ISETP.GE.U32.AND P0, PT, R13, R8, PT ;  /* 0x000000080d00720c */ /* 0x000fda0003f06070 */
[----:B------:R-:W-:-:S04]  /*3390*/  @P0 IADD3 R13, PT, PT, R13, -R8, RZ ;  /* 0x800000080d0d0210 */ /* 0x000fc80007ffe0ff */
[----:B------:R-:W-:-:S13]  /*33a0*/  ISETP.GE.U32.AND P0, PT, R13, R8, PT ;  /* 0x000000080d00720c */ /* 0x000fda0003f06070 */
[-C--:B------:R-:W-:Y:S02]  /*33b0*/  @P0 IADD3 R13, PT, PT, R13, -R8.reuse, RZ ;  /* 0x800000080d0d0210 */ /* 0x080fe40007ffe0ff */
[----:B------:R-:W-:-:S05]  /*33c0*/  @!P1 LOP3.LUT R13, RZ, R8, RZ, 0x33, !PT ;  /* 0x00000008ff0d9212 */ /* 0x000fca00078e33ff */
[----:B------:R-:W-:Y:S01]  /*33d0*/  IMAD.MOV.U32 R6, RZ, RZ, R13 ;  /* 0x000000ffff067224 */ /* 0x000fe200078e000d */
[----:B------:R-:W-:Y:S06]  /*33e0*/  BRA `(.L_x_1464) ;  /* 0x0000000000187947 */ /* 0x000fec0003800000 */
.L_x_1463:
[----:B------:R-:W-:Y:S01]  /*33f0*/  MOV R13, R5 ;  /* 0x00000005000d7202 */ /* 0x000fe20000000f00 */
[----:B------:R-:W-:Y:S01]  /*3400*/  IMAD.MOV.U32 R7, RZ, RZ, R4 ;  /* 0x000000ffff077224 */ /* 0x000fe200078e0004 */
[----:B------:R-:W-:-:S07]  /*3410*/  MOV R6, 0x3430 ;  /* 0x0000343000067802 */ /* 0x000fce0000000f00 */
[----:B0-----:R-:W-:Y:S05]  /*3420*/  CALL.REL.NOINC `($__internal_46_$__cuda_sm20_rem_s64) ;  /* 0x0000001c004c7944 */ /* 0x001fea0003c00000 */
[----:B------:R-:W-:Y:S02]  /*3430*/  MOV R6, R8 ;  /* 0x0000000800067202 */ /* 0x000fe40000000f00 */
[----:B------:R-:W-:-:S07]  /*3440*/  MOV R7, R9 ;  /* 0x0000000900077202 */ /* 0x000fce0000000f00 */
.L_x_1464:
[----:B------:R-:W1:Y:S01]  /*3450*/  LDCU.64 UR10, c[0x0][0x388] ;  /* 0x00007100ff0a77ac */ /* 0x000e620008000a00 */
[----:B------:R-:W-:Y:S01]  /*3460*/  IADD3 R9, P0, PT, -R6, R5, RZ ;  /* 0x0000000506097210 */ /* 0x000fe20007f1e1ff */
[----:B------:R-:W-:Y:S01]  /*3470*/  UMOV UR4, UR9 ;  /* 0x0000000900047c82 */ /* 0x000fe20008000000 */
[----:B------:R-:W-:-:S03]  /*3480*/  UMOV UR5, URZ ;  /* 0x000000ff00057c82 */ /* 0x000fc60008000000 */
[----:B------:R-:W-:Y:S02]  /*3490*/  IMAD.X R7, R4, 0x1, ~R7, P0 ;  /* 0x0000000104077824 */ /* 0x000fe400000e0e07 */
[----:B------:R-:W-:-:S04]  /*34a0*/  IMAD.WIDE.U32 R4, R10, R9, UR4 ;  /* 0x000000040a047e25 */ /* 0x000fc8000f8e0009 */
[----:B------:R-:W-:-:S04]  /*34b0*/  IMAD R7, R7, R10, RZ ;  /* 0x0000000a07077224 */ /* 0x000fc800078e02ff */
[----:B------:R-:W-:Y:S01]  /*34c0*/  IMAD R7, R11, R9, R7 ;  /* 0x000000090b077224 */ /* 0x000fe200078e0207 */
[----:B-1----:R-:W-:-:S04]  /*34d0*/  LEA R6, P0, R4, UR10, 0x2 ;  /* 0x0000000a04067c11 */ /* 0x002fc8000f8010ff */
[----:B------:R-:W-:-:S04]  /*34e0*/  IADD3 R5, PT, PT, R5, R7, RZ ;  /* 0x0000000705057210 */ /* 0x000fc80007ffe0ff */
[----:B------:R-:W-:Y:S02]  /*34f0*/  LEA.HI.X R7, R4, UR11, R5, 0x2, P0 ;  /* 0x0000000b04077c11 */ /* 0x000fe400080f1405 */
[----:B------:R-:W-:-:S05]  /*3500*/  FMNMX.FTZ R5, R2, 1.1920928955078125e-07, !PT ;  /* 0x3400000002057809 */ /* 0x000fca0007810000 */
[----:B------:R2:W-:Y:S02]  /*3510*/  STG.E desc[UR12][R6.64], R5 ;  /* 0x0000000506007986 */ /* 0x0005e4000c10190c */
.L_x_1462:
[----:B------:R-:W-:Y:S05]  /*3520*/  BSYNC.RECONVERGENT B0 ;  /* 0x0000000000007941 */ /* 0x000fea0003800200 */
.L_x_1461:
        /* <DEDUP_REMOVED lines=10> */
[----:B------:R-:W-:Y:S01]  /*35d0*/  MOV R8, UR4 ;  /* 0x0000000400087c02 */ /* 0x000fe20008000f00 */
[----:B------:R-:W-:-:S04]  /*35e0*/  IMAD.U32 R9, RZ, RZ, UR5 ;  /* 0x00000005ff097e24 */ /* 0x000fc8000f8e00ff */
[----:B--2---:R-:W-:Y:S01]  /*35f0*/  MOV R5, UR8 ;  /* 0x0000000800057c02 */ /* 0x004fe20008000f00 */
[----:B------:R-:W-:Y:S06]  /*3600*/  @P0 EXIT ;  /* 0x000000000000094d */ /* 0x000fec0003800000 */
[----:B------:R-:W2:Y:S01]  /*3610*/  LDC.64 R6, c[0x0][0x3c0] ;  /* 0x0000f000ff067b82 */ /* 0x000ea20000000a00 */
[----:B------:R-:W2:Y:S01]  /*3620*/  LDCU UR4, c[0x0][0x370] ;  /* 0x00006e00ff0477ac */ /* 0x000ea20008000800 */
[----:B------:R-:W-:Y:S02]  /*3630*/  MOV R4, R8 ;  /* 0x0000000800047202 */ /* 0x000fe40000000f00 */
        /* <DEDUP_REMOVED lines=12> */
[----:B--2---:R-:W-:Y:S01]  /*3700*/  HFMA2 R8, -RZ, RZ, 0, 0 ;  /* 0x00000000ff087431 */ /* 0x004fe200000001ff */
[----:B---3--:R-:W-:-:S05]  /*3710*/  IADD3 R7, PT, PT, RZ, -R9, RZ ;  /* 0x80000009ff077210 */ /* 0x008fca0007ffe0ff */
        /* <DEDUP_REMOVED lines=8> */
[-C--:B------:R-:W-:Y:S02]  /*37a0*/  @P0 IADD3 R10, PT, PT, R10, -R6.reuse, RZ ;  /* 0x800000060a0a0210 */ /* 0x080fe40007ffe0ff */
[----:B------:R-:W-:Y:S01]  /*37b0*/  @!P1 LOP3.LUT R10, RZ, R6, RZ, 0x33, !PT ;  /* 0x00000006ff0a9212 */ /* 0x000fe200078e33ff */
[----:B------:R-:W-:Y:S06]  /*37c0*/  BRA `(.L_x_1466) ;  /* 0x0000000000147947 */ /* 0x000fec0003800000 */
.L_x_1465:
[----:B------:R-:W-:Y:S02]  /*37d0*/  MOV R7, R2 ;  /* 0x0000000200077202 */ /* 0x000fe40000000f00 */
[----:B------:R-:W-:-:S07]  /*37e0*/  MOV R6, 0x3800 ;  /* 0x0000380000067802 */ /* 0x000fce0000000f00 */
[----:B01----:R-:W-:Y:S05]  /*37f0*/  CALL.REL.NOINC `($__internal_46_$__cuda_sm20_rem_s64) ;  /* 0x0000001800587944 */ /* 0x003fea0003c00000 */
[----:B------:R-:W-:Y:S01]  /*3800*/  MOV R10, R8 ;  /* 0x00000008000a7202 */ /* 0x000fe20000000f00 */
[----:B------:R-:W-:-:S07]  /*3810*/  IMAD.MOV.U32 R11, RZ, RZ, R9 ;  /* 0x000000ffff0b7224 */ /* 0x000fce00078e0009 */
.L_x_1466:
[----:B------:R-:W2:Y:S01]  /*3820*/  LDC.64 R6, c[0x0][0x398] ;  /* 0x0000e600ff067b82 */ /* 0x000ea20000000a00 */
[----:B------:R-:W-:-:S04]  /*3830*/  IADD3 R13, P0, PT, -R10, R13, RZ ;  /* 0x0000000d0a0d7210 */ /* 0x000fc80007f1e1ff */
[----:B------:R-:W-:-:S03]  /*3840*/  IADD3.X R2, PT, PT, ~R11, R2, RZ, P0, !PT ;  /* 0x000000020b027210 */ /* 0x000fc600007fe5ff */
[----:B------:R-:W3:Y:S06]  /*3850*/  LDC.64 R8, c[0x0][0x388] ;  /* 0x0000e200ff087b82 */ /* 0x000eec0000000a00 */
.L_x_1467:
[----:B0-----:R-:W-:Y:S01]  /*3860*/  HFMA2 R15, -RZ, RZ, 0, 4.76837158203125e-07 ;  /* 0x00000008ff0f7431 */ /* 0x001fe200000001ff */
[----:B------:R-:W-:Y:S01]  /*3870*/  SHF.R.U32.HI R11, RZ, 0x4, R0 ;  /* 0x00000004ff0b7819 */ /* 0x000fe20000011600 */
[----:B------:R-:W-:-:S03]  /*3880*/  IMAD.U32 R10, RZ, RZ, UR9 ;  /* 0x00000009ff0a7e24 */ /* 0x000fc6000f8e00ff */
[----:B------:R-:W-:Y:S01]  /*3890*/  IMAD.WIDE.U32 R14, R0, R15, UR6 ;  /* 0x00000006000e7e25 */ /* 0x000fe2000f8e000f */
[----:B------:R-:W-:Y:S02]  /*38a0*/  LOP3.LUT R19, R11, 0x3ffffff, RZ, 0xc0, !PT ;  /* 0x03ffffff0b137812 */ /* 0x000fe400078ec0ff */
[----:B------:R-:W-:-:S03]  /*38b0*/  MOV R11, RZ ;  /* 0x000000ff000b7202 */ /* 0x000fc60000000f00 */
[----:B------:R-:W4:Y:S01]  /*38c0*/  LDG.E.64.CONSTANT R14, desc[UR12][R14.64] ;  /* 0x0000000c0e0e7981 */ /* 0x000f22000c1e9b00 */
[----:B------:R-:W-:Y:S02]  /*38d0*/  IMAD R17, R2, R19, RZ ;  /* 0x0000001302117224 */ /* 0x000fe400078e02ff */
[----:B------:R-:W-:-:S05]  /*38e0*/  IMAD.WIDE.U32 R18, R19, R13, R10 ;  /* 0x0000000d13127225 */ /* 0x000fca00078e000a */
[----:B-1----:R-:W-:Y:S01]  /*38f0*/  IADD3 R12, PT, PT, R19, R17, RZ ;  /* 0x00000011130c7210 */ /* 0x002fe20007ffe0ff */
[----:B--2---:R-:W-:Y:S01]  /*3900*/  IMAD.WIDE.U32 R16, R0, 0x8, R6 ;  /* 0x0000000800107825 */ /* 0x004fe200078e0006 */
[----:B---3--:R-:W-:-:S04]  /*3910*/  LEA R20, P0, R18, R8, 0x2 ;  /* 0x0000000812147211 */ /* 0x008fc800078010ff */
[----:B------:R-:W-:Y:S01]  /*3920*/  LEA.HI.X R21, R18, R9, R12, 0x2, P0 ;  /* 0x0000000912157211 */ /* 0x000fe200000f140c */
[----:B------:R-:W2:Y:S04]  /*3930*/  LDG.E.64.CONSTANT R16, desc[UR12][R16.64] ;  /* 0x0000000c10107981 */ /* 0x000ea8000c1e9b00 */
[----:B------:R0:W3:Y:S01]  /*3940*/  LDG.E R20, desc[UR12][R20.64] ;  /* 0x0000000c14147981 */ /* 0x0000e2000c1e1900 */
[--C-:B----4-:R-:W-:Y:S02]  /*3950*/  HADD2.F32 R12, -RZ, R14.reuse.H0_H0 ;  /* 0x2000000eff0c7230 */ /* 0x110fe40000004100 */
[----:B------:R-:W-:-:S03]  /*3960*/  HADD2.F32 R14, -RZ, R14.H1_H1 ;  /* 0x3000000eff0e7230 */ /* 0x000fc60000004100 */
[----:B------:R-:W-:Y:S02]  /*3970*/  FMUL.FTZ R12, R12, UR14 ;  /* 0x0000000e0c0c7c20 */ /* 0x000fe40008410000 */
[----:B------:R-:W-:-:S03]  /*3980*/  FMUL.FTZ R18, R14, UR14 ;  /* 0x0000000e0e127c20 */ /* 0x000fc60008410000 */
[----:B------:R-:W-:Y:S01]  /*3990*/  F2FP.F16.F32.PACK_AB R14, RZ, R12 ;  /* 0x0000000cff0e723e */ /* 0x000fe200000000ff */
[--C-:B------:R-:W-:Y:S01]  /*39a0*/  HADD2.F32 R12, -RZ, R15.reuse.H0_H0 ;  /* 0x2000000fff0c7230 */ /* 0x100fe20000004100 */
[----:B------:R-:W-:Y:S01]  /*39b0*/  F2FP.F16.F32.PACK_AB R18, RZ, R18 ;  /* 0x00000012ff12723e */ /* 0x000fe200000000ff */
[----:B------:R-:W-:Y:S02]  /*39c0*/  HADD2.F32 R15, -RZ, R15.H1_H1 ;  /* 0x3000000fff0f7230 */ /* 0x000fe40000004100 */
[----:B------:R-:W-:Y:S02]  /*39d0*/  HADD2.F32 R14, -RZ, R14.H0_H0 ;  /* 0x2000000eff0e7230 */ /* 0x000fe40000004100 */
[----:B0-----:R-:W-:Y:S01]  /*39e0*/  FMUL.FTZ R21, R12, UR14 ;  /* 0x0000000e0c157c20 */ /* 0x001fe20008410000 */
[----:B------:R-:W-:Y:S02]  /*39f0*/  HADD2.F32 R18, -RZ, R18.H0_H0 ;  /* 0x20000012ff127230 */ /* 0x000fe40000004100 */
[----:B------:R-:W-:Y:S01]  /*3a00*/  FMUL.FTZ R22, R15, UR14 ;  /* 0x0000000e0f167c20 */ /* 0x000fe20008410000 */
[--C-:B--2---:R-:W-:Y:S01]  /*3a10*/  HADD2.F32 R19, -RZ, R16.reuse.H0_H0 ;  /* 0x20000010ff137230 */ /* 0x104fe20000004100 */
[----:B---3--:R-:W0:Y:S01]  /*3a20*/  MUFU.RCP R12, R20 ;  /* 0x00000014000c7308 */ /* 0x008e220000001000 */
[----:B------:R-:W-:Y:S01]  /*3a30*/  HADD2.F32 R15, -RZ, R16.H1_H1 ;  /* 0x30000010ff0f7230 */ /* 0x000fe20000004100 */
[----:B------:R-:W-:Y:S01]  /*3a40*/  F2FP.F16.F32.PACK_AB R21, RZ, R21 ;  /* 0x00000015ff15723e */ /* 0x000fe200000000ff */
[----:B------:R-:W-:Y:S01]  /*3a50*/  HADD2.F32 R16, -RZ, R17.H0_H0 ;  /* 0x20000011ff107230 */ /* 0x000fe20000004100 */
[----:B------:R-:W-:Y:S01]  /*3a60*/  F2FP.F16.F32.PACK_AB R22, RZ, R22 ;  /* 0x00000016ff16723e */ /* 0x000fe200000000ff */
[----:B------:R-:W-:Y:S01]  /*3a70*/  FMUL.FTZ R14, R14, R19 ;  /* 0x000000130e0e7220 */ /* 0x000fe20000410000 */
[----:B------:R-:W-:Y:S01]  /*3a80*/  FMUL.FTZ R18, R18, R15 ;  /* 0x0000000f12127220 */ /* 0x000fe20000410000 */
[----:B------:R-:W-:-:S02]  /*3a90*/  HADD2.F32 R21, -RZ, R21.H0_H0 ;  /* 0x20000015ff157230 */ /* 0x000fc40000004100 */
[----:B------:R-:W-:Y:S01]  /*3aa0*/  HADD2.F32 R22, -RZ, R22.H0_H0 ;  /* 0x20000016ff167230 */ /* 0x000fe20000004100 */
[----:B------:R-:W-:Y:S01]  /*3ab0*/  F2FP.F16.F32.PACK_AB R14, RZ, R14 ;  /* 0x0000000eff0e723e */ /* 0x000fe200000000ff */
[----:B------:R-:W-:Y:S01]  /*3ac0*/  HADD2.F32 R17, -RZ, R17.H1_H1 ;  /* 0x30000011ff117230 */ /* 0x000fe20000004100 */
[----:B------:R-:W-:Y:S01]  /*3ad0*/  F2FP.F16.F32.PACK_AB R18, RZ, R18 ;  /* 0x00000012ff12723e */ /* 0x000fe200000000ff */
[----:B------:R-:W-:Y:S02]  /*3ae0*/  FMUL.FTZ R16, R21, R16 ;  /* 0x0000001015107220 */ /* 0x000fe40000410000 */
[----:B------:R-:W-:Y:S02]  /*3af0*/  HADD2.F32 R15, -RZ, R14.H0_H0 ;  /* 0x2000000eff0f7230 */ /* 0x000fe40000004100 */
[----:B------:R-:W-:Y:S01]  /*3b00*/  FMUL.FTZ R22, R22, R17 ;  /* 0x0000001116167220 */ /* 0x000fe20000410000 */
[----:B------:R-:W-:Y:S01]  /*3b10*/  HADD2.F32 R17, -RZ, R18.H0_H0 ;  /* 0x20000012ff117230 */ /* 0x000fe20000004100 */
[----:B------:R-:W-:Y:S01]  /*3b20*/  F2FP.F16.F32.PACK_AB R16, RZ, R16 ;  /* 0x00000010ff10723e */ /* 0x000fe200000000ff */
[----:B0-----:R-:W-:-:S02]  /*3b30*/  FMUL.FTZ R15, R12, R15 ;  /* 0x0000000f0c0f7220 */ /* 0x001fc40000410000 */
[----:B------:R-:W-:Y:S01]  /*3b40*/  F2FP.F16.F32.PACK_AB R22, RZ, R22 ;  /* 0x00000016ff16723e */ /* 0x000fe200000000ff */
[----:B------:R-:W-:Y:S01]  /*3b50*/  FMUL.FTZ R14, R12, R17 ;  /* 0x000000110c0e7220 */ /* 0x000fe20000410000 */
[----:B------:R-:W-:-:S03]  /*3b60*/  HADD2.F32 R17, -RZ, R16.H0_H0 ;  /* 0x20000010ff117230 */ /* 0x000fc60000004100 */
[----:B------:R-:W-:Y:S01]  /*3b70*/  HADD2.F32 R19, -RZ, R22.H0_H0 ;  /* 0x20000016ff137230 */ /* 0x000fe20000004100 */
[----:B------:R-:W-:Y:S01]  /*3b80*/  F2I.S8.NTZ R15, R15 ;  /* 0x0000000f000f7305 */ /* 0x000fe20000202100 */
[----:B------:R-:W-:Y:S01]  /*3b90*/  FMUL.FTZ R18, R12, R17 ;  /* 0x000000110c127220 */ /* 0x000fe20000410000 */
[----:B------:R-:W-:-:S04]  /*3ba0*/  IMAD.WIDE.U32 R16, R0, 0x4, R4 ;  /* 0x0000000400107825 */ /* 0x000fc800078e0004 */
[----:B------:R-:W-:Y:S02]  /*3bb0*/  FMUL.FTZ R19, R12, R19 ;  /* 0x000000130c137220 */ /* 0x000fe40000410000 */
        /* <DEDUP_REMOVED lines=10> */
[----:B0-----:R-:W-:Y:S02]  /*3c60*/  MOV R16, 0x8 ;  /* 0x0000000800107802 */ /* 0x001fe40000000f00 */
[----:B------:R-:W-:-:S03]  /*3c70*/  SHF.R.U32.HI R0, RZ, 0x4, R15 ;  /* 0x00000004ff007819 */ /* 0x000fc6000001160f */
[----:B------:R-:W-:Y:S01]  /*3c80*/  IMAD.WIDE.U32 R16, R15, R16, UR6 ;  /* 0x000000060f107e25 */ /* 0x000fe2000f8e0010 */
[----:B------:R-:W-:-:S05]  /*3c90*/  LOP3.LUT R21, R0, 0x3ffffff, RZ, 0xc0, !PT ;  /* 0x03ffffff00157812 */ /* 0x000fca00078ec0ff */
[----:B------:R-:W2:Y:S01]  /*3ca0*/  LDG.E.64.CONSTANT R16, desc[UR12][R16.64] ;  /* 0x0000000c10107981 */ /* 0x000ea2000c1e9b00 */
[----:B------:R-:W-:Y:S02]  /*3cb0*/  IMAD R19, R2, R21, RZ ;  /* 0x0000001502137224 */ /* 0x000fe400078e02ff */
[----:B------:R-:W-:-:S05]  /*3cc0*/  IMAD.WIDE.U32 R20, R21, R13, R10 ;  /* 0x0000000d15147225 */ /* 0x000fca00078e000a */
[----:B------:R-:W-:Y:S01]  /*3cd0*/  IADD3 R0, PT, PT, R21, R19, RZ ;  /* 0x0000001315007210 */ /* 0x000fe20007ffe0ff */
[----:B------:R-:W-:Y:S01]  /*3ce0*/  IMAD.WIDE.U32 R18, R15, 0x8, R6 ;  /* 0x000000080f127825 */ /* 0x000fe200078e0006 */
[----:B------:R-:W-:-:S04]  /*3cf0*/  LEA R22, P0, R20, R8, 0x2 ;  /* 0x0000000814167211 */ /* 0x000fc800078010ff */
[----:B------:R-:W-:Y:S01]  /*3d00*/  LEA.HI.X R23, R20, R9, R0, 0x2, P0 ;  /* 0x0000000914177211 */ /* 0x000fe200000f1400 */
[----:B------:R-:W3:Y:S04]  /*3d10*/  LDG.E.64.CONSTANT R18, desc[UR12][R18.64] ;  /* 0x0000000c12127981 */ /* 0x000ee8000c1e9b00 */
[----:B------:R-:W4:Y:S01]  /*3d20*/  LDG.E R22, desc[UR12][R22.64] ;  /* 0x0000000c16167981 */ /* 0x000f22000c1e1900 */
[--C-:B--2---:R-:W-:Y:S02]  /*3d30*/  HADD2.F32 R0, -RZ, R16.reuse.H0_H0 ;  /* 0x20000010ff007230 */ /* 0x104fe40000004100 */
        /* <DEDUP_REMOVED lines=8> */
[----:B------:R-:W-:Y:S01]  /*3dc0*/  FMUL.FTZ R16, R0, UR14 ;  /* 0x0000000e00107c20 */ /* 0x000fe20008410000 */
[----:B---3--:R-:W-:Y:S02]  /*3dd0*/  HADD2.F32 R21, -RZ, R18.H0_H0 ;  /* 0x20000012ff157230 */ /* 0x008fe40000004100 */
[----:B------:R-:W-:Y:S01]  /*3de0*/  FMUL.FTZ R20, R17, UR14 ;  /* 0x0000000e11147c20 */ /* 0x000fe20008410000 */
[----:B------:R-:W-:Y:S01]  /*3df0*/  HADD2.F32 R14, -RZ, R14.H0_H0 ;  /* 0x2000000eff0e7230 */ /* 0x000fe20000004100 */
[----:B----4-:R-:W0:Y:S01]  /*3e00*/  MUFU.RCP R0, R22 ;  /* 0x0000001600007308 */ /* 0x010e220000001000 */
[----:B------:R-:W-:Y:S01]  /*3e10*/  HADD2.F32 R17, -RZ, R18.H1_H1 ;  /* 0x30000012ff117230 */ /* 0x000fe20000004100 */
[----:B------:R-:W-:Y:S01]  /*3e20*/  F2FP.F16.F32.PACK_AB R16, RZ, R16 ;  /* 0x00000010ff10723e */ /* 0x000fe200000000ff */
[----:B------:R-:W-:Y:S01]  /*3e30*/  FMUL.FTZ R12, R12, R21 ;  /* 0x000000150c0c7220 */ /* 0x000fe20000410000 */
[----:B------:R-:W-:Y:S01]  /*3e40*/  F2FP.F16.F32.PACK_AB R20, RZ, R20 ;  /* 0x00000014ff14723e */ /* 0x000fe200000000ff */
[----:B------:R-:W-:-:S02]  /*3e50*/  HADD2.F32 R21, -RZ, R19.H0_H0 ;  /* 0x20000013ff157230 */ /* 0x000fc40000004100 */
[----:B------:R-:W-:Y:S01]  /*3e60*/  FMUL.FTZ R14, R14, R17 ;  /* 0x000000110e0e7220 */ /* 0x000fe20000410000 */
[----:B------:R-:W-:Y:S01]  /*3e70*/  HADD2.F32 R16, -RZ, R16.H0_H0 ;  /* 0x20000010ff107230 */ /* 0x000fe20000004100 */
[----:B------:R-:W-:Y:S01]  /*3e80*/  F2FP.F16.F32.PACK_AB R12, RZ, R12 ;  /* 0x0000000cff0c723e */ /* 0x000fe200000000ff */
[----:B------:R-:W-:Y:S02]  /*3e90*/  HADD2.F32 R20, -RZ, R20.H0_H0 ;  /* 0x20000014ff147230 */ /* 0x000fe40000004100 */
[----:B------:R-:W-:Y:S01]  /*3ea0*/  HADD2.F32 R19, -RZ, R19.H1_H1 ;  /* 0x30000013ff137230 */ /* 0x000fe20000004100 */
[----:B------:R-:W-:Y:S01]  /*3eb0*/  F2FP.F16.F32.PACK_AB R14, RZ, R14 ;  /* 0x0000000eff0e723e */ /* 0x000fe200000000ff */
[----:B------:R-:W-:Y:S01]  /*3ec0*/  FMUL.FTZ R16, R16, R21 ;  /* 0x0000001510107220 */ /* 0x000fe20000410000 */
[----:B------:R-:W-:Y:S02]  /*3ed0*/  HADD2.F32 R17, -RZ, R12.H0_H0 ;  /* 0x2000000cff117230 */ /* 0x000fe40000004100 */
[----:B------:R-:W-:Y:S01]  /*3ee0*/  FMUL.FTZ R20, R20, R19 ;  /* 0x0000001314147220 */ /* 0x000fe20000410000 */
[----:B------:R-:W-:Y:S01]  /*3ef0*/  HADD2.F32 R19, -RZ, R14.H0_H0 ;  /* 0x2000000eff137230 */ /* 0x000fe20000004100 */
[----:B------:R-:W-:Y:S01]  /*3f00*/  F2FP.F16.F32.PACK_AB R16, RZ, R16 ;  /* 0x00000010ff10723e */ /* 0x000fe200000000ff */
[----:B0-----:R-:W-:-:S02]  /*3f10*/  FMUL.FTZ R17, R0, R17 ;  /* 0x0000001100117220 */ /* 0x001fc40000410000 */
[----:B------:R-:W-:Y:S01]  /*3f20*/  F2FP.F16.F32.PACK_AB R20, RZ, R20 ;  /* 0x00000014ff14723e */ /* 0x000fe200000000ff */
[C---:B------:R-:W-:Y:S01]  /*3f30*/  FMUL.FTZ R19, R0.reuse, R19 ;  /* 0x0000001300137220 */ /* 0x040fe20000410000 */
[----:B------:R-:W-:Y:S02]  /*3f40*/  HADD2.F32 R21, -RZ, R16.H0_H0 ;  /* 0x20000010ff157230 */ /* 0x000fe40000004100 */
[----:B------:R-:W-:Y:S01]  /*3f50*/  F2I.S8.NTZ R17, R17 ;  /* 0x0000001100117305 */ /* 0x000fe20000202100 */
[----:B------:R-:W-:Y:S02]  /*3f60*/  HADD2.F32 R23, -RZ, R20.H0_H0 ;  /* 0x20000014ff177230 */ /* 0x000fe40000004100 */
        /* <DEDUP_REMOVED lines=13> */
[----:B0-----:R-:W-:Y:S01]  /*4040*/  HFMA2 R14, -RZ, RZ, 0, 4.76837158203125e-07 ;  /* 0x00000008ff0e7431 */ /* 0x001fe200000001ff */
[----:B------:R-:W-:-:S04]  /*4050*/  SHF.R.U32.HI R0, RZ, 0x4, R17 ;  /* 0x00000004ff007819 */ /* 0x000fc80000011611 */
        /* <DEDUP_REMOVED lines=25> */
[----:B------:R-:W-:-:S02]  /*41f0*/  HADD2.F32 R15, -RZ, R18.H1_H1 ;  /* 0x30000012ff0f7230 */ /* 0x000fc40000004100 */
[----:B------:R-:W-:Y:S01]  /*4200*/  FMUL.FTZ R12, R12, R21 ;  /* 0x000000150c0c7220 */ /* 0x000fe20000410000 */
[----:B------:R-:W-:Y:S01]  /*4210*/  F2FP.F16.F32.PACK_AB R16, RZ, R16 ;  /* 0x00000010ff10723e */ /* 0x000fe200000000ff */
[--C-:B------:R-:W-:Y:S01]  /*4220*/  HADD2.F32 R21, -RZ, R19.reuse.H0_H0 ;  /* 0x20000013ff157230 */ /* 0x100fe20000004100 */
[----:B------:R-:W-:Y:S01]  /*4230*/  F2FP.F16.F32.PACK_AB R20, RZ, R20 ;  /* 0x00000014ff14723e */ /* 0x000fe200000000ff */
[----:B------:R-:W-:Y:S01]  /*4240*/  FMUL.FTZ R14, R14, R15 ;  /* 0x0000000f0e0e7220 */ /* 0x000fe20000410000 */
[----:B------:R-:W-:Y:S01]  /*4250*/  F2FP.F16.F32.PACK_AB R12, RZ, R12 ;  /* 0x0000000cff0c723e */ /* 0x000fe200000000ff */
[----:B------:R-:W-:Y:S02]  /*4260*/  HADD2.F32 R16, -RZ, R16.H0_H0 ;  /* 0x20000010ff107230 */ /* 0x000fe40000004100 */
[----:B------:R-:W-:Y:S01]  /*4270*/  HADD2.F32 R20, -RZ, R20.H0_H0 ;  /* 0x20000014ff147230 */ /* 0x000fe20000004100 */
[----:B------:R-:W-:Y:S01]  /*4280*/  F2FP.F16.F32.PACK_AB R14, RZ, R14 ;  /* 0x0000000eff0e723e */ /* 0x000fe200000000ff */
[----:B------:R-:W-:-:S02]  /*4290*/  HADD2.F32 R19, -RZ, R19.H1_H1 ;  /* 0x30000013ff137230 */ /* 0x000fc40000004100 */
[----:B------:R-:W-:Y:S01]  /*42a0*/  FMUL.FTZ R16, R16, R21 ;  /* 0x0000001510107220 */ /* 0x000fe20000410000 */
[----:B------:R-:W-:Y:S02]  /*42b0*/  HADD2.F32 R15, -RZ, R12.H0_H0 ;  /* 0x2000000cff0f7230 */ /* 0x000fe40000004100 */
[----:B------:R-:W-:Y:S01]  /*42c0*/  FMUL.FTZ R20, R20, R19 ;  /* 0x0000001314147220 */ /* 0x000fe20000410000 */
[----:B------:R-:W-:Y:S02]  /*42d0*/  HADD2.F32 R19, -RZ, R14.H0_H0 ;  /* 0x2000000eff137230 */ /* 0x000fe40000004100 */
[C---:B0-----:R-:W-:Y:S01]  /*42e0*/  FMUL.FTZ R15, R0.reuse, R15 ;  /* 0x0000000f000f7220 */ /* 0x041fe20000410000 */
[----:B------:R-:W-:Y:S02]  /*42f0*/  F2FP.F16.F32.PACK_AB R16, RZ, R16 ;  /* 0x00000010ff10723e */ /* 0x000fe400000000ff */
[----:B------:R-:W-:Y:S01]  /*4300*/  F2FP.F16.F32.PACK_AB R20, RZ, R20 ;  /* 0x00000014ff14723e */ /* 0x000fe200000000ff */
[----:B------:R-:W-:-:S02]  /*4310*/  FMUL.FTZ R19, R0, R19 ;  /* 0x0000001300137220 */ /* 0x000fc40000410000 */
[----:B------:R-:W-:Y:S01]  /*4320*/  HADD2.F32 R21, -RZ, R16.H0_H0 ;  /* 0x20000010ff157230 */ /* 0x000fe20000004100 */
[----:B------:R-:W-:Y:S01]  /*4330*/  F2I.S8.NTZ R15, R15 ;  /* 0x0000000f000f7305 */ /* 0x000fe20000202100 */
[----:B------:R-:W-:-:S03]  /*4340*/  HADD2.F32 R23, -RZ, R20.H0_H0 ;  /* 0x20000014ff177230 */ /* 0x000fc60000004100 */
[C---:B------:R-:W-:Y:S02]  /*4350*/  FMUL.FTZ R21, R0.reuse, R21 ;  /* 0x0000001500157220 */ /* 0x040fe40000410000 */
[----:B------:R-:W-:Y:S02]  /*4360*/  FMUL.FTZ R23, R0, R23 ;  /* 0x0000001700177220 */ /* 0x000fe40000410000 */
        /* <DEDUP_REMOVED lines=16> */
[----:B------:R-:W-:-:S04]  /*4470*/  IMAD.WIDE.U32 R18, R21, R13, R10 ;  /* 0x0000000d15127225 */ /* 0x000fc800078e000a */
[----:B------:R-:W-:Y:S01]  /*4480*/  IMAD R21, R2, R21, RZ ;  /* 0x0000001502157224 */ /* 0x000fe200078e02ff */
[----:B------:R-:W-:Y:S01]  /*4490*/  LEA R20, P0, R18, R8, 0x2 ;  /* 0x0000000812147211 */ /* 0x000fe200078010ff */
[----:B------:R-:W-:-:S03]  /*44a0*/  IMAD.WIDE.U32 R10, R17, 0x8, R6 ;  /* 0x00000008110a7825 */ /* 0x000fc600078e0006 */
[----:B------:R-:W-:-:S03]  /*44b0*/  IADD3 R0, PT, PT, R19, R21, RZ ;  /* 0x0000001513007210 */ /* 0x000fc60007ffe0ff */
[----:B------:R-:W3:Y:S01]  /*44c0*/  LDG.E.64.CONSTANT R10, desc[UR12][R10.64] ;  /* 0x0000000c0a0a7981 */ /* 0x000ee2000c1e9b00 */
        /* <DEDUP_REMOVED lines=14> */
[----:B------:R-:W-:Y:S01]  /*45b0*/  F2FP.F16.F32.PACK_AB R16, RZ, R16 ;  /* 0x00000010ff10723e */ /* 0x000fe200000000ff */
[----:B------:R-:W-:Y:S01]  /*45c0*/  HADD2.F32 R12, -RZ, R12.H0_H0 ;  /* 0x2000000cff0c7230 */ /* 0x000fe20000004100 */
[----:B------:R-:W-:Y:S01]  /*45d0*/  F2FP.F16.F32.PACK_AB R18, RZ, R18 ;  /* 0x00000012ff12723e */ /* 0x000fe200000000ff */
[----:B------:R-:W-:-:S02]  /*45e0*/  HADD2.F32 R19, -RZ, R10.H0_H0 ;  /* 0x2000000aff137230 */ /* 0x000fc40000004100 */
[----:B------:R-:W-:Y:S01]  /*45f0*/  FMUL.FTZ R14, R14, R15 ;  /* 0x0000000f0e0e7220 */ /* 0x000fe20000410000 */
[----:B------:R-:W-:Y:S02]  /*4600*/  HADD2.F32 R16, -RZ, R16.H0_H0 ;  /* 0x20000010ff107230 */ /* 0x000fe40000004100 */
[--C-:B------:R-:W-:Y:S02]  /*4610*/  HADD2.F32 R15, -RZ, R11.reuse.H0_H0 ;  /* 0x2000000bff0f7230 */ /* 0x100fe40000004100 */
[----:B------:R-:W-:Y:S01]  /*4620*/  FMUL.FTZ R12, R12, R19 ;  /* 0x000000130c0c7220 */ /* 0x000fe20000410000 */
[----:B----4-:R-:W0:Y:S01]  /*4630*/  MUFU.RCP R0, R20 ;  /* 0x0000001400007308 */ /* 0x010e220000001000 */
[----:B------:R-:W-:Y:S02]  /*4640*/  HADD2.F32 R18, -RZ, R18.H0_H0 ;  /* 0x20000012ff127230 */ /* 0x000fe40000004100 */
[----:B------:R-:W-:Y:S02]  /*4650*/  HADD2.F32 R19, -RZ, R11.H1_H1 ;  /* 0x3000000bff137230 */ /* 0x000fe40000004100 */
[----:B------:R-:W-:Y:S01]  /*4660*/  FMUL.FTZ R16, R16, R15 ;  /* 0x0000000f10107220 */ /* 0x000fe20000410000 */
[----:B------:R-:W-:-:S02]  /*4670*/  F2FP.F16.F32.PACK_AB R12, RZ, R12 ;  /* 0x0000000cff0c723e */ /* 0x000fc400000000ff */
[----:B------:R-:W-:Y:S02]  /*4680*/  FMUL.FTZ R18, R18, R19 ;  /* 0x0000001312127220 */ /* 0x000fe40000410000 */
[----:B------:R-:W-:Y:S02]  /*4690*/  F2FP.F16.F32.PACK_AB R16, RZ, R16 ;  /* 0x00000010ff10723e */ /* 0x000fe400000000ff */
[----:B------:R-:W-:Y:S02]  /*46a0*/  F2FP.F16.F32.PACK_AB R14, RZ, R14 ;  /* 0x0000000eff0e723e */ /* 0x000fe400000000ff */
[----:B------:R-:W-:Y:S01]  /*46b0*/  F2FP.F16.F32.PACK_AB R18, RZ, R18 ;  /* 0x00000012ff12723e */ /* 0x000fe200000000ff */
[----:B------:R-:W-:Y:S02]  /*46c0*/  HADD2.F32 R11, -RZ, R12.H0_H0 ;  /* 0x2000000cff0b7230 */ /* 0x000fe40000004100 */
[----:B------:R-:W-:Y:S02]  /*46d0*/  HADD2.F32 R19, -RZ, R16.H0_H0 ;  /* 0x20000010ff137230 */ /* 0x000fe40000004100 */
[----:B------:R-:W-:-:S02]  /*46e0*/  HADD2.F32 R15, -RZ, R14.H0_H0 ;  /* 0x2000000eff0f7230 */ /* 0x000fc40000004100 */
[----:B------:R-:W-:Y:S02]  /*46f0*/  HADD2.F32 R21, -RZ, R18.H0_H0 ;  /* 0x20000012ff157230 */ /* 0x000fe40000004100 */
[C---:B0-----:R-:W-:Y:S01]  /*4700*/  FMUL.FTZ R11, R0.reuse, R11 ;  /* 0x0000000b000b7220 */ /* 0x041fe20000410000 */
[C---:B------:R-:W-:Y:S01]  /*4710*/  FMUL.FTZ R19, R0.reuse, R19 ;  /* 0x0000001300137220 */ /* 0x040fe20000410000 */
[C---:B------:R-:W-:Y:S01]  /*4720*/  FMUL.FTZ R15, R0.reuse, R15 ;  /* 0x0000000f000f7220 */ /* 0x040fe20000410000 */
[----:B------:R-:W-:-:S03]  /*4730*/  FMUL.FTZ R21, R0, R21 ;  /* 0x0000001500157220 */ /* 0x000fc60000410000 */
[----:B------:R-:W-:Y:S08]  /*4740*/  F2I.S8.NTZ R11, R11 ;  /* 0x0000000b000b7305 */ /* 0x000ff00000202100 */
[----:B------:R-:W0:Y:S08]  /*4750*/  F2I.S8.NTZ R10, R15 ;  /* 0x0000000f000a7305 */ /* 0x000e300000202100 */
[----:B------:R-:W-:Y:S08]  /*4760*/  F2I.S8.NTZ R19, R19 ;  /* 0x0000001300137305 */ /* 0x000ff00000202100 */
        /* <DEDUP_REMOVED lines=8> */
[----:B----4-:R-:W-:Y:S05]  /*47f0*/  @!P0 BRA `(.L_x_1467) ;  /* 0xfffffff000188947 */ /* 0x010fea000383ffff */
[----:B------:R-:W-:Y:S05]  /*4800*/  EXIT ;  /* 0x000000000000794d */ /* 0x000fea0003800000 */
        .weak           $__internal_44_$__cuda_sm20_div_s64
        .type           $__internal_44_$__cuda_sm20_div_s64,@function
        .size           $__internal_44_$__cuda_sm20_div_s64,($__internal_45_$__cuda_sm20_div_u64 - $__internal_44_$__cuda_sm20_div_s64)
$__internal_44_$__cuda_sm20_div_s64:
[-C--:B------:R-:W-:Y:S02]  /*4810*/  IADD3 R5, P0, PT, RZ, -R2.reuse, RZ ;  /* 0x80000002ff057210 */ /* 0x080fe40007f1e0ff */
[----:B------:R-:W-:Y:S02]  /*4820*/  ISETP.LE.AND P1, PT, RZ, UR16, PT ;  /* 0x00000010ff007c0c */ /* 0x000fe4000bf23270 */
[----:B------:R-:W-:Y:S02]  /*4830*/  IADD3.X R7, PT, PT, RZ, ~UR16, RZ, P0, !PT ;  /* 0x80000010ff077c10 */ /* 0x000fe400087fe4ff */
[----:B------:R-:W-:Y:S02]  /*4840*/  SEL R4, R5, R2, !P1 ;  /* 0x0000000205047207 */ /* 0x000fe40004800000 */
        /* <DEDUP_REMOVED lines=47> */
[CC--:B------:R-:W-:Y:S02]  /*4b40*/  ISETP.GE.U32.AND P0, PT, R17.reuse, R4.reuse, PT ;  /* 0x000000041100720c */ /* 0x0c0fe40003f06070 */
[----:B------:R-:W-:Y:S02]  /*4b50*/  IADD3.X R10, PT, PT, RZ, R7, RZ, P3, !PT ;  /* 0x00000007ff0a7210 */ /* 0x000fe40001ffe4ff */
[----:B------:R-:W-:Y:S02]  /*4b60*/  IADD3.X R9, PT, PT, RZ, ~R9, RZ, P2, !PT ;  /* 0x80000009ff097210 */ /* 0x000fe400017fe4ff */
[----:B------:R-:W-:-:S02]  /*4b70*/  IADD3 R13, P2, PT, R17, -R4, RZ ;  /* 0x80000004110d7210 */ /* 0x000fc40007f5e0ff */
[----:B------:R-:W-:-:S03]  /*4b80*/  ISETP.GE.U32.AND.EX P0, PT, R9, R5, PT, P0 ;  /* 0x000000050900720c */ /* 0x000fc60003f06100 */
[----:B------:R-:W-:Y:S01]  /*4b90*/  IMAD.X R15, R9, 0x1, ~R5, P2 ;  /* 0x00000001090f7824 */ /* 0x000fe200010e0e05 */
[----:B------:R-:W-:-:S04]  /*4ba0*/  SEL R13, R13, R17, P0 ;  /* 0x000000110d0d7207 */ /* 0x000fc80000000000 */
[----:B------:R-:W-:Y:S02]  /*4bb0*/  SEL R15, R15, R9, P0 ;  /* 0x000000090f0f7207 */ /* 0x000fe40000000000 */
[----:B------:R-:W-:Y:S02]  /*4bc0*/  SEL R9, R8, R11, P0 ;  /* 0x0000000b08097207 */ /* 0x000fe40000000000 */
[----:B------:R-:W-:Y:S02]  /*4bd0*/  ISETP.GE.U32.AND P2, PT, R13, R4, PT ;  /* 0x000000040d00720c */ /* 0x000fe40003f46070 */
[----:B------:R-:W-:Y:S02]  /*4be0*/  SEL R4, R10, R7, P0 ;  /* 0x000000070a047207 */ /* 0x000fe40000000000 */
[----:B------:R-:W-:Y:S02]  /*4bf0*/  IADD3 R10, P3, PT, R9, 0x1, RZ ;  /* 0x00000001090a7810 */ /* 0x000fe40007f7e0ff */
[----:B------:R-:W-:-:S02]  /*4c00*/  ISETP.GE.U32.AND.EX P0, PT, R15, R5, PT, P2 ;  /* 0x000000050f00720c */ /* 0x000fc40003f06120 */
[-C--:B------:R-:W-:Y:S02]  /*4c10*/  IADD3.X R11, PT, PT, RZ, R4.reuse, RZ, P3, !PT ;  /* 0x00000004ff0b7210 */ /* 0x080fe40001ffe4ff */
[----:B------:R-:W-:Y:S02]  /*4c20*/  SEL R10, R10, R9, P0 ;  /* 0x000000090a0a7207 */ /* 0x000fe40000000000 */
[----:B------:R-:W-:Y:S02]  /*4c30*/  SEL R11, R11, R4, P0 ;  /* 0x000000040b0b7207 */ /* 0x000fe40000000000 */
[----:B------:R-:W-:Y:S02]  /*4c40*/  IADD3 R5, P2, PT, RZ, -R10, RZ ;  /* 0x8000000aff057210 */ /* 0x000fe40007f5e0ff */
[----:B------:R-:W-:Y:S02]  /*4c50*/  ISETP.NE.U32.AND P0, PT, R2, RZ, PT ;  /* 0x000000ff0200720c */ /* 0x000fe40003f05070 */
[----:B------:R-:W-:Y:S01]  /*4c60*/  MOV R7, 0x0 ;  /* 0x0000000000077802 */ /* 0x000fe20000000f00 */
[----:B------:R-:W-:Y:S01]  /*4c70*/  IMAD.X R2, RZ, RZ, ~R11, P2 ;  /* 0x000000ffff027224 */ /* 0x000fe200010e0e0b */
[----:B------:R-:W-:-:S02]  /*4c80*/  ISETP.NE.AND.EX P0, PT, RZ, UR16, PT, P0 ;  /* 0x00000010ff007c0c */ /* 0x000fc4000bf05300 */
[----:B------:R-:W-:Y:S02]  /*4c90*/  SEL R10, R5, R10, !P1 ;  /* 0x0000000a050a7207 */ /* 0x000fe40004800000 */
[----:B------:R-:W-:Y:S02]  /*4ca0*/  SEL R11, R2, R11, !P1 ;  /* 0x0000000b020b7207 */ /* 0x000fe40004800000 */
[----:B------:R-:W-:Y:S02]  /*4cb0*/  SEL R10, R10, 0xffffffff, P0 ;  /* 0xffffffff0a0a7807 */ /* 0x000fe40000000000 */
[----:B------:R-:W-:Y:S01]  /*4cc0*/  SEL R11, R11, 0xffffffff, P0 ;  /* 0xffffffff0b0b7807 */ /* 0x000fe20000000000 */
[----:B------:R-:W-:Y:S06]  /*4cd0*/  RET.REL.NODEC R6 `(_ZN4vllm31rms_norm_per_block_quant_kernelIN3c104HalfEaLb0ELb1ELi64EEEvPT0_PfPKT_S8_PKffiiPS6_l) ;  /* 0xffffffb006c87950 */ /* 0x000fec0003c3ffff */
        .weak           $__internal_45_$__cuda_sm20_div_u64
        .type           $__internal_45_$__cuda_sm20_div_u64,@function
        .size           $__internal_45_$__cuda_sm20_div_u64,($__internal_46_$__cuda_sm20_rem_s64 - $__internal_45_$__cuda_sm20_div_u64)
$__internal_45_$__cuda_sm20_div_u64:
[----:B------:R-:W-:Y:S01]  /*4ce0*/  MOV R21, UR16 ;  /* 0x0000001000157c02 */ /* 0x000fe20008000f00 */
[----:B------:R-:W-:-:S04]  /*4cf0*/  IMAD.MOV.U32 R20, RZ, RZ, R17 ;  /* 0x000000ffff147224 */ /* 0x000fc800078e0011 */
        /* <DEDUP_REMOVED lines=49> */
[----:B------:R-:W-:Y:S02]  /*5010*/  IADD3 R12, P1, PT, -R17, R20, RZ ;  /* 0x00000014110c7210 */ /* 0x000fe40007f3e1ff */
[----:B------:R-:W-:Y:S02]  /*5020*/  IADD3 R9, P2, PT, R18, 0x1, RZ ;  /* 0x0000000112097810 */ /* 0x000fe40007f5e0ff */
[C---:B------:R-:W-:Y:S02]  /*5030*/  ISETP.GE.U32.AND.EX P0, PT, R22.reuse, UR16, PT, P0 ;  /* 0x0000001016007c0c */ /* 0x040fe4000bf06100 */
[----:B------:R-:W-:Y:S02]  /*5040*/  IADD3.X R15, PT, PT, R22, ~UR16, RZ, P1, !PT ;  /* 0x80000010160f7c10 */ /* 0x000fe40008ffe4ff */
[----:B------:R-:W-:-:S02]  /*5050*/  IADD3.X R13, PT, PT, RZ, R16, RZ, P2, !PT ;  /* 0x00000010ff0d7210 */ /* 0x000fc400017fe4ff */
[----:B------:R-:W-:Y:S02]  /*5060*/  SEL R12, R12, R20, P0 ;  /* 0x000000140c0c7207 */ /* 0x000fe40000000000 */
[----:B------:R-:W-:Y:S02]  /*5070*/  SEL R9, R9, R18, P0 ;  /* 0x0000001209097207 */ /* 0x000fe40000000000 */
[----:B------:R-:W-:Y:S02]  /*5080*/  SEL R15, R15, R22, P0 ;  /* 0x000000160f0f7207 */ /* 0x000fe40000000000 */
[----:B------:R-:W-:Y:S02]  /*5090*/  SEL R16, R13, R16, P0 ;  /* 0x000000100d107207 */ /* 0x000fe40000000000 */
[----:B------:R-:W-:Y:S02]  /*50a0*/  ISETP.GE.U32.AND P0, PT, R12, R17, PT ;  /* 0x000000110c00720c */ /* 0x000fe40003f06070 */
[----:B------:R-:W-:-:S02]  /*50b0*/  IADD3 R12, P2, PT, R9, 0x1, RZ ;  /* 0x00000001090c7810 */ /* 0x000fc40007f5e0ff */
[----:B------:R-:W-:Y:S02]  /*50c0*/  ISETP.NE.U32.AND P1, PT, R17, RZ, PT ;  /* 0x000000ff1100720c */ /* 0x000fe40003f25070 */
[----:B------:R-:W-:Y:S01]  /*50d0*/  ISETP.GE.U32.AND.EX P0, PT, R15, UR16, PT, P0 ;  /* 0x000000100f007c0c */ /* 0x000fe2000bf06100 */
[----:B------:R-:W-:Y:S01]  /*50e0*/  IMAD.X R13, RZ, RZ, R16, P2 ;  /* 0x000000ffff0d7224 */ /* 0x000fe200010e0610 */
[----:B------:R-:W-:Y:S02]  /*50f0*/  MOV R15, 0x0 ;  /* 0x00000000000f7802 */ /* 0x000fe40000000f00 */
[----:B------:R-:W-:Y:S02]  /*5100*/  ISETP.NE.AND.EX P1, PT, RZ, UR16, PT, P1 ;  /* 0x00000010ff007c0c */ /* 0x000fe4000bf25310 */
[----:B------:R-:W-:Y:S02]  /*5110*/  SEL R12, R12, R9, P0 ;  /* 0x000000090c0c7207 */ /* 0x000fe40000000000 */
[----:B------:R-:W-:-:S02]  /*5120*/  SEL R13, R13, R16, P0 ;  /* 0x000000100d0d7207 */ /* 0x000fc40000000000 */
[----:B------:R-:W-:Y:S02]  /*5130*/  SEL R12, R12, 0xffffffff, P1 ;  /* 0xffffffff0c0c7807 */ /* 0x000fe40000800000 */
[----:B------:R-:W-:Y:S01]  /*5140*/  SEL R13, R13, 0xffffffff, P1 ;  /* 0xffffffff0d0d7807 */ /* 0x000fe20000800000 */
[----:B------:R-:W-:Y:S06]  /*5150*/  RET.REL.NODEC R14 `(_ZN4vllm31rms_norm_per_block_quant_kernelIN3c104HalfEaLb0ELb1ELi64EEEvPT0_PfPKT_S8_PKffiiPS6_l) ;  /* 0xffffffac0ea87950 */ /* 0x000fec0003c3ffff */
        .weak           $__internal_46_$__cuda_sm20_rem_s64
        .type           $__internal_46_$__cuda_sm20_rem_s64,@function
        .size           $__internal_46_$__cuda_sm20_rem_s64,(.L_x_2897 - $__internal_46_$__cuda_sm20_rem_s64)
$__internal_46_$__cuda_sm20_rem_s64:
        /* <DEDUP_REMOVED lines=26> */
[----:B------:R-:W-:Y:S01]  /*5300*/  IMAD.WIDE.U32 R8, R15, UR4, RZ ;  /* 0x000000040f087c25 */ /* 0x000fe2000f8e00ff */
[----:B------:R-:W-:-:S03]  /*5310*/  ISETP.GE.AND P1, PT, R7, RZ, PT ;  /* 0x000000ff0700720c */ /* 0x000fc60003f26270 */
[----:B------:R-:W-:Y:S01]  /*5320*/  IMAD R12, R15, UR5, R9 ;  /* 0x000000050f0c7c24 */ /* 0x000fe2000f8e0209 */
[----:B------:R-:W-:Y:S02]  /*5330*/  IADD3 R9, P0, PT, RZ, -R8, RZ ;  /* 0x80000008ff097210 */ /* 0x000fe40007f1e0ff */
[----:B------:R-:W-:Y:S01]  /*5340*/  IADD3 R8, P4, PT, RZ, -R13, RZ ;  /* 0x8000000dff087210 */ /* 0x000fe20007f9e0ff */
[----:B------:R-:W-:Y:S02]  /*5350*/  IMAD R12, R17, UR4, R12 ;  /* 0x00000004110c7c24 */ /* 0x000fe4000f8e020c */
[----:B------:R-:W-:-:S04]  /*5360*/  IMAD.HI.U32 R14, R15, R9, RZ ;  /* 0x000000090f0e7227 */ /* 0x000fc800078e00ff */
[----:B------:R-:W-:-:S04]  /*5370*/  IMAD.X R12, RZ, RZ, ~R12, P0 ;  /* 0x000000ffff0c7224 */ /* 0x000fc800000e0e0c */
[----:B------:R-:W-:-:S04]  /*5380*/  IMAD.WIDE.U32 R14, P0, R15, R12, R14 ;  /* 0x0000000c0f0e7225 */ /* 0x000fc8000780000e */
[C---:B------:R-:W-:Y:S02]  /*5390*/  IMAD R16, R17.reuse, R12, RZ ;  /* 0x0000000c11107224 */ /* 0x040fe400078e02ff */
[----:B------:R-:W-:Y:S01]  /*53a0*/  IMAD.HI.U32 R15, P2, R17, R9, R14 ;  /* 0x00000009110f7227 */ /* 0x000fe2000784000e */
[----:B------:R-:W-:-:S03]  /*53b0*/  SEL R14, R8, R13, !P1 ;  /* 0x0000000d080e7207 */ /* 0x000fc60004800000 */
[----:B------:R-:W-:Y:S01]  /*53c0*/  IMAD.HI.U32 R12, R17, R12, RZ ;  /* 0x0000000c110c7227 */ /* 0x000fe200078e00ff */
[----:B------:R-:W-:Y:S02]  /*53d0*/  IADD3 R15, P3, PT, R16, R15, RZ ;  /* 0x0000000f100f7210 */ /* 0x000fe40007f7e0ff */
[----:B------:R-:W-:Y:S01]  /*53e0*/  IADD3.X R16, PT, PT, RZ, ~R7, RZ, P4, !PT ;  /* 0x80000007ff107210 */ /* 0x000fe200027fe4ff */
[----:B------:R-:W-:Y:S01]  /*53f0*/  IMAD.MOV.U32 R9, RZ, RZ, RZ ;  /* 0x000000ffff097224 */ /* 0x000fe200078e00ff */
[----:B------:R-:W-:Y:S01]  /*5400*/  IADD3.X R17, PT, PT, R12, R17, RZ, P0, !PT ;  /* 0x000000110c117210 */ /* 0x000fe200007fe4ff */
[----:B------:R-:W-:Y:S01]  /*5410*/  IMAD.HI.U32 R8, R15, R14, RZ ;  /* 0x0000000e0f087227 */ /* 0x000fe200078e00ff */
[----:B------:R-:W-:Y:S02]  /*5420*/  SEL R16, R16, R7, !P1 ;  /* 0x0000000710107207 */ /* 0x000fe40004800000 */
[----:B------:R-:W-:-:S03]  /*5430*/  IADD3.X R17, PT, PT, RZ, RZ, R17, P3, P2 ;  /* 0x000000ffff117210 */ /* 0x000fc60001fe4411 */
[----:B------:R-:W-:-:S04]  /*5440*/  IMAD.WIDE.U32 R8, R15, R16, R8 ;  /* 0x000000100f087225 */ /* 0x000fc800078e0008 */
[C---:B------:R-:W-:Y:S02]  /*5450*/  IMAD R15, R17.reuse, R16, RZ ;  /* 0x00000010110f7224 */ /* 0x040fe400078e02ff */
[----:B------:R-:W-:-:S04]  /*5460*/  IMAD.HI.U32 R8, P0, R17, R14, R8 ;  /* 0x0000000e11087227 */ /* 0x000fc80007800008 */
[----:B------:R-:W-:Y:S01]  /*5470*/  IMAD.HI.U32 R7, R17, R16, RZ ;  /* 0x0000001011077227 */ /* 0x000fe200078e00ff */
[----:B------:R-:W-:-:S04]  /*5480*/  IADD3 R15, P2, PT, R15, R8, RZ ;  /* 0x000000080f0f7210 */ /* 0x000fc80007f5e0ff */
[----:B------:R-:W-:Y:S01]  /*5490*/  IADD3.X R7, PT, PT, R7, RZ, RZ, P0, !PT ;  /* 0x000000ff07077210 */ /* 0x000fe200007fe4ff */
[----:B------:R-:W-:-:S03]  /*54a0*/  IMAD.WIDE.U32 R8, R15, UR4, RZ ;  /* 0x000000040f087c25 */ /* 0x000fc6000f8e00ff */
[----:B------:R-:W-:Y:S01]  /*54b0*/  IADD3.X R7, PT, PT, RZ, R7, RZ, P2, !PT ;  /* 0x00000007ff077210 */ /* 0x000fe200017fe4ff */
        /* <DEDUP_REMOVED lines=20> */
[----:B------:R-:W-:Y:S01]  /*5600*/  HFMA2 R7, -RZ, RZ, 0, 0 ;  /* 0x00000000ff077431 */ /* 0x000fe200000001ff */
[----:B------:R-:W-:Y:S02]  /*5610*/  ISETP.NE.AND.EX P0, PT, RZ, UR17, PT, P0 ;  /* 0x00000011ff007c0c */ /* 0x000fe4000bf05300 */
[----:B------:R-:W-:Y:S02]  /*5620*/  SEL R9, R12, R9, !P1 ;  /* 0x000000090c097207 */ /* 0x000fe40004800000 */
[----:B------:R-:W-:Y:S02]  /*5630*/  SEL R8, R8, 0xffffffff, P0 ;  /* 0xffffffff08087807 */ /* 0x000fe40000000000 */
[----:B------:R-:W-:Y:S01]  /*5640*/  SEL R9, R9, 0xffffffff, P0 ;  /* 0xffffffff09097807 */ /* 0x000fe20000000000 */
[----:B------:R-:W-:Y:S06]  /*5650*/  RET.REL.NODEC R6 `(_ZN4vllm31rms_norm_per_block_quant_kernelIN3c104HalfEaLb0ELb1ELi64EEEvPT0_PfPKT_S8_PKffiiPS6_l) ;  /* 0xffffffa806687950 */ /* 0x000fec0003c3ffff */
.L_x_1468:
        /* <DEDUP_REMOVED lines=10> */
.L_x_2897:


//--------------------- .text._ZN4vllm31rms_norm_per_block_quant_kernelIN3c104HalfENS1_13Float8_e4m3fnELb0ELb1ELi64EEEvPT0_PfPKT_S9_PKffiiPS7_l --------------------------
	.section	.text._ZN4vllm31rms_norm_per_block_quant_kernelIN3c104HalfENS1_13Float8_e4m3fnELb0ELb1ELi64EEEvPT0_PfPKT_S9_PKffiiPS7_l,"ax",@progbits
	.align	128
        .global         _ZN4vllm31rms_norm_per_block_quant_kernelIN3c104HalfENS1_13Float8_e4m3fnELb0ELb1ELi64EEEvPT0_PfPKT_S9_PKffiiPS7_l
        .type           _ZN4vllm31rms_norm_per_block_quant_kernelIN3c104HalfENS1_13Float8_e4m3fnELb0ELb1ELi64EEEvPT0_PfPKT_S9_PKffiiPS7_l,@function
        .size           _ZN4vllm31rms_norm_per_block_quant_kernelIN3c104HalfENS1_13Float8_e4m3fnELb0ELb1ELi64EEEvPT0_PfPKT_S9_PKffiiPS7_l,(.L_x_2900 - _ZN4vllm31rms_norm_per_block_quant_kernelIN3c104HalfENS1_13Float8_e4m3fnELb0ELb1ELi64EEEvPT0_PfPKT_S9_PKffiiPS7_l)
        .other          _ZN4vllm31rms_norm_per_block_quant_kernelIN3c104HalfENS1_13Float8_e4m3fnELb0ELb1ELi64EEEvPT0_PfPKT_S9_PKffiiPS7_l,@"STO_CUDA_ENTRY STV_DEFAULT"
_ZN4vllm31rms_norm_per_block_quant_kernelIN3c104HalfENS1_13Float8_e4m3fnELb0ELb1ELi64EEEvPT0_PfPKT_S9_PKffiiPS7_l:
.text._ZN4vllm31rms_norm_per_block_quant_kernelIN3c104HalfENS1_13Float8_e4m3fnELb0ELb1ELi64EEEvPT0_PfPKT_S9_PKffiiPS7_l:
        /* <DEDUP_REMOVED lines=21> */
.L_x_1471:
[----:B------:R-:W-:-:S04]  /*0150*/  IMAD.MOV.U32 R6, RZ, RZ, 0x8 ;  /* 0x00000008ff067424 */ /* 0x000fc800078e00ff */
[----:B------:R-:W-:-:S06]  /*0160*/  IMAD.WIDE.U32 R6, R3, R6, UR6 ;  /* 0x0000000603067e25 */ /* 0x000fcc000f8e0006 */
[----:B------:R-:W2:Y:S01]  /*0170*/  LDG.E.64.CONSTANT R6, desc[UR12][R6.64] ;  /* 0x0000000c06067981 */ /* 0x000ea2000c1e9b00 */
[----:B0-----:R-:W-:-:S05]  /*0180*/  IMAD.IADD R9, R2, 0x1, R3 ;  /* 0x0000000102097824 */ /* 0x001fca00078e0203 */
        /* <DEDUP_REMOVED lines=10> */
[----:B------:R-:W-:-:S05]  /*0230*/  HFMA2 R6, -RZ, RZ, 0, 4.76837158203125e-07 ;  /* 0x00000008ff067431 */ /* 0x000fca00000001ff */
        /* <DEDUP_REMOVED lines=41> */
.L_x_1470:
[----:B------:R-:W-:Y:S05]  /*04d0*/  BSYNC.RECONVERGENT B0 ;  /* 0x0000000000007941 */ /* 0x000fea0003800200 */
.L_x_1469:
        /* <DEDUP_REMOVED lines=71> */
.L_x_1473:
[----:B------:R-:W-:Y:S01]  /*0950*/  LOP3.LUT R2, R0, 0x3e0, RZ, 0xc0, !PT ;  /* 0x000003e000027812 */ /* 0x000fe200078ec0ff */
[----:B------:R-:W0:Y:S04]  /*0960*/  S2R R9, SR_LANEID ;  /* 0x0000000000097919 */ /* 0x000e280000000000 */
[----:B------:R-:W-:Y:S01]  /*0970*/  VIADD R6, R2, 0x20 ;  /* 0x0000002002067836 */ /* 0x000fe20000000000 */
[----:B------:R-:W-:-:S04]  /*0980*/  LOP3.LUT R2, RZ, R2, RZ, 0x33, !PT ;  /* 0x00000002ff027212 */ /* 0x000fc800078e33ff */
[-C--:B------:R-:W-:Y:S02]  /*0990*/  ISETP.GT.U32.AND P0, PT, R6, R3.reuse, PT ;  /* 0x000000030600720c */ /* 0x080fe40003f04070 */
[----:B------:R-:W-:-:S04]  /*09a0*/  IADD3 R2, PT, PT, R2, R3, RZ ;  /* 0x0000000302027210 */ /* 0x000fc80007ffe0ff */
        /* <DEDUP_REMOVED lines=97> */
.L_x_1475:
[----:B------:R-:W0:Y:S02]  /*0fc0*/  LDCU.64 UR4, c[0x0][0x3a8] ;  /* 0x00007500ff0477ac */ /* 0x000e240008000a00 */
[----:B0-----:R-:W-:-:S04]  /*0fd0*/  I2FP.F32.S32 R4, UR5 ;  /* 0x0000000500047c45 */ /* 0x001fc80008201400 */
[----:B------:R-:W0:Y:S02]  /*0fe0*/  MUFU.RCP R5, R4 ;  /* 0x0000000400057308 */ /* 0x000e240000001000 */
[----:B0-----:R-:W-:-:S06]  /*0ff0*/  FFMA.FTZ R20, R5, R20, UR4 ;  /* 0x0000000405147e23 */ /* 0x001fcc0008010014 */
[----:B------:R-:W0:Y:S02]  /*1000*/  MUFU.RSQ R5, R20 ;  /* 0x0000001400057308 */ /* 0x000e240000001400 */
[----:B0-----:R2:W-:Y:S02]  /*1010*/  STS [R2+0x10a4], R5 ;  /* 0x0010a40502007388 */ /* 0x0015e40000000800 */
.L_x_1474:
[----:B------:R-:W-:Y:S05]  /*1020*/  BSYNC.RECONVERGENT B0 ;  /* 0x0000000000007941 */ /* 0x000fea0003800200 */
.L_x_1472:
        /* <DEDUP_REMOVED lines=65> */
.L_x_1476:
[----:B------:R-:W-:Y:S01]  /*1440*/  IMAD.U32 R2, RZ, RZ, UR15 ;  /* 0x0000000fff027e24 */ /* 0x000fe2000f8e00ff */
[----:B------:R-:W-:-:S07]  /*1450*/  MOV R6, 0x1470 ;  /* 0x0000147000067802 */ /* 0x000fce0000000f00 */
[----:B------:R-:W-:Y:S05]  /*1460*/  CALL.REL.NOINC `($__internal_47_$__cuda_sm20_div_s64) ;  /* 0x0000004000a87944 */ /* 0x000fea0003c00000 */
[----:B------:R-:W-:Y:S01]  /*1470*/  IADD3 R7, P0, PT, RZ, -R10, RZ ;  /* 0x8000000aff077210 */ /* 0x000fe20007f1e0ff */
[----:B------:R-:W-:Y:S02]  /*1480*/  IMAD.MOV.U32 R4, RZ, RZ, R0 ;  /* 0x000000ffff047224 */ /* 0x000fe400078e0000 */
[----:B------:R-:W-:Y:S01]  /*1490*/  IMAD.MOV.U32 R5, RZ, RZ, RZ ;  /* 0x000000ffff057224 */ /* 0x000fe200078e00ff */
[----:B------:R-:W-:Y:S01]  /*14a0*/  IADD3.X R2, PT, PT, RZ, ~R11, RZ, P0, !PT ;  /* 0x8000000bff027210 */ /* 0x000fe200007fe4ff */
[----:B------:R-:W-:-:S04]  /*14b0*/  IMAD.WIDE.U32 R4, R7, UR15, R4 ;  /* 0x0000000f07047c25 */ /* 0x000fc8000f8e0004 */
[----:B------:R-:W-:-:S04]  /*14c0*/  IMAD R2, R2, UR15, RZ ;  /* 0x0000000f02027c24 */ /* 0x000fc8000f8e02ff */
[----:B------:R-:W-:-:S04]  /*14d0*/  IMAD R7, R7, UR16, R2 ;  /* 0x0000001007077c24 */ /* 0x000fc8000f8e0202 */
[----:B------:R-:W-:-:S07]  /*14e0*/  IMAD.IADD R2, R5, 0x1, R7 ;  /* 0x0000000105027824 */ /* 0x000fce00078e0207 */
.L_x_1477:
        /* <DEDUP_REMOVED lines=9> */
[----:B------:R-:W-:Y:S02]  /*1580*/  ISETP.LT.U32.AND P0, PT, R5, UR8, PT ;  /* 0x0000000805007c0c */ /* 0x000fe4000bf01070 */
[----:B------:R-:W-:-:S02]  /*1590*/  IADD3.X R6, PT, PT, RZ, R33, RZ, P1, !PT ;  /* 0x00000021ff067210 */ /* 0x000fc40000ffe4ff */
[----:B------:R-:W-:Y:S02]  /*15a0*/  IADD3 R32, P1, PT, R4, R7, RZ ;  /* 0x0000000704207210 */ /* 0x000fe40007f3e0ff */
[----:B------:R-:W-:-:S03]  /*15b0*/  ISETP.LT.AND.EX P0, PT, R6, UR4, PT, P0 ;  /* 0x0000000406007c0c */ /* 0x000fc6000bf01300 */
[----:B------:R-:W-:Y:S01]  /*15c0*/  IMAD.X R33, R2, 0x1, R33, P1 ;  /* 0x0000000102217824 */ /* 0x000fe200008e0621 */
        /* <DEDUP_REMOVED lines=25> */
[----:B------:R-:W-:Y:S02]  /*1760*/  MOV R12, RZ ;  /* 0x000000ff000c7202 */ /* 0x000fe40000000f00 */
[----:B------:R-:W-:-:S04]  /*1770*/  ISETP.NE.U32.AND P2, PT, RZ, UR15, PT ;  /* 0x0000000fff007c0c */ /* 0x000fc8000bf45070 */
        /* <DEDUP_REMOVED lines=16> */
.L_x_1481:
[----:B------:R-:W-:Y:S01]  /*1880*/  IMAD.U32 R17, RZ, RZ, UR15 ;  /* 0x0000000fff117e24 */ /* 0x000fe2000f8e00ff */
[----:B------:R-:W-:-:S07]  /*1890*/  MOV R14, 0x18b0 ;  /* 0x000018b0000e7802 */ /* 0x000fce0000000f00 */
[----:B------:R-:W-:Y:S05]  /*18a0*/  CALL.REL.NOINC `($__internal_48_$__cuda_sm20_div_u64) ;  /* 0x0000004000cc7944 */ /* 0x000fea0003c00000 */
.L_x_1482:
[----:B------:R-:W-:Y:S05]  /*18b0*/  BSYNC.RECONVERGENT B1 ;  /* 0x0000000000017941 */ /* 0x000fea0003800200 */
.L_x_1480:
        /* <DEDUP_REMOVED lines=11> */
[----:B------:R-:W-:Y:S01]  /*1970*/  MOV R16, RZ ;  /* 0x000000ff00107202 */ /* 0x000fe20000000f00 */
[----:B------:R-:W-:Y:S02]  /*1980*/  IMAD.MOV.U32 R20, RZ, RZ, RZ ;  /* 0x000000ffff147224 */ /* 0x000fe400078e00ff */
[----:B------:R-:W-:Y:S01]  /*1990*/  IMAD.MOV.U32 R34, RZ, RZ, RZ ;  /* 0x000000ffff227224 */ /* 0x000fe200078e00ff */
[----:B------:R-:W-:-:S07]  /*19a0*/  LOP3.LUT R7, R7, 0x3, RZ, 0xc0, !PT ;  /* 0x0000000307077812 */ /* 0x000fce00078ec0ff */
.L_x_1485:
        /* <DEDUP_REMOVED lines=15> */
[--C-:B------:R-:W-:Y:S02]  /*1aa0*/  HADD2.F32 R18, -RZ, R13.reuse.H1_H1 ;  /* 0x3000000dff127230 */ /* 0x100fe40000004100 */
[----:B------:R-:W-:-:S02]  /*1ab0*/  HADD2.F32 R17, -RZ, R13.H0_H0 ;  /* 0x2000000dff117230 */ /* 0x000fc40000004100 */
        /* <DEDUP_REMOVED lines=16> */
[--C-:B------:R-:W-:Y:S02]  /*1bc0*/  HADD2.F32 R18, -RZ, R15.reuse.H0_H0 ;  /* 0x2000000fff127230 */ /* 0x100fe40000004100 */
[----:B------:R-:W-:Y:S01]  /*1bd0*/  FMUL.FTZ R14, R9, R14 ;  /* 0x0000000e090e7220 */ /* 0x000fe20000410000 */
[----:B------:R-:W-:Y:S01]  /*1be0*/  HADD2.F32 R22, -RZ, R15.H1_H1 ;  /* 0x3000000fff167230 */ /* 0x000fe20000004100 */
[----:B------:R-:W-:Y:S01]  /*1bf0*/  F2FP.F16.F32.PACK_AB R12, RZ, R12 ;  /* 0x0000000cff0c723e */ /* 0x000fe200000000ff */
[----:B------:R-:W-:-:S02]  /*1c00*/  FMUL.FTZ R17, R17, R18 ;  /* 0x0000001211117220 */ /* 0x000fc40000410000 */
[----:B------:R-:W-:Y:S01]  /*1c10*/  F2FP.F16.F32.PACK_AB R14, RZ, R14 ;  /* 0x0000000eff0e723e */ /* 0x000fe200000000ff */
[----:B------:R-:W-:Y:S01]  /*1c20*/  FMUL.FTZ R13, R13, R22 ;  /* 0x000000160d0d7220 */ /* 0x000fe20000410000 */
[----:B------:R-:W-:Y:S01]  /*1c30*/  HADD2.F32 R9, -RZ, R12.H0_H0 ;  /* 0x2000000cff097230 */ /* 0x000fe20000004100 */
[----:B------:R-:W-:Y:S02]  /*1c40*/  F2FP.F16.F32.PACK_AB R17, RZ, R17 ;  /* 0x00000011ff11723e */ /* 0x000fe400000000ff */
[----:B------:R-:W-:Y:S01]  /*1c50*/  HADD2.F32 R14, -RZ, R14.H0_H0 ;  /* 0x2000000eff0e7230 */ /* 0x000fe20000004100 */
[----:B------:R-:W-:Y:S02]  /*1c60*/  F2FP.F16.F32.PACK_AB R13, RZ, R13 ;  /* 0x0000000dff0d723e */ /* 0x000fe400000000ff */
[----:B------:R-:W-:Y:S02]  /*1c70*/  HADD2.F32 R12, -RZ, R17.H0_H0 ;  /* 0x20000011ff0c7230 */ /* 0x000fe40000004100 */
[----:B------:R-:W-:Y:S01]  /*1c80*/  FMNMX3.FTZ R9, R34, |R9|, |R14|, !PT ;  /* 0x4000000922097276 */ /* 0x000fe2000781040e */
[----:B------:R-:W-:-:S05]  /*1c90*/  HADD2.F32 R13, -RZ, R13.H0_H0 ;  /* 0x2000000dff0d7230 */ /* 0x000fca0000004100 */
[----:B------:R-:W-:Y:S01]  /*1ca0*/  FMNMX3.FTZ R34, R9, |R12|, |R13|, !PT ;  /* 0x4000000c09227276 */ /* 0x000fe2000781040d */
[----:B------:R-:W-:Y:S06]  /*1cb0*/  @P1 BRA `(.L_x_1485) ;  /* 0xfffffffc003c1947 */ /* 0x000fec000383ffff */
.L_x_1484:
[----:B------:R-:W-:Y:S05]  /*1cc0*/  BSYNC.RECONVERGENT B1 ;  /* 0x0000000000017941 */ /* 0x000fea0003800200 */
.L_x_1483:
        /* <DEDUP_REMOVED lines=11> */
.L_x_1486:
        /* <DEDUP_REMOVED lines=9> */
[----:B------:R-:W-:-:S05]  /*1e10*/  IMAD.X R15, R9, 0x1, R19, P0 ;  /* 0x00000001090f7824 */ /* 0x000fca00000e0613 */
[----:B------:R0:W4:Y:S01]  /*1e20*/  LDG.E.64.CONSTANT R16, desc[UR12][R14.64] ;  /* 0x0000000c0e107981 */ /* 0x000122000c1e9b00 */
[----:B------:R-:W-:-:S04]  /*1e30*/  IADD3 R28, P0, PT, R31, R12, RZ ;  /* 0x0000000c1f1c7210 */ /* 0x000fc80007f1e0ff */
[----:B------:R-:W-:-:S05]  /*1e40*/  IADD3.X R29, PT, PT, R9, R13, RZ, P0, !PT ;  /* 0x0000000d091d7210 */ /* 0x000fca00007fe4ff */
[----:B------:R1:W5:Y:S01]  /*1e50*/  LDG.E.64.CONSTANT R22, desc[UR12][R28.64] ;  /* 0x0000000c1c167981 */ /* 0x000362000c1e9b00 */
[----:B------:R-:W-:-:S05]  /*1e60*/  IADD3 R36, P0, PT, R14, R31, RZ ;  /* 0x0000001f0e247210 */ /* 0x000fca0007f1e0ff */
[----:B------:R-:W-:-:S05]  /*1e70*/  IMAD.X R37, R15, 0x1, R9, P0 ;  /* 0x000000010f257824 */ /* 0x000fca00000e0609 */
[----:B------:R-:W5:Y:S01]  /*1e80*/  LDG.E.64.CONSTANT R18, desc[UR12][R36.64] ;  /* 0x0000000c24127981 */ /* 0x000f62000c1e9b00 */
[----:B------:R-:W-:-:S05]  /*1e90*/  IADD3 R26, P0, PT, R28, R31, RZ ;  /* 0x0000001f1c1a7210 */ /* 0x000fca0007f1e0ff */
[----:B------:R-:W-:Y:S01]  /*1ea0*/  IMAD.X R27, R29, 0x1, R9, P0 ;  /* 0x000000011d1b7824 */ /* 0x000fe200000e0609 */
[----:B0-----:R-:W-:-:S04]  /*1eb0*/  IADD3 R14, P0, PT, R36, R31, RZ ;  /* 0x0000001f240e7210 */ /* 0x001fc80007f1e0ff */
[----:B------:R0:W5:Y:S01]  /*1ec0*/  LDG.E.64.CONSTANT R12, desc[UR12][R26.64] ;  /* 0x0000000c1a0c7981 */ /* 0x000162000c1e9b00 */
[----:B------:R-:W-:Y:S01]  /*1ed0*/  IMAD.X R15, R37, 0x1, R9, P0 ;  /* 0x00000001250f7824 */ /* 0x000fe200000e0609 */
[----:B-1----:R-:W-:-:S05]  /*1ee0*/  IADD3 R28, P0, PT, R26, R31, RZ ;  /* 0x0000001f1a1c7210 */ /* 0x002fca0007f1e0ff */
        /* <DEDUP_REMOVED lines=144> */
.L_x_1479:
[----:B------:R-:W-:Y:S05]  /*27f0*/  BSYNC.RECONVERGENT B0 ;  /* 0x0000000000007941 */ /* 0x000fea0003800200 */
.L_x_1478:
        /* <DEDUP_REMOVED lines=22> */
[-C--:B------:R-:W-:Y:S01]  /*2960*/  @!P1 IADD3 R7, PT, PT, R7, -R16.reuse, RZ ;  /* 0x8000001007079210 */ /* 0x080fe20007ffe0ff */
        /* <DEDUP_REMOVED lines=24> */
.L_x_1493:
        /* <DEDUP_REMOVED lines=12> */
[----:B------:R-:W-:Y:S02]  /*2bb0*/  MOV R27, UR5 ;  /* 0x00000005001b7c02 */ /* 0x000fe40008000f00 */
[----:B------:R-:W-:Y:S02]  /*2bc0*/  ISETP.GE.AND.EX P1, PT, R15, R14, PT, P1 ;  /* 0x0000000e0f00720c */ /* 0x000fe40003f26310 */
[----:B------:R-:W-:-:S11]  /*2bd0*/  ISETP.GE.AND.EX P0, PT, R27, R20, PT, P0 ;  /* 0x000000141b00720c */ /* 0x000fd60003f06300 */
        /* <DEDUP_REMOVED lines=36> */
[----:B------:R-:W-:-:S05]  /*2e20*/  LEA R12, R12, R31, 0x2 ;  /* 0x0000001f0c0c7211 */ /* 0x000fca00078e10ff */
[----:B0-----:R-:W-:-:S07]  /*2e30*/  VIADD R12, R12, 0x80 ;  /* 0x000000800c0c7836 */ /* 0x001fce0000000000 */
.L_x_1492:
        /* <DEDUP_REMOVED lines=9> */
.L_x_1491:
[----:B------:R-:W-:Y:S05]  /*2ed0*/  BSYNC.RECONVERGENT B1 ;  /* 0x0000000000017941 */ /* 0x000fea0003800200 */
.L_x_1490:
        /* <DEDUP_REMOVED lines=31> */
.L_x_1489:
[----:B------:R-:W-:Y:S05]  /*30d0*/  BSYNC.RECONVERGENT B0 ;  /* 0x0000000000007941 */ /* 0x000fea0003800200 */
.L_x_1488:
[----:B------:R-:W-:Y:S05]  /*30e0*/  @!P0 BRA `(.L_x_1493) ;  /* 0xfffffff800808947 */ /* 0x000fea000383ffff */
.L_x_1487:
        /* <DEDUP_REMOVED lines=33> */
[----:B-1----:R-:W-:Y:S02]  /*3300*/  HFMA2 R6, -RZ, RZ, 0, 0 ;  /* 0x00000000ff067431 */ /* 0x002fe400000001ff */
[----:B--2---:R-:W-:-:S04]  /*3310*/  IMAD.MOV R13, RZ, RZ, -R7 ;  /* 0x000000ffff0d7224 */ /* 0x004fc800078e0a07 */
[----:B------:R-:W-:-:S04]  /*3320*/  IMAD R13, R13, R8, RZ ;  /* 0x000000080d0d7224 */ /* 0x000fc800078e02ff */
[----:B------:R-:W-:Y:S01]  /*3330*/  IMAD.HI.U32 R12, R7, R13, R6 ;  /* 0x0000000d070c7227 */ /* 0x000fe200078e0006 */
[----:B------:R-:W-:-:S05]  /*3340*/  MOV R7, RZ ;  /* 0x000000ff00077202 */ /* 0x000fca0000000f00 */
[----:B------:R-:W-:-:S04]  /*3350*/  IMAD.HI.U32 R12, R12, R5, RZ ;  /* 0x000000050c0c7227 */ /* 0x000fc800078e00ff */
[----:B------:R-:W-:-:S04]  /*3360*/  IMAD.MOV R12, RZ, RZ, -R12 ;  /* 0x000000ffff0c7224 */ /* 0x000fc800078e0a0c */
        /* <DEDUP_REMOVED lines=8> */
.L_x_1496:
[----:B------:R-:W-:Y:S01]  /*33f0*/  IMAD.MOV.U32 R13, RZ, RZ, R5 ;  /* 0x000000ffff0d7224 */ /* 0x000fe200078e0005 */
[----:B------:R-:W-:Y:S01]  /*3400*/  MOV R6, 0x3430 ;  /* 0x0000343000067802 */ /* 0x000fe20000000f00 */
[----:B------:R-:W-:-:S07]  /*3410*/  IMAD.MOV.U32 R7, RZ, RZ, R4 ;  /* 0x000000ffff077224 */ /* 0x000fce00078e0004 */
[----:B0-----:R-:W-:Y:S05]  /*3420*/  CALL.REL.NOINC `($__internal_49_$__cuda_sm20_rem_s64) ;  /* 0x0000002c000c7944 */ /* 0x001fea0003c00000 */
[----:B------:R-:W-:Y:S02]  /*3430*/  IMAD.MOV.U32 R6, RZ, RZ, R8 ;  /* 0x000000ffff067224 */ /* 0x000fe400078e0008 */
[----:B------:R-:W-:-:S07]  /*3440*/  IMAD.MOV.U32 R7, RZ, RZ, R9 ;  /* 0x000000ffff077224 */ /* 0x000fce00078e0009 */
.L_x_1497:
        /* <DEDUP_REMOVED lines=13> */
.L_x_1495:
[----:B------:R-:W-:Y:S05]  /*3520*/  BSYNC.RECONVERGENT B0 ;  /* 0x0000000000007941 */ /* 0x000fea0003800200 */
.L_x_1494:
        /* <DEDUP_REMOVED lines=10> */
[----:B------:R-:W-:Y:S02]  /*35d0*/  IMAD.U32 R8, RZ, RZ, UR4 ;  /* 0x00000004ff087e24 */ /* 0x000fe4000f8e00ff */
[----:B------:R-:W-:-:S03]  /*35e0*/  IMAD.U32 R9, RZ, RZ, UR5 ;  /* 0x00000005ff097e24 */ /* 0x000fc6000f8e00ff */
[----:B--2---:R-:W-:Y:S01]  /*35f0*/  IMAD.U32 R5, RZ, RZ, UR8 ;  /* 0x00000008ff057e24 */ /* 0x004fe2000f8e00ff */
        /* <DEDUP_REMOVED lines=16> */
[----:B--2---:R-:W-:Y:S02]  /*3700*/  IMAD.MOV.U32 R8, RZ, RZ, RZ ;  /* 0x000000ffff087224 */ /* 0x004fe400078e00ff */
[----:B---3--:R-:W-:-:S04]  /*3710*/  IMAD.MOV R7, RZ, RZ, -R9 ;  /* 0x000000ffff077224 */ /* 0x008fc800078e0a09 */
        /* <DEDUP_REMOVED lines=9> */
[----:B------:R-:W-:Y:S01]  /*37b0*/  @!P1 LOP3.LUT R10, RZ, R6, RZ, 0x33, !PT ;  /* 0x00000006ff0a9212 */ /* 0x000fe200078e33ff */
[----:B------:R-:W-:Y:S06]  /*37c0*/  BRA `(.L_x_1499) ;  /* 0x0000000000147947 */ /* 0x000fec0003800000 */
.L_x_1498:
[----:B------:R-:W-:Y:S01]  /*37d0*/  IMAD.MOV.U32 R7, RZ, RZ, R2 ;  /* 0x000000ffff077224 */ /* 0x000fe200078e0002 */
[----:B------:R-:W-:-:S07]  /*37e0*/  MOV R6, 0x3800 ;  /* 0x0000380000067802 */ /* 0x000fce0000000f00 */
[----:B01----:R-:W-:Y:S05]  /*37f0*/  CALL.REL.NOINC `($__internal_49_$__cuda_sm20_rem_s64) ;  /* 0x0000002800187944 */ /* 0x003fea0003c00000 */
[----:B------:R-:W-:Y:S01]  /*3800*/  IMAD.MOV.U32 R10, RZ, RZ, R8 ;  /* 0x000000ffff0a7224 */ /* 0x000fe200078e0008 */
[----:B------:R-:W-:-:S07]  /*3810*/  MOV R11, R9 ;  /* 0x00000009000b7202 */ /* 0x000fce0000000f00 */
.L_x_1499:
[----:B------:R-:W2:Y:S01]  /*3820*/  LDC.64 R8, c[0x0][0x398] ;  /* 0x0000e600ff087b82 */ /* 0x000ea20000000a00 */
[----:B------:R-:W-:-:S05]  /*3830*/  IADD3 R13, P0, PT, -R10, R13, RZ ;  /* 0x0000000d0a0d7210 */ /* 0x000fca0007f1e1ff */
[----:B------:R-:W-:Y:S02]  /*3840*/  IMAD.X R2, R2, 0x1, ~R11, P0 ;  /* 0x0000000102027824 */ /* 0x000fe400000e0e0b */
[----:B------:R-:W3:Y:S06]  /*3850*/  LDC.64 R6, c[0x0][0x388] ;  /* 0x0000e200ff067b82 */ /* 0x000eec0000000a00 */
.L_x_1532:
[----:B------:R-:W-:Y:S01]  /*3860*/  IMAD.MOV.U32 R17, RZ, RZ, 0x8 ;  /* 0x00000008ff117424 */ /* 0x000fe200078e00ff */
[----:B------:R-:W-:Y:S01]  /*3870*/  SHF.R.U32.HI R11, RZ, 0x4, R0 ;  /* 0x00000004ff0b7819 */ /* 0x000fe20000011600 */
[----:B------:R-:W-:Y:S02]  /*3880*/  IMAD.U32 R10, RZ, RZ, UR9 ;  /* 0x00000009ff0a7e24 */ /* 0x000fe4000f8e00ff */
[----:B------:R-:W-:Y:S01]  /*3890*/  IMAD.WIDE.U32 R16, R0, R17, UR6 ;  /* 0x0000000600107e25 */ /* 0x000fe2000f8e0011 */
[----:B------:R-:W-:-:S03]  /*38a0*/  LOP3.LUT R19, R11, 0x3ffffff, RZ, 0xc0, !PT ;  /* 0x03ffffff0b137812 */ /* 0x000fc600078ec0ff */
[----:B------:R-:W-:Y:S02]  /*38b0*/  IMAD.MOV.U32 R11, RZ, RZ, RZ ;  /* 0x000000ffff0b7224 */ /* 0x000fe400078e00ff */
[----:B------:R-:W4:Y:S01]  /*38c0*/  LDG.E.64.CONSTANT R16, desc[UR12][R16.64] ;  /* 0x0000000c10107981 */ /* 0x000f22000c1e9b00 */
[----:B0-----:R-:W-:Y:S02]  /*38d0*/  IMAD R15, R2, R19, RZ ;  /* 0x00000013020f7224 */ /* 0x001fe400078e02ff */
[----:B------:R-:W-:-:S05]  /*38e0*/  IMAD.WIDE.U32 R18, R19, R13, R10 ;  /* 0x0000000d13127225 */ /* 0x000fca00078e000a */
[----:B-1----:R-:W-:Y:S01]  /*38f0*/  IADD3 R12, PT, PT, R19, R15, RZ ;  /* 0x0000000f130c7210 */ /* 0x002fe20007ffe0ff */
[----:B--2---:R-:W-:Y:S01]  /*3900*/  IMAD.WIDE.U32 R14, R0, 0x8, R8 ;  /* 0x00000008000e7825 */ /* 0x004fe200078e0008 */
[----:B---3--:R-:W-:-:S04]  /*3910*/  LEA R20, P0, R18, R6, 0x2 ;  /* 0x0000000612147211 */ /* 0x008fc800078010ff */
[----:B------:R-:W-:Y:S01]  /*3920*/  LEA.HI.X R21, R18, R7, R12, 0x2, P0 ;  /* 0x0000000712157211 */ /* 0x000fe200000f140c */
[----:B------:R-:W2:Y:S04]  /*3930*/  LDG.E.64.CONSTANT R14, desc[UR12][R14.64] ;  /* 0x0000000c0e0e7981 */ /* 0x000ea8000c1e9b00 */
[----:B------:R-:W3:Y:S01]  /*3940*/  LDG.E R23, desc[UR12][R20.64] ;  /* 0x0000000c14177981 */ /* 0x000ee2000c1e1900 */
[----:B------:R-:W-:Y:S01]  /*3950*/  BSSY.RECONVERGENT B0, `(.L_x_1500) ;  /* 0x000003f000007945 */ /* 0x000fe20003800200 */
[--C-:B----4-:R-:W-:Y:S02]  /*3960*/  HADD2.F32 R18, -RZ, R17.reuse.H0_H0 ;  /* 0x20000011ff127230 */ /* 0x110fe40000004100 */
[----:B------:R-:W-:Y:S02]  /*3970*/  HADD2.F32 R12, -RZ, R16.H0_H0 ;  /* 0x20000010ff0c7230 */ /* 0x000fe40000004100 */
[----:B------:R-:W-:-:S02]  /*3980*/  HADD2.F32 R19, -RZ, R17.H1_H1 ;  /* 0x30000011ff137230 */ /* 0x000fc40000004100 */
[----:B------:R-:W-:Y:S01]  /*3990*/  FMUL.FTZ R17, R18, UR14 ;  /* 0x0000000e12117c20 */ /* 0x000fe20008410000 */
[----:B------:R-:W-:Y:S02]  /*39a0*/  HADD2.F32 R16, -RZ, R16.H1_H1 ;  /* 0x30000010ff107230 */ /* 0x000fe40000004100 */
[----:B------:R-:W-:Y:S01]  /*39b0*/  FMUL.FTZ R12, R12, UR14 ;  /* 0x0000000e0c0c7c20 */ /* 0x000fe20008410000 */
[----:B------:R-:W-:Y:S01]  /*39c0*/  FMUL.FTZ R18, R19, UR14 ;  /* 0x0000000e13127c20 */ /* 0x000fe20008410000 */
[----:B------:R-:W-:Y:S01]  /*39d0*/  F2FP.F16.F32.PACK_AB R17, RZ, R17 ;  /* 0x00000011ff11723e */ /* 0x000fe200000000ff */
[----:B------:R-:W-:Y:S02]  /*39e0*/  FMUL.FTZ R16, R16, UR14 ;  /* 0x0000000e10107c20 */ /* 0x000fe40008410000 */
[----:B------:R-:W-:Y:S02]  /*39f0*/  F2FP.F16.F32.PACK_AB R12, RZ, R12 ;  /* 0x0000000cff0c723e */ /* 0x000fe400000000ff */
[----:B------:R-:W-:Y:S01]  /*3a00*/  F2FP.F16.F32.PACK_AB R19, RZ, R18 ;  /* 0x00000012ff13723e */ /* 0x000fe200000000ff */
[----:B------:R-:W-:Y:S01]  /*3a10*/  HADD2.F32 R18, -RZ, R17.H0_H0 ;  /* 0x20000011ff127230 */ /* 0x000fe20000004100 */
[----:B------:R-:W-:Y:S01]  /*3a20*/  F2FP.F16.F32.PACK_AB R16, RZ, R16 ;  /* 0x00000010ff10723e */ /* 0x000fe200000000ff */
[----:B------:R-:W-:-:S02]  /*3a30*/  HADD2.F32 R12, -RZ, R12.H0_H0 ;  /* 0x2000000cff0c7230 */ /* 0x000fc40000004100 */
[----:B--2---:R-:W-:Y:S01]  /*3a40*/  HADD2.F32 R17, -RZ, R14.H0_H0 ;  /* 0x2000000eff117230 */ /* 0x004fe20000004100 */
[----:B---3--:R-:W0:Y:S01]  /*3a50*/  MUFU.RCP R23, R23 ;  /* 0x0000001700177308 */ /* 0x008e220000001000 */
[----:B------:R-:W-:Y:S02]  /*3a60*/  HADD2.F32 R20, -RZ, R19.H0_H0 ;  /* 0x20000013ff147230 */ /* 0x000fe40000004100 */
[----:B------:R-:W-:Y:S02]  /*3a70*/  HADD2.F32 R16, -RZ, R16.H0_H0 ;  /* 0x20000010ff107230 */ /* 0x000fe40000004100 */
[----:B------:R-:W-:Y:S01]  /*3a80*/  FMUL.FTZ R12, R12, R17 ;  /* 0x000000110c0c7220 */ /* 0x000fe20000410000 */
[----:B------:R-:W-:Y:S02]  /*3a90*/  HADD2.F32 R19, -RZ, R14.H1_H1 ;  /* 0x3000000eff137230 */ /* 0x000fe40000004100 */
[--C-:B------:R-:W-:Y:S02]  /*3aa0*/  HADD2.F32 R21, -RZ, R15.reuse.H0_H0 ;  /* 0x2000000fff157230 */ /* 0x100fe40000004100 */
[----:B------:R-:W-:Y:S01]  /*3ab0*/  F2FP.F16.F32.PACK_AB R12, RZ, R12 ;  /* 0x0000000cff0c723e */ /* 0x000fe200000000ff */
[----:B------:R-:W-:Y:S01]  /*3ac0*/  FMUL.FTZ R16, R16, R19 ;  /* 0x0000001310107220 */ /* 0x000fe20000410000 */
[----:B------:R-:W-:-:S02]  /*3ad0*/  HADD2.F32 R15, -RZ, R15.H1_H1 ;  /* 0x3000000fff0f7230 */ /* 0x000fc40000004100 */
[----:B------:R-:W-:Y:S01]  /*3ae0*/  FMUL.FTZ R18, R18, R21 ;  /* 0x0000001512127220 */ /* 0x000fe20000410000 */
[----:B------:R-:W-:Y:S01]  /*3af0*/  IMAD.MOV.U32 R14, RZ, RZ, 0x7f ;  /* 0x0000007fff0e7424 */ /* 0x000fe200078e00ff */
[----:B------:R-:W-:Y:S01]  /*3b00*/  F2FP.F16.F32.PACK_AB R16, RZ, R16 ;  /* 0x00000010ff10723e */ /* 0x000fe200000000ff */
[----:B------:R-:W-:Y:S02]  /*3b10*/  HADD2.F32 R12, -RZ, R12.H0_H0 ;  /* 0x2000000cff0c7230 */ /* 0x000fe40000004100 */
[----:B------:R-:W-:Y:S01]  /*3b20*/  FMUL.FTZ R15, R20, R15 ;  /* 0x0000000f140f7220 */ /* 0x000fe20000410000 */
[----:B------:R-:W-:Y:S01]  /*3b30*/  F2FP.F16.F32.PACK_AB R18, RZ, R18 ;  /* 0x00000012ff12723e */ /* 0x000fe200000000ff */
[----:B------:R-:W-:Y:S02]  /*3b40*/  HADD2.F32 R16, -RZ, R16.H0_H0 ;  /* 0x20000010ff107230 */ /* 0x000fe40000004100 */
[----:B0-----:R-:W-:Y:S01]  /*3b50*/  FMUL.FTZ R12, R12, R23 ;  /* 0x000000170c0c7220 */ /* 0x001fe20000410000 */
[----:B------:R-:W-:Y:S01]  /*3b60*/  F2FP.F16.F32.PACK_AB R15, RZ, R15 ;  /* 0x0000000fff0f723e */ /* 0x000fe200000000ff */
[----:B------:R-:W-:-:S02]  /*3b70*/  HADD2.F32 R18, -RZ, R18.H0_H0 ;  /* 0x20000012ff127230 */ /* 0x000fc40000004100 */
[-C--:B------:R-:W-:Y:S01]  /*3b80*/  FMUL.FTZ R16, R16, R23.reuse ;  /* 0x0000001710107220 */ /* 0x080fe20000410000 */
[----:B------:R-:W-:Y:S01]  /*3b90*/  FMNMX.FTZ R12, R12, 448, PT ;  /* 0x43e000000c0c7809 */ /* 0x000fe20003810000 */
[----:B------:R-:W-:Y:S02]  /*3ba0*/  HADD2.F32 R15, -RZ, R15.H0_H0 ;  /* 0x2000000fff0f7230 */ /* 0x000fe40000004100 */
[-C--:B------:R-:W-:Y:S01]  /*3bb0*/  FMUL.FTZ R18, R18, R23.reuse ;  /* 0x0000001712127220 */ /* 0x080fe20000410000 */
[----:B------:R-:W-:Y:S02]  /*3bc0*/  FMNMX.FTZ R16, R16, 448, PT ;  /* 0x43e0000010107809 */ /* 0x000fe40003810000 */
[----:B------:R-:W-:Y:S01]  /*3bd0*/  FMNMX.FTZ R20, R12, -448, !PT ;  /* 0xc3e000000c147809 */ /* 0x000fe20007810000 */
[----:B------:R-:W-:Y:S01]  /*3be0*/  FMUL.FTZ R15, R15, R23 ;  /* 0x000000170f0f7220 */ /* 0x000fe20000410000 */
[----:B------:R-:W-:Y:S02]  /*3bf0*/  FMNMX.FTZ R19, R16, -448, !PT ;  /* 0xc3e0000010137809 */ /* 0x000fe40007810000 */
[----:B------:R-:W-:-:S02]  /*3c00*/  LOP3.LUT R16, R20, 0x7fffffff, RZ, 0xc0, !PT ;  /* 0x7fffffff14107812 */ /* 0x000fc400078ec0ff */
[----:B------:R-:W-:Y:S02]  /*3c10*/  FMNMX.FTZ R18, R18, 448, PT ;  /* 0x43e0000012127809 */ /* 0x000fe40003810000 */
[----:B------:R-:W-:Y:S02]  /*3c20*/  ISETP.GT.U32.AND P2, PT, R16, 0x43efffff, PT ;  /* 0x43efffff1000780c */ /* 0x000fe40003f44070 */
[----:B------:R-:W-:Y:S02]  /*3c30*/  FMNMX.FTZ R15, R15, 448, PT ;  /* 0x43e000000f0f7809 */ /* 0x000fe40003810000 */
        /* <DEDUP_REMOVED lines=16> */
.L_x_1501:
[----:B------:R-:W-:Y:S05]  /*3d40*/  BSYNC.RECONVERGENT B0 ;  /* 0x0000000000007941 */ /* 0x000fea0003800200 */
.L_x_1500:
        /* <DEDUP_REMOVED lines=11> */
.L_x_1503:
[----:B------:R-:W-:Y:S05]  /*3e00*/  BSYNC.RECONVERGENT B0 ;  /* 0x0000000000007941 */ /* 0x000fea0003800200 */
.L_x_1502:
        /* <DEDUP_REMOVED lines=11> */
.L_x_1505:
[----:B------:R-:W-:Y:S05]  /*3ec0*/  BSYNC.RECONVERGENT B0 ;  /* 0x0000000000007941 */ /* 0x000fea0003800200 */
.L_x_1504:
        /* <DEDUP_REMOVED lines=11> */
.L_x_1507:
[----:B------:R-:W-:Y:S05]  /*3f80*/  BSYNC.RECONVERGENT B0 ;  /* 0x0000000000007941 */ /* 0x000fea0003800200 */
.L_x_1506:
        /* <DEDUP_REMOVED lines=9> */
[----:B------:R-:W-:Y:S01]  /*4020*/  IMAD.MOV.U32 R18, RZ, RZ, 0x8 ;  /* 0x00000008ff127424 */ /* 0x000fe200078e00ff */
[----:B------:R-:W-:-:S03]  /*4030*/  SHF.R.U32.HI R0, RZ, 0x4, R15 ;  /* 0x00000004ff007819 */ /* 0x000fc6000001160f */
[----:B0-----:R-:W-:Y:S01]  /*4040*/  IMAD.WIDE.U32 R18, R15, R18, UR6 ;  /* 0x000000060f127e25 */ /* 0x001fe2000f8e0012 */
[----:B------:R-:W-:-:S05]  /*4050*/  LOP3.LUT R21, R0, 0x3ffffff, RZ, 0xc0, !PT ;  /* 0x03ffffff00157812 */ /* 0x000fca00078ec0ff */
[----:B------:R-:W2:Y:S01]  /*4060*/  LDG.E.64.CONSTANT R18, desc[UR12][R18.64] ;  /* 0x0000000c12127981 */ /* 0x000ea2000c1e9b00 */
[----:B------:R-:W-:Y:S02]  /*4070*/  IMAD R17, R2, R21, RZ ;  /* 0x0000001502117224 */ /* 0x000fe400078e02ff */
[----:B------:R-:W-:-:S04]  /*4080*/  IMAD.WIDE.U32 R20, R21, R13, R10 ;  /* 0x0000000d15147225 */ /* 0x000fc800078e000a */
[----:B------:R-:W-:Y:S01]  /*4090*/  IMAD.IADD R0, R21, 0x1, R17 ;  /* 0x0000000115007824 */ /* 0x000fe200078e0211 */
[----:B------:R-:W-:Y:S01]  /*40a0*/  LEA R22, P0, R20, R6, 0x2 ;  /* 0x0000000614167211 */ /* 0x000fe200078010ff */
[----:B------:R-:W-:-:S03]  /*40b0*/  IMAD.WIDE.U32 R16, R15, 0x8, R8 ;  /* 0x000000080f107825 */ /* 0x000fc600078e0008 */
[----:B------:R-:W-:-:S03]  /*40c0*/  LEA.HI.X R23, R20, R7, R0, 0x2, P0 ;  /* 0x0000000714177211 */ /* 0x000fc600000f1400 */
[----:B------:R-:W3:Y:S04]  /*40d0*/  LDG.E.64.CONSTANT R16, desc[UR12][R16.64] ;  /* 0x0000000c10107981 */ /* 0x000ee8000c1e9b00 */
[----:B------:R-:W4:Y:S01]  /*40e0*/  LDG.E R22, desc[UR12][R22.64] ;  /* 0x0000000c16167981 */ /* 0x000f22000c1e1900 */
[----:B------:R-:W-:Y:S01]  /*40f0*/  BSSY.RECONVERGENT B0, `(.L_x_1508) ;  /* 0x000003f000007945 */ /* 0x000fe20003800200 */
[--C-:B--2---:R-:W-:Y:S02]  /*4100*/  HADD2.F32 R0, -RZ, R18.reuse.H0_H0 ;  /* 0x20000012ff007230 */ /* 0x104fe40000004100 */
        /* <DEDUP_REMOVED lines=12> */
[----:B---3--:R-:W-:Y:S01]  /*41d0*/  HADD2.F32 R19, -RZ, R16.H0_H0 ;  /* 0x20000010ff137230 */ /* 0x008fe20000004100 */
[----:B----4-:R-:W0:Y:S01]  /*41e0*/  MUFU.RCP R25, R22 ;  /* 0x0000001600197308 */ /* 0x010e220000001000 */
[----:B------:R-:W-:-:S02]  /*41f0*/  HADD2.F32 R14, -RZ, R14.H0_H0 ;  /* 0x2000000eff0e7230 */ /* 0x000fc40000004100 */
[--C-:B------:R-:W-:Y:S02]  /*4200*/  HADD2.F32 R23, -RZ, R17.reuse.H0_H0 ;  /* 0x20000011ff177230 */ /* 0x100fe40000004100 */
[----:B------:R-:W-:Y:S01]  /*4210*/  FMUL.FTZ R0, R0, R19 ;  /* 0x0000001300007220 */ /* 0x000fe20000410000 */
[----:B------:R-:W-:Y:S02]  /*4220*/  HADD2.F32 R12, -RZ, R12.H0_H0 ;  /* 0x2000000cff0c7230 */ /* 0x000fe40000004100 */
[----:B------:R-:W-:Y:S02]  /*4230*/  HADD2.F32 R18, -RZ, R18.H0_H0 ;  /* 0x20000012ff127230 */ /* 0x000fe40000004100 */
[----:B------:R-:W-:Y:S01]  /*4240*/  FMUL.FTZ R14, R14, R23 ;  /* 0x000000170e0e7220 */ /* 0x000fe20000410000 */
[----:B------:R-:W-:Y:S01]  /*4250*/  F2FP.F16.F32.PACK_AB R0, RZ, R0 ;  /* 0x00000000ff00723e */ /* 0x000fe200000000ff */
[----:B------:R-:W-:Y:S02]  /*4260*/  HADD2.F32 R21, -RZ, R16.H1_H1 ;  /* 0x30000010ff157230 */ /* 0x000fe40000004100 */
[----:B------:R-:W-:Y:S01]  /*4270*/  HADD2.F32 R17, -RZ, R17.H1_H1 ;  /* 0x30000011ff117230 */ /* 0x000fe20000004100 */
[----:B------:R-:W-:Y:S01]  /*4280*/  F2FP.F16.F32.PACK_AB R14, RZ, R14 ;  /* 0x0000000eff0e723e */ /* 0x000fe200000000ff */
[----:B------:R-:W-:-:S02]  /*4290*/  HADD2.F32 R0, -RZ, R0.H0_H0 ;  /* 0x20000000ff007230 */ /* 0x000fc40000004100 */
[----:B------:R-:W-:Y:S01]  /*42a0*/  FMUL.FTZ R12, R12, R21 ;  /* 0x000000150c0c7220 */ /* 0x000fe20000410000 */
[----:B------:R-:W-:Y:S01]  /*42b0*/  FMUL.FTZ R17, R18, R17 ;  /* 0x0000001112117220 */ /* 0x000fe20000410000 */
[----:B------:R-:W-:Y:S02]  /*42c0*/  HADD2.F32 R14, -RZ, R14.H0_H0 ;  /* 0x2000000eff0e7230 */ /* 0x000fe40000004100 */
[----:B0-----:R-:W-:Y:S01]  /*42d0*/  FMUL.FTZ R0, R0, R25 ;  /* 0x0000001900007220 */ /* 0x001fe20000410000 */
[----:B------:R-:W-:Y:S02]  /*42e0*/  F2FP.F16.F32.PACK_AB R12, RZ, R12 ;  /* 0x0000000cff0c723e */ /* 0x000fe400000000ff */
[----:B------:R-:W-:Y:S01]  /*42f0*/  F2FP.F16.F32.PACK_AB R17, RZ, R17 ;  /* 0x00000011ff11723e */ /* 0x000fe200000000ff */
[----:B------:R-:W-:Y:S01]  /*4300*/  FMUL.FTZ R14, R14, R25 ;  /* 0x000000190e0e7220 */ /* 0x000fe20000410000 */
[----:B------:R-:W-:Y:S01]  /*4310*/  FMNMX.FTZ R0, R0, 448, PT ;  /* 0x43e0000000007809 */ /* 0x000fe20003810000 */
[----:B------:R-:W-:-:S02]  /*4320*/  HADD2.F32 R12, -RZ, R12.H0_H0 ;  /* 0x2000000cff0c7230 */ /* 0x000fc40000004100 */
[----:B------:R-:W-:Y:S01]  /*4330*/  HADD2.F32 R17, -RZ, R17.H0_H0 ;  /* 0x20000011ff117230 */ /* 0x000fe20000004100 */
[----:B------:R-:W-:Y:S02]  /*4340*/  FMNMX.FTZ R14, R14, 448, PT ;  /* 0x43e000000e0e7809 */ /* 0x000fe40003810000 */
[----:B------:R-:W-:Y:S01]  /*4350*/  FMNMX.FTZ R19, R0, -448, !PT ;  /* 0xc3e0000000137809 */ /* 0x000fe20007810000 */
[-C--:B------:R-:W-:Y:S01]  /*4360*/  FMUL.FTZ R12, R12, R25.reuse ;  /* 0x000000190c0c7220 */ /* 0x080fe20000410000 */
[----:B------:R-:W-:Y:S01]  /*4370*/  FMNMX.FTZ R23, R14, -448, !PT ;  /* 0xc3e000000e177809 */ /* 0x000fe20007810000 */
[----:B------:R-:W-:Y:S01]  /*4380*/  FMUL.FTZ R17, R17, R25 ;  /* 0x0000001911117220 */ /* 0x000fe20000410000 */
[----:B------:R-:W-:Y:S02]  /*4390*/  LOP3.LUT R14, R19, 0x7fffffff, RZ, 0xc0, !PT ;  /* 0x7fffffff130e7812 */ /* 0x000fe400078ec0ff */
[----:B------:R-:W-:Y:S02]  /*43a0*/  FMNMX.FTZ R12, R12, 448, PT ;  /* 0x43e000000c0c7809 */ /* 0x000fe40003810000 */
[----:B------:R-:W-:-:S02]  /*43b0*/  ISETP.GT.U32.AND P2, PT, R14, 0x43efffff, PT ;  /* 0x43efffff0e00780c */ /* 0x000fc40003f44070 */
[----:B------:R-:W-:Y:S02]  /*43c0*/  FMNMX.FTZ R17, R17, 448, PT ;  /* 0x43e0000011117809 */ /* 0x000fe40003810000 */
[----:B------:R-:W-:Y:S01]  /*43d0*/  FMNMX.FTZ R21, R12, -448, !PT ;  /* 0xc3e000000c157809 */ /* 0x000fe20007810000 */
[----:B------:R-:W-:Y:S01]  /*43e0*/  IMAD.MOV.U32 R12, RZ, RZ, 0x7f ;  /* 0x0000007fff0c7424 */ /* 0x000fe200078e00ff */
        /* <DEDUP_REMOVED lines=15> */
.L_x_1509:
[----:B------:R-:W-:Y:S05]  /*44e0*/  BSYNC.RECONVERGENT B0 ;  /* 0x0000000000007941 */ /* 0x000fea0003800200 */
.L_x_1508:
        /* <DEDUP_REMOVED lines=11> */
.L_x_1511:
[----:B------:R-:W-:Y:S05]  /*45a0*/  BSYNC.RECONVERGENT B0 ;  /* 0x0000000000007941 */ /* 0x000fea0003800200 */
.L_x_1510:
        /* <DEDUP_REMOVED lines=11> */
.L_x_1513:
[----:B------:R-:W-:Y:S05]  /*4660*/  BSYNC.RECONVERGENT B0 ;  /* 0x0000000000007941 */ /* 0x000fea0003800200 */
.L_x_1512:
        /* <DEDUP_REMOVED lines=11> */
.L_x_1515:
[----:B------:R-:W-:Y:S05]  /*4720*/  BSYNC.RECONVERGENT B0 ;  /* 0x0000000000007941 */ /* 0x000fea0003800200 */
.L_x_1514:
        /* <DEDUP_REMOVED lines=24> */
[----:B------:R-:W-:Y:S02]  /*48b0*/  HADD2.F32 R12, -RZ, R18.H1_H1 ;  /* 0x30000012ff0c7230 */ /* 0x000fe40000004100 */
[----:B------:R-:W-:-:S02]  /*48c0*/  HADD2.F32 R16, -RZ, R19.H0_H0 ;  /* 0x20000013ff107230 */ /* 0x000fc40000004100 */
        /* <DEDUP_REMOVED lines=12> */
[----:B------:R-:W-:-:S03]  /*4990*/  HADD2.F32 R23, -RZ, R15.H0_H0 ;  /* 0x2000000fff177230 */ /* 0x000fc60000004100 */
[----:B------:R-:W-:Y:S01]  /*49a0*/  FMUL.FTZ R0, R0, R19 ;  /* 0x0000001300007220 */ /* 0x000fe20000410000 */
[----:B------:R-:W-:Y:S02]  /*49b0*/  HADD2.F32 R12, -RZ, R12.H0_H0 ;  /* 0x2000000cff0c7230 */ /* 0x000fe40000004100 */
[----:B------:R-:W-:Y:S02]  /*49c0*/  HADD2.F32 R16, -RZ, R16.H0_H0 ;  /* 0x20000010ff107230 */ /* 0x000fe40000004100 */
[----:B------:R-:W-:Y:S01]  /*49d0*/  F2FP.F16.F32.PACK_AB R0, RZ, R0 ;  /* 0x00000000ff00723e */ /* 0x000fe200000000ff */
[----:B------:R-:W-:Y:S02]  /*49e0*/  HADD2.F32 R18, -RZ, R18.H0_H0 ;  /* 0x20000012ff127230 */ /* 0x000fe40000004100 */
[----:B------:R-:W-:Y:S02]  /*49f0*/  HADD2.F32 R21, -RZ, R14.H1_H1 ;  /* 0x3000000eff157230 */ /* 0x000fe40000004100 */
[----:B------:R-:W-:Y:S01]  /*4a00*/  FMUL.FTZ R16, R16, R23 ;  /* 0x0000001710107220 */ /* 0x000fe20000410000 */
[----:B------:R-:W-:-:S02]  /*4a10*/  HADD2.F32 R15, -RZ, R15.H1_H1 ;  /* 0x3000000fff0f7230 */ /* 0x000fc40000004100 */
[----:B------:R-:W-:Y:S02]  /*4a20*/  HADD2.F32 R0, -RZ, R0.H0_H0 ;  /* 0x20000000ff007230 */ /* 0x000fe40000004100 */
[----:B------:R-:W-:Y:S01]  /*4a30*/  FMUL.FTZ R12, R12, R21 ;  /* 0x000000150c0c7220 */ /* 0x000fe20000410000 */
[----:B------:R-:W-:Y:S01]  /*4a40*/  F2FP.F16.F32.PACK_AB R16, RZ, R16 ;  /* 0x00000010ff10723e */ /* 0x000fe200000000ff */
[----:B------:R-:W-:Y:S01]  /*4a50*/  FMUL.FTZ R15, R18, R15 ;  /* 0x0000000f120f7220 */ /* 0x000fe20000410000 */
[----:B0-----:R-:W-:Y:S02]  /*4a60*/  FMUL.FTZ R0, R0, R25 ;  /* 0x0000001900007220 */ /* 0x001fe40000410000 */
[----:B------:R-:W-:Y:S01]  /*4a70*/  F2FP.F16.F32.PACK_AB R12, RZ, R12 ;  /* 0x0000000cff0c723e */ /* 0x000fe200000000ff */
[----:B------:R-:W-:Y:S01]  /*4a80*/  HADD2.F32 R16, -RZ, R16.H0_H0 ;  /* 0x20000010ff107230 */ /* 0x000fe20000004100 */
[----:B------:R-:W-:Y:S02]  /*4a90*/  F2FP.F16.F32.PACK_AB R15, RZ, R15 ;  /* 0x0000000fff0f723e */ /* 0x000fe400000000ff */
[----:B------:R-:W-:Y:S01]  /*4aa0*/  FMNMX.FTZ R0, R0, 448, PT ;  /* 0x43e0000000007809 */ /* 0x000fe20003810000 */
[----:B------:R-:W-:-:S02]  /*4ab0*/  HADD2.F32 R12, -RZ, R12.H0_H0 ;  /* 0x2000000cff0c7230 */ /* 0x000fc40000004100 */
[-C--:B------:R-:W-:Y:S01]  /*4ac0*/  FMUL.FTZ R16, R16, R25.reuse ;  /* 0x0000001910107220 */ /* 0x080fe20000410000 */
[----:B------:R-:W-:Y:S01]  /*4ad0*/  HADD2.F32 R15, -RZ, R15.H0_H0 ;  /* 0x2000000fff0f7230 */ /* 0x000fe20000004100 */
[----:B------:R-:W-:Y:S01]  /*4ae0*/  FMNMX.FTZ R19, R0, -448, !PT ;  /* 0xc3e0000000137809 */ /* 0x000fe20007810000 */
[-C--:B------:R-:W-:Y:S02]  /*4af0*/  FMUL.FTZ R12, R12, R25.reuse ;  /* 0x000000190c0c7220 */ /* 0x080fe40000410000 */
[----:B------:R-:W-:Y:S01]  /*4b00*/  FMNMX.FTZ R16, R16, 448, PT ;  /* 0x43e0000010107809 */ /* 0x000fe20003810000 */
[----:B------:R-:W-:Y:S01]  /*4b10*/  FMUL.FTZ R15, R15, R25 ;  /* 0x000000190f0f7220 */ /* 0x000fe20000410000 */
[----:B------:R-:W-:Y:S02]  /*4b20*/  LOP3.LUT R14, R19, 0x7fffffff, RZ, 0xc0, !PT ;  /* 0x7fffffff130e7812 */ /* 0x000fe400078ec0ff */
[----:B------:R-:W-:Y:S02]  /*4b30*/  FMNMX.FTZ R12, R12, 448, PT ;  /* 0x43e000000c0c7809 */ /* 0x000fe40003810000 */
[----:B------:R-:W-:-:S02]  /*4b40*/  ISETP.GT.U32.AND P2, PT, R14, 0x43efffff, PT ;  /* 0x43efffff0e00780c */ /* 0x000fc40003f44070 */
[----:B------:R-:W-:Y:S02]  /*4b50*/  FMNMX.FTZ R15, R15, 448, PT ;  /* 0x43e000000f0f7809 */ /* 0x000fe40003810000 */
        /* <DEDUP_REMOVED lines=18> */
.L_x_1517:
[----:B------:R-:W-:Y:S05]  /*4c80*/  BSYNC.RECONVERGENT B0 ;  /* 0x0000000000007941 */ /* 0x000fea0003800200 */
.L_x_1516:
        /* <DEDUP_REMOVED lines=11> */
.L_x_1519:
[----:B------:R-:W-:Y:S05]  /*4d40*/  BSYNC.RECONVERGENT B0 ;  /* 0x0000000000007941 */ /* 0x000fea0003800200 */
.L_x_1518:
        /* <DEDUP_REMOVED lines=11> */
.L_x_1521:
[----:B------:R-:W-:Y:S05]  /*4e00*/  BSYNC.RECONVERGENT B0 ;  /* 0x0000000000007941 */ /* 0x000fea0003800200 */
.L_x_1520:
        /* <DEDUP_REMOVED lines=11> */
.L_x_1523:
[----:B------:R-:W-:Y:S05]  /*4ec0*/  BSYNC.RECONVERGENT B0 ;  /* 0x0000000000007941 */ /* 0x000fea0003800200 */
.L_x_1522:
        /* <DEDUP_REMOVED lines=14> */
[----:B------:R-:W-:-:S04]  /*4fb0*/  IMAD.WIDE.U32 R18, R21, R13, R10 ;  /* 0x0000000d15127225 */ /* 0x000fc800078e000a */
[----:B------:R-:W-:Y:S01]  /*4fc0*/  IMAD R21, R2, R21, RZ ;  /* 0x0000001502157224 */ /* 0x000fe200078e02ff */
[----:B------:R-:W-:Y:S01]  /*4fd0*/  LEA R20, P0, R18, R6, 0x2 ;  /* 0x0000000612147211 */ /* 0x000fe200078010ff */
[----:B------:R-:W-:-:S04]  /*4fe0*/  IMAD.WIDE.U32 R10, R15, 0x8, R8 ;  /* 0x000000080f0a7825 */ /* 0x000fc800078e0008 */
[----:B------:R-:W-:Y:S02]  /*4ff0*/  IMAD.IADD R0, R19, 0x1, R21 ;  /* 0x0000000113007824 */ /* 0x000fe400078e0215 */
[----:B------:R-:W3:Y:S03]  /*5000*/  LDG.E.64.CONSTANT R10, desc[UR12][R10.64] ;  /* 0x0000000c0a0a7981 */ /* 0x000ee6000c1e9b00 */
[----:B------:R-:W-:-:S05]  /*5010*/  LEA.HI.X R21, R18, R7, R0, 0x2, P0 ;  /* 0x0000000712157211 */ /* 0x000fca00000f1400 */
[----:B------:R-:W4:Y:S01]  /*5020*/  LDG.E R20, desc[UR12][R20.64] ;  /* 0x0000000c14147981 */ /* 0x000f22000c1e1900 */
[----:B------:R-:W-:Y:S01]  /*5030*/  BSSY.RECONVERGENT B0, `(.L_x_1524) ;  /* 0x000003f000007945 */ /* 0x000fe20003800200 */
        /* <DEDUP_REMOVED lines=9> */
[----:B---3--:R-:W-:Y:S02]  /*50d0*/  HADD2.F32 R17, -RZ, R10.H0_H0 ;  /* 0x2000000aff117230 */ /* 0x008fe40000004100 */
[----:B------:R-:W-:Y:S01]  /*50e0*/  HADD2.F32 R12, -RZ, R12.H0_H0 ;  /* 0x2000000cff0c7230 */ /* 0x000fe20000004100 */
[----:B----4-:R-:W0:Y:S01]  /*50f0*/  MUFU.RCP R23, R20 ;  /* 0x0000001400177308 */ /* 0x010e220000001000 */
[----:B------:R-:W-:-:S02]  /*5100*/  HADD2.F32 R19, -RZ, R10.H1_H1 ;  /* 0x3000000aff137230 */ /* 0x000fc40000004100 */
[----:B------:R-:W-:Y:S01]  /*5110*/  FMUL.FTZ R14, R14, UR14 ;  /* 0x0000000e0e0e7c20 */ /* 0x000fe20008410000 */
[----:B------:R-:W-:Y:S01]  /*5120*/  FMUL.FTZ R16, R16, UR14 ;  /* 0x0000000e10107c20 */ /* 0x000fe20008410000 */
[----:B------:R-:W-:Y:S01]  /*5130*/  FMUL.FTZ R0, R0, R17 ;  /* 0x0000001100007220 */ /* 0x000fe20000410000 */
[----:B------:R-:W-:Y:S02]  /*5140*/  FMUL.FTZ R12, R12, R19 ;  /* 0x000000130c0c7220 */ /* 0x000fe40000410000 */
[----:B------:R-:W-:Y:S02]  /*5150*/  F2FP.F16.F32.PACK_AB R14, RZ, R14 ;  /* 0x0000000eff0e723e */ /* 0x000fe400000000ff */
[----:B------:R-:W-:Y:S02]  /*5160*/  F2FP.F16.F32.PACK_AB R16, RZ, R16 ;  /* 0x00000010ff10723e */ /* 0x000fe400000000ff */
[----:B------:R-:W-:Y:S01]  /*5170*/  F2FP.F16.F32.PACK_AB R0, RZ, R0 ;  /* 0x00000000ff00723e */ /* 0x000fe200000000ff */
[----:B------:R-:W-:Y:S01]  /*5180*/  HADD2.F32 R21, -RZ, R11.H0_H0 ;  /* 0x2000000bff157230 */ /* 0x000fe20000004100 */
[----:B------:R-:W-:Y:S01]  /*5190*/  F2FP.F16.F32.PACK_AB R12, RZ, R12 ;  /* 0x0000000cff0c723e */ /* 0x000fe200000000ff */
[----:B------:R-:W-:-:S02]  /*51a0*/  HADD2.F32 R14, -RZ, R14.H0_H0 ;  /* 0x2000000eff0e7230 */ /* 0x000fc40000004100 */
[----:B------:R-:W-:Y:S02]  /*51b0*/  HADD2.F32 R16, -RZ, R16.H0_H0 ;  /* 0x20000010ff107230 */ /* 0x000fe40000004100 */
[----:B------:R-:W-:Y:S02]  /*51c0*/  HADD2.F32 R11, -RZ, R11.H1_H1 ;  /* 0x3000000bff0b7230 */ /* 0x000fe40000004100 */
[----:B------:R-:W-:Y:S02]  /*51d0*/  HADD2.F32 R0, -RZ, R0.H0_H0 ;  /* 0x20000000ff007230 */ /* 0x000fe40000004100 */
[----:B------:R-:W-:Y:S02]  /*51e0*/  HADD2.F32 R12, -RZ, R12.H0_H0 ;  /* 0x2000000cff0c7230 */ /* 0x000fe40000004100 */
[----:B------:R-:W-:Y:S01]  /*51f0*/  FMUL.FTZ R14, R14, R21 ;  /* 0x000000150e0e7220 */ /* 0x000fe20000410000 */
[----:B------:R-:W-:Y:S01]  /*5200*/  FMUL.FTZ R11, R16, R11 ;  /* 0x0000000b100b7220 */ /* 0x000fe20000410000 */
[-C--:B0-----:R-:W-:Y:S01]  /*5210*/  FMUL.FTZ R0, R0, R23.reuse ;  /* 0x0000001700007220 */ /* 0x081fe20000410000 */
[----:B------:R-:W-:-:S02]  /*5220*/  FMUL.FTZ R12, R12, R23 ;  /* 0x000000170c0c7220 */ /* 0x000fc40000410000 */
[----:B------:R-:W-:Y:S02]  /*5230*/  F2FP.F16.F32.PACK_AB R14, RZ, R14 ;  /* 0x0000000eff0e723e */ /* 0x000fe400000000ff */
[----:B------:R-:W-:Y:S02]  /*5240*/  F2FP.F16.F32.PACK_AB R11, RZ, R11 ;  /* 0x0000000bff0b723e */ /* 0x000fe400000000ff */
[----:B------:R-:W-:Y:S02]  /*5250*/  FMNMX.FTZ R0, R0, 448, PT ;  /* 0x43e0000000007809 */ /* 0x000fe40003810000 */
[----:B------:R-:W-:Y:S01]  /*5260*/  FMNMX.FTZ R12, R12, 448, PT ;  /* 0x43e000000c0c7809 */ /* 0x000fe20003810000 */
[----:B------:R-:W-:Y:S01]  /*5270*/  HADD2.F32 R14, -RZ, R14.H0_H0 ;  /* 0x2000000eff0e7230 */ /* 0x000fe20000004100 */
[----:B------:R-:W-:Y:S01]  /*5280*/  FMNMX.FTZ R17, R0, -448, !PT ;  /* 0xc3e0000000117809 */ /* 0x000fe20007810000 */
[----:B------:R-:W-:Y:S01]  /*5290*/  HADD2.F32 R11, -RZ, R11.H0_H0 ;  /* 0x2000000bff0b7230 */ /* 0x000fe20000004100 */
[----:B------:R-:W-:-:S02]  /*52a0*/  FMNMX.FTZ R19, R12, -448, !PT ;  /* 0xc3e000000c137809 */ /* 0x000fc40007810000 */
        /* <DEDUP_REMOVED lines=23> */
.L_x_1525:
[----:B------:R-:W-:Y:S05]  /*5420*/  BSYNC.RECONVERGENT B0 ;  /* 0x0000000000007941 */ /* 0x000fea0003800200 */
.L_x_1524:
        /* <DEDUP_REMOVED lines=11> */
.L_x_1527:
[----:B------:R-:W-:Y:S05]  /*54e0*/  BSYNC.RECONVERGENT B0 ;  /* 0x0000000000007941 */ /* 0x000fea0003800200 */
.L_x_1526:
        /* <DEDUP_REMOVED lines=11> */
.L_x_1529:
[----:B------:R-:W-:Y:S05]  /*55a0*/  BSYNC.RECONVERGENT B0 ;  /* 0x0000000000007941 */ /* 0x000fea0003800200 */
.L_x_1528:
        /* <DEDUP_REMOVED lines=10> */
.L_x_1531:
[----:B------:R-:W-:Y:S05]  /*5650*/  BSYNC.RECONVERGENT B0 ;  /* 0x0000000000007941 */ /* 0x000fea0003800200 */
.L_x_1530:
        /* <DEDUP_REMOVED lines=11> */
        .weak           $__internal_47_$__cuda_sm20_div_s64
        .type           $__internal_47_$__cuda_sm20_div_s64,@function
        .size           $__internal_47_$__cuda_sm20_div_s64,($__internal_48_$__cuda_sm20_div_u64 - $__internal_47_$__cuda_sm20_div_s64)
$__internal_47_$__cuda_sm20_div_s64:
        /* <DEDUP_REMOVED lines=64> */
[----:B------:R-:W-:Y:S02]  /*5b10*/  ISETP.GE.U32.AND.EX P0, PT, R15, R5, PT, P2 ;  /* 0x000000050f00720c */ /* 0x000fe40003f06120 */
[-C--:B------:R-:W-:Y:S02]  /*5b20*/  IADD3.X R11, PT, PT, RZ, R4.reuse, RZ, P3, !PT ;  /* 0x00000004ff0b7210 */ /* 0x080fe40001ffe4ff */
[----:B------:R-:W-:Y:S02]  /*5b30*/  SEL R10, R10, R9, P0 ;  /* 0x000000090a0a7207 */ /* 0x000fe40000000000 */
[----:B------:R-:W-:Y:S02]  /*5b40*/  SEL R11, R11, R4, P0 ;  /* 0x000000040b0b7207 */ /* 0x000fe40000000000 */
[----:B------:R-:W-:Y:S02]  /*5b50*/  IADD3 R5, P2, PT, RZ, -R10, RZ ;  /* 0x8000000aff057210 */ /* 0x000fe40007f5e0ff */
[----:B------:R-:W-:-:S02]  /*5b60*/  ISETP.NE.U32.AND P0, PT, R2, RZ, PT ;  /* 0x000000ff0200720c */ /* 0x000fc40003f05070 */
[----:B------:R-:W-:Y:S01]  /*5b70*/  SEL R10, R5, R10, !P1 ;  /* 0x0000000a050a7207 */ /* 0x000fe20004800000 */
[----:B------:R-:W-:Y:S01]  /*5b80*/  IMAD.X R2, RZ, RZ, ~R11, P2 ;  /* 0x000000ffff027224 */ /* 0x000fe200010e0e0b */
[----:B------:R-:W-:-:S04]  /*5b90*/  ISETP.NE.AND.EX P0, PT, RZ, UR16, PT, P0 ;  /* 0x00000010ff007c0c */ /* 0x000fc8000bf05300 */
[----:B------:R-:W-:Y:S02]  /*5ba0*/  SEL R11, R2, R11, !P1 ;  /* 0x0000000b020b7207 */ /* 0x000fe40004800000 */
[----:B------:R-:W-:Y:S02]  /*5bb0*/  SEL R10, R10, 0xffffffff, P0 ;  /* 0xffffffff0a0a7807 */ /* 0x000fe40000000000 */
[----:B------:R-:W-:Y:S01]  /*5bc0*/  SEL R11, R11, 0xffffffff, P0 ;  /* 0xffffffff0b0b7807 */ /* 0x000fe20000000000 */
[----:B------:R-:W-:Y:S06]  /*5bd0*/  RET.REL.NODEC R6 `(_ZN4vllm31rms_norm_per_block_quant_kernelIN3c104HalfENS1_13Float8_e4m3fnELb0ELb1ELi64EEEvPT0_PfPKT_S9_PKffiiPS7_l) ;  /* 0xffffffa406087950 */ /* 0x000fec0003c3ffff */
        .weak           $__internal_48_$__cuda_sm20_div_u64
        .type           $__internal_48_$__cuda_sm20_div_u64,@function
        .size           $__internal_48_$__cuda_sm20_div_u64,($__internal_49_$__cuda_sm20_rem_s64 - $__internal_48_$__cuda_sm20_div_u64)
$__internal_48_$__cuda_sm20_div_u64:
[----:B------:R-:W-:Y:S02]  /*5be0*/  IMAD.U32 R21, RZ, RZ, UR16 ;  /* 0x00000010ff157e24 */ /* 0x000fe4000f8e00ff */
        /* <DEDUP_REMOVED lines=48> */
[----:B------:R-:W-:-:S04]  /*5ef0*/  IMAD R12, R16, R17, R13 ;  /* 0x00000011100c7224 */ /* 0x000fc800078e020d */
[----:B------:R-:W-:Y:S01]  /*5f00*/  IMAD.X R22, R9, 0x1, ~R12, P1 ;  /* 0x0000000109167824 */ /* 0x000fe200008e0e0c */
[----:B------:R-:W-:Y:S02]  /*5f10*/  IADD3 R12, P1, PT, -R17, R20, RZ ;  /* 0x00000014110c7210 */ /* 0x000fe40007f3e1ff */
[----:B------:R-:W-:Y:S02]  /*5f20*/  IADD3 R9, P2, PT, R18, 0x1, RZ ;  /* 0x0000000112097810 */ /* 0x000fe40007f5e0ff */
[C---:B------:R-:W-:Y:S02]  /*5f30*/  ISETP.GE.U32.AND.EX P0, PT, R22.reuse, UR16, PT, P0 ;  /* 0x0000001016007c0c */ /* 0x040fe4000bf06100 */
[----:B------:R-:W-:Y:S02]  /*5f40*/  IADD3.X R15, PT, PT, R22, ~UR16, RZ, P1, !PT ;  /* 0x80000010160f7c10 */ /* 0x000fe40008ffe4ff */
[----:B------:R-:W-:Y:S02]  /*5f50*/  IADD3.X R13, PT, PT, RZ, R16, RZ, P2, !PT ;  /* 0x00000010ff0d7210 */ /* 0x000fe400017fe4ff */
[----:B------:R-:W-:-:S02]  /*5f60*/  SEL R12, R12, R20, P0 ;  /* 0x000000140c0c7207 */ /* 0x000fc40000000000 */
[----:B------:R-:W-:Y:S02]  /*5f70*/  SEL R9, R9, R18, P0 ;  /* 0x0000001209097207 */ /* 0x000fe40000000000 */
[----:B------:R-:W-:Y:S02]  /*5f80*/  SEL R15, R15, R22, P0 ;  /* 0x000000160f0f7207 */ /* 0x000fe40000000000 */
[----:B------:R-:W-:Y:S02]  /*5f90*/  SEL R16, R13, R16, P0 ;  /* 0x000000100d107207 */ /* 0x000fe40000000000 */
[----:B------:R-:W-:Y:S02]  /*5fa0*/  ISETP.GE.U32.AND P0, PT, R12, R17, PT ;  /* 0x000000110c00720c */ /* 0x000fe40003f06070 */
[----:B------:R-:W-:Y:S02]  /*5fb0*/  IADD3 R12, P2, PT, R9, 0x1, RZ ;  /* 0x00000001090c7810 */ /* 0x000fe40007f5e0ff */
[----:B------:R-:W-:-:S02]  /*5fc0*/  ISETP.NE.U32.AND P1, PT, R17, RZ, PT ;  /* 0x000000ff1100720c */ /* 0x000fc40003f25070 */
[----:B------:R-:W-:Y:S01]  /*5fd0*/  ISETP.GE.U32.AND.EX P0, PT, R15, UR16, PT, P0 ;  /* 0x000000100f007c0c */ /* 0x000fe2000bf06100 */
[----:B------:R-:W-:Y:S01]  /*5fe0*/  IMAD.X R13, RZ, RZ, R16, P2 ;  /* 0x000000ffff0d7224 */ /* 0x000fe200010e0610 */
[----:B------:R-:W-:Y:S01]  /*5ff0*/  ISETP.NE.AND.EX P1, PT, RZ, UR16, PT, P1 ;  /* 0x00000010ff007c0c */ /* 0x000fe2000bf25310 */
[----:B------:R-:W-:Y:S01]  /*6000*/  IMAD.MOV.U32 R15, RZ, RZ, 0x0 ;  /* 0x00000000ff0f7424 */ /* 0x000fe200078e00ff */
[----:B------:R-:W-:Y:S02]  /*6010*/  SEL R12, R12, R9, P0 ;  /* 0x000000090c0c7207 */ /* 0x000fe40000000000 */
[----:B------:R-:W-:Y:S02]  /*6020*/  SEL R13, R13, R16, P0 ;  /* 0x000000100d0d7207 */ /* 0x000fe40000000000 */
[----:B------:R-:W-:Y:S02]  /*6030*/  SEL R12, R12, 0xffffffff, P1 ;  /* 0xffffffff0c0c7807 */ /* 0x000fe40000800000 */
[----:B------:R-:W-:Y:S01]  /*6040*/  SEL R13, R13, 0xffffffff, P1 ;  /* 0xffffffff0d0d7807 */ /* 0x000fe20000800000 */
[----:B------:R-:W-:Y:S06]  /*6050*/  RET.REL.NODEC R14 `(_ZN4vllm31rms_norm_per_block_quant_kernelIN3c104HalfENS1_13Float8_e4m3fnELb0ELb1ELi64EEEvPT0_PfPKT_S9_PKffiiPS7_l) ;  /* 0xffffff9c0ee87950 */ /* 0x000fec0003c3ffff */
        .weak           $__internal_49_$__cuda_sm20_rem_s64
        .type           $__internal_49_$__cuda_sm20_rem_s64,@function
        .size           $__internal_49_$__cuda_sm20_rem_s64,(.L_x_2900 - $__internal_49_$__cuda_sm20_rem_s64)
$__internal_49_$__cuda_sm20_rem_s64:
        /* <DEDUP_REMOVED lines=39> */
[----:B------:R-:W-:-:S03]  /*62d0*/  IADD3 R15, P3, PT, R16, R15, RZ ;  /* 0x0000000f100f7210 */ /* 0x000fc60007f7e0ff */
[----:B------:R-:W-:Y:S01]  /*62e0*/  IMAD.X R16, RZ, RZ, ~R7, P4 ;  /* 0x000000ffff107224 */ /* 0x000fe200020e0e07 */
[----:B------:R-:W-:Y:S01]  /*62f0*/  IADD3.X R17, PT, PT, R12, R17, RZ, P0, !PT ;  /* 0x000000110c117210 */ /* 0x000fe200007fe4ff */
[----:B------:R-:W-:-:S03]  /*6300*/  IMAD.HI.U32 R8, R15, R14, RZ ;  /* 0x0000000e0f087227 */ /* 0x000fc600078e00ff */
[----:B------:R-:W-:Y:S01]  /*6310*/  SEL R16, R16, R7, !P1 ;  /* 0x0000000710107207 */ /* 0x000fe20004800000 */
[----:B------:R-:W-:Y:S01]  /*6320*/  IMAD.MOV.U32 R9, RZ, RZ, RZ ;  /* 0x000000ffff097224 */ /* 0x000fe200078e00ff */
[----:B------:R-:W-:-:S03]  /*6330*/  IADD3.X R17, PT, PT, RZ, RZ, R17, P3, P2 ;  /* 0x000000ffff117210 */ /* 0x000fc60001fe4411 */
[----:B------:R-:W-:-:S04]  /*6340*/  IMAD.WIDE.U32 R8, R15, R16, R8 ;  /* 0x000000100f087225 */ /* 0x000fc800078e0008 */
[C---:B------:R-:W-:Y:S02]  /*6350*/  IMAD R15, R17.reuse, R16, RZ ;  /* 0x00000010110f7224 */ /* 0x040fe400078e02ff */
[----:B------:R-:W-:-:S04]  /*6360*/  IMAD.HI.U32 R8, P0, R17, R14, R8 ;  /* 0x0000000e11087227 */ /* 0x000fc80007800008 */
[----:B------:R-:W-:Y:S01]  /*6370*/  IMAD.HI.U32 R7, R17, R16, RZ ;  /* 0x0000001011077227 */ /* 0x000fe200078e00ff */
[----:B------:R-:W-:-:S03]  /*6380*/  IADD3 R15, P2, PT, R15, R8, RZ ;  /* 0x000000080f0f7210 */ /* 0x000fc60007f5e0ff */
[----:B------:R-:W-:Y:S02]  /*6390*/  IMAD.X R7, RZ, RZ, R7, P0 ;  /* 0x000000ffff077224 */ /* 0x000fe400000e0607 */
        /* <DEDUP_REMOVED lines=21> */
[----:B------:R-:W-:Y:S01]  /*64f0*/  IMAD.X R12, RZ, RZ, ~R9, P2 ;  /* 0x000000ffff0c7224 */ /* 0x000fe200010e0e09 */
[----:B------:R-:W-:Y:S01]  /*6500*/  ISETP.NE.AND.EX P0, PT, RZ, UR17, PT, P0 ;  /* 0x00000011ff007c0c */ /* 0x000fe2000bf05300 */
[----:B------:R-:W-:-:S03]  /*6510*/  IMAD.MOV.U32 R7, RZ, RZ, 0x0 ;  /* 0x00000000ff077424 */ /* 0x000fc600078e00ff */
[----:B------:R-:W-:Y:S02]  /*6520*/  SEL R9, R12, R9, !P1 ;  /* 0x000000090c097207 */ /* 0x000fe40004800000 */
[----:B------:R-:W-:Y:S02]  /*6530*/  SEL R8, R8, 0xffffffff, P0 ;  /* 0xffffffff08087807 */ /* 0x000fe40000000000 */
[----:B------:R-:W-:Y:S01]  /*6540*/  SEL R9, R9, 0xffffffff, P0 ;  /* 0xffffffff09097807 */ /* 0x000fe20000000000 */
[----:B------:R-:W-:Y:S06]  /*6550*/  RET.REL.NODEC R6 `(_ZN4vllm31rms_norm_per_block_quant_kernelIN3c104HalfENS1_13Float8_e4m3fnELb0ELb1ELi64EEEvPT0_PfPKT_S9_PKffiiPS7_l) ;  /* 0xffffff9806a87950 */ /* 0x000fec0003c3ffff */
.L_x_1533:
        /* <DEDUP_REMOVED lines=10> */
.L_x_2900:


//--------------------- .text._ZN4vllm31rms_norm_per_block_quant_kernelIN3c104HalfEaLb1ELb0ELi64EEEvPT0_PfPKT_S8_PKffiiPS6_l --------------------------
	.section	.text._ZN4vllm31rms_norm_per_block_quant_kernelIN3c104HalfEaLb1ELb0ELi64EEEvPT0_PfPKT_S8_PKffiiPS6_l,"ax",@progbits
	.align	128
        .global         _ZN4vllm31rms_norm_per_block_quant_kernelIN3c104HalfEaLb1ELb0ELi64EEEvPT0_PfPKT_S8_PKffiiPS6_l
        .type           _ZN4vllm31rms_norm_per_block_quant_kernelIN3c104HalfEaLb1ELb0ELi64EEEvPT0_PfPKT_S8_PKffiiPS6_l,@function
        .size           _ZN4vllm31rms_norm_per_block_quant_kernelIN3c104HalfEaLb1ELb0ELi64EEEvPT0_PfPKT_S8_PKffiiPS6_l,(.L_x_2902 - _ZN4vllm31rms_norm_per_block_quant_kernelIN3c104HalfEaLb1ELb0ELi64EEEvPT0_PfPKT_S8_PKffiiPS6_l)
        .other          _ZN4vllm31rms_norm_per_block_quant_kernelIN3c104HalfEaLb1ELb0ELi64EEEvPT0_PfPKT_S8_PKffiiPS6_l,@"STO_CUDA_ENTRY STV_DEFAULT"
_ZN4vllm31rms_norm_per_block_quant_kernelIN3c104HalfEaLb1ELb0ELi64EEEvPT0_PfPKT_S8_PKffiiPS6_l:
.text._ZN4vllm31rms_norm_per_block_quant_kernelIN3c104HalfEaLb1ELb0ELi64EEEvPT0_PfPKT_S8_PKffiiPS6_l:
[----:B------:R-:W-:Y:S01]  /*0000*/  LDC R1, c[0x0][0x37c] ;  /* 0x0000df00ff017b82 */ /* 0x000fe20000000800 */
[----:B------:R-:W0:Y:S07]  /*0010*/  S2R R0, SR_TID.X ;  /* 0x0000000000007919 */ /* 0x000e2e0000002100 */
[----:B------:R-:W1:Y:S01]  /*0020*/  S2UR UR18, SR_CTAID.X ;  /* 0x00000000001279c3 */ /* 0x000e620000002500 */
[----:B------:R-:W2:Y:S01]  /*0030*/  LDCU UR10, c[0x0][0x3ac] ;  /* 0x00007580ff0a77ac */ /* 0x000ea20008000800 */
[----:B------:R-:W-:Y:S01]  /*0040*/  BSSY.RECONVERGENT B0, `(.L_x_1534) ;  /* 0x000007c000007945 */ /* 0x000fe20003800200 */
[----:B------:R-:W-:Y:S01]  /*0050*/  HFMA2 R4, -RZ, RZ, 0, 0 ;  /* 0x00000000ff047431 */ /* 0x000fe200000001ff */
        /* <DEDUP_REMOVED lines=20> */
[----:B------:R-:W-:Y:S02]  /*01a0*/  MOV R4, RZ ;  /* 0x000000ff00047202 */ /* 0x000fe40000000f00 */
[----:B------:R-:W-:-:S07]  /*01b0*/  MOV R3, R0 ;  /* 0x0000000000037202 */ /* 0x000fce0000000f00 */
.L_x_1536:
[----:B------:R-:W-:Y:S01]  /*01c0*/  MOV R6, 0x8 ;  /* 0x0000000800067802 */ /* 0x000fe20000000f00 */
[----:B------:R-:W-:-:S04]  /*01d0*/  HFMA2 R8, -RZ, RZ, 0, 4.76837158203125e-07 ;  /* 0x00000008ff087431 */ /* 0x000fc800000001ff */
[----:B------:R-:W-:-:S04]  /*01e0*/  IMAD.WIDE.U32 R6, R3, R6, UR8 ;  /* 0x0000000803067e25 */ /* 0x000fc8000f8e0006 */
[----:B------:R-:W-:Y:S02]  /*01f0*/  IMAD.WIDE.U32 R8, R3, R8, UR6 ;  /* 0x0000000603087e25 */ /* 0x000fe4000f8e0008 */
[----:B------:R-:W2:Y:S04]  /*0200*/  LDG.E.64.CONSTANT R6, desc[UR16][R6.64] ;  /* 0x0000001006067981 */ /* 0x000ea8000c1e9b00 */
[----:B------:R-:W3:Y:S01]  /*0210*/  LDG.E.64 R8, desc[UR16][R8.64] ;  /* 0x0000001008087981 */ /* 0x000ee2000c1e1b00 */
[--C-:B--2---:R-:W-:Y:S02]  /*0220*/  HADD2.F32 R10, -RZ, R6.reuse.H1_H1 ;  /* 0x30000006ff0a7230 */ /* 0x104fe40000004100 */
[----:B------:R-:W-:Y:S02]  /*0230*/  HADD2.F32 R5, -RZ, R6.H0_H0 ;  /* 0x20000006ff057230 */ /* 0x000fe40000004100 */
[----:B---3--:R-:W-:-:S02]  /*0240*/  HADD2.F32 R13, -RZ, R8.H1_H1 ;  /* 0x30000008ff0d7230 */ /* 0x008fc40000004100 */
[----:B------:R-:W-:-:S03]  /*0250*/  HADD2.F32 R12, -RZ, R8.H0_H0 ;  /* 0x20000008ff0c7230 */ /* 0x000fc60000004100 */
[----:B------:R-:W-:Y:S01]  /*0260*/  FADD.FTZ R10, R10, R13 ;  /* 0x0000000d0a0a7221 */ /* 0x000fe20000010000 */
[----:B0-----:R-:W-:Y:S01]  /*0270*/  IADD3 R13, PT, PT, R2, R3, RZ ;  /* 0x00000003020d7210 */ /* 0x001fe20007ffe0ff */
[----:B------:R-:W-:Y:S01]  /*0280*/  FADD.FTZ R11, R5, R12 ;  /* 0x0000000c050b7221 */ /* 0x000fe20000010000 */
[----:B------:R-:W-:Y:S02]  /*0290*/  HADD2.F32 R5, -RZ, R7.H0_H0 ;  /* 0x20000007ff057230 */ /* 0x000fe40000004100 */
[----:B------:R-:W-:Y:S01]  /*02a0*/  ISETP.GE.U32.AND P0, PT, R13, UR10, PT ;  /* 0x0000000a0d007c0c */ /* 0x000fe2000bf06070 */
[----:B------:R-:W-:Y:S02]  /*02b0*/  HADD2.F32 R12, -RZ, R9.H0_H0 ;  /* 0x20000009ff0c7230 */ /* 0x000fe40000004100 */
[----:B------:R-:W-:Y:S01]  /*02c0*/  FFMA.FTZ R11, R11, R11, R4 ;  /* 0x0000000b0b0b7223 */ /* 0x000fe20000010004 */
[----:B------:R-:W-:Y:S02]  /*02d0*/  HADD2.F32 R4, -RZ, R7.H1_H1 ;  /* 0x30000007ff047230 */ /* 0x000fe40000004100 */
[----:B------:R-:W-:-:S02]  /*02e0*/  HADD2.F32 R7, -RZ, R9.H1_H1 ;  /* 0x30000009ff077230 */ /* 0x000fc40000004100 */
[----:B------:R-:W-:Y:S01]  /*02f0*/  FADD.FTZ R5, R5, R12 ;  /* 0x0000000c05057221 */ /* 0x000fe20000010000 */
[----:B------:R-:W-:Y:S02]  /*0300*/  FFMA.FTZ R10, R10, R10, R11 ;  /* 0x0000000a0a0a7223 */ /* 0x000fe4000001000b */
[----:B------:R-:W-:Y:S02]  /*0310*/  FADD.FTZ R4, R4, R7 ;  /* 0x0000000704047221 */ /* 0x000fe40000010000 */
[----:B------:R-:W-:-:S04]  /*0320*/  FFMA.FTZ R5, R5, R5, R10 ;  /* 0x0000000505057223 */ /* 0x000fc8000001000a */
[----:B------:R-:W-:Y:S01]  /*0330*/  FFMA.FTZ R4, R4, R4, R5 ;  /* 0x0000000404047223 */ /* 0x000fe20000010005 */
[----:B------:R-:W-:Y:S06]  /*0340*/  @P0 BRA `(.L_x_1535) ;  /* 0x00000004002c0947 */ /* 0x000fec0003800000 */
[----:B------:R-:W-:Y:S02]  /*0350*/  MOV R6, 0x8 ;  /* 0x0000000800067802 */ /* 0x000fe40000000f00 */
[----:B------:R-:W-:-:S03]  /*0360*/  MOV R8, 0x8 ;  /* 0x0000000800087802 */ /* 0x000fc60000000f00 */
[----:B------:R-:W-:-:S04]  /*0370*/  IMAD.WIDE.U32 R6, R13, R6, UR8 ;  /* 0x000000080d067e25 */ /* 0x000fc8000f8e0006 */
[C---:B------:R-:W-:Y:S02]  /*0380*/  IMAD.WIDE.U32 R8, R13.reuse, R8, UR6 ;  /* 0x000000060d087e25 */ /* 0x040fe4000f8e0008 */
[----:B------:R-:W2:Y:S04]  /*0390*/  LDG.E.64.CONSTANT R6, desc[UR16][R6.64] ;  /* 0x0000001006067981 */ /* 0x000ea8000c1e9b00 */
[----:B------:R-:W3:Y:S01]  /*03a0*/  LDG.E.64 R8, desc[UR16][R8.64] ;  /* 0x0000001008087981 */ /* 0x000ee2000c1e1b00 */
[----:B------:R-:W-:-:S04]  /*03b0*/  IADD3 R13, PT, PT, R13, R2, RZ ;  /* 0x000000020d0d7210 */ /* 0x000fc80007ffe0ff */
[----:B------:R-:W-:Y:S01]  /*03c0*/  ISETP.GE.U32.AND P0, PT, R13, UR10, PT ;  /* 0x0000000a0d007c0c */ /* 0x000fe2000bf06070 */
[--C-:B--2---:R-:W-:Y:S02]  /*03d0*/  HADD2.F32 R3, -RZ, R6.reuse.H0_H0 ;  /* 0x20000006ff037230 */ /* 0x104fe40000004100 */
[----:B------:R-:W-:Y:S02]  /*03e0*/  HADD2.F32 R5, -RZ, R6.H1_H1 ;  /* 0x30000006ff057230 */ /* 0x000fe40000004100 */
[--C-:B---3--:R-:W-:Y:S02]  /*03f0*/  HADD2.F32 R10, -RZ, R8.reuse.H0_H0 ;  /* 0x20000008ff0a7230 */ /* 0x108fe40000004100 */
[----:B------:R-:W-:-:S03]  /*0400*/  HADD2.F32 R12, -RZ, R8.H1_H1 ;  /* 0x30000008ff0c7230 */ /* 0x000fc60000004100 */
[----:B------:R-:W-:Y:S01]  /*0410*/  FADD.FTZ R11, R3, R10 ;  /* 0x0000000a030b7221 */ /* 0x000fe20000010000 */
[----:B------:R-:W-:Y:S02]  /*0420*/  HADD2.F32 R3, -RZ, R7.H0_H0 ;  /* 0x20000007ff037230 */ /* 0x000fe40000004100 */
[----:B------:R-:W-:Y:S01]  /*0430*/  FADD.FTZ R5, R5, R12 ;  /* 0x0000000c05057221 */ /* 0x000fe20000010000 */
[----:B------:R-:W-:Y:S02]  /*0440*/  HADD2.F32 R10, -RZ, R9.H0_H0 ;  /* 0x20000009ff0a7230 */ /* 0x000fe40000004100 */
[----:B------:R-:W-:Y:S01]  /*0450*/  FFMA.FTZ R12, R11, R11, R4 ;  /* 0x0000000b0b0c7223 */ /* 0x000fe20000010004 */
[----:B------:R-:W-:Y:S02]  /*0460*/  HADD2.F32 R4, -RZ, R7.H1_H1 ;  /* 0x30000007ff047230 */ /* 0x000fe40000004100 */
[----:B------:R-:W-:Y:S02]  /*0470*/  HADD2.F32 R7, -RZ, R9.H1_H1 ;  /* 0x30000009ff077230 */ /* 0x000fe40000004100 */
[----:B------:R-:W-:Y:S01]  /*0480*/  FADD.FTZ R3, R3, R10 ;  /* 0x0000000a03037221 */ /* 0x000fe20000010000 */
[----:B------:R-:W-:-:S02]  /*0490*/  FFMA.FTZ R12, R5, R5, R12 ;  /* 0x00000005050c7223 */ /* 0x000fc4000001000c */
[----:B------:R-:W-:Y:S02]  /*04a0*/  FADD.FTZ R4, R4, R7 ;  /* 0x0000000704047221 */ /* 0x000fe40000010000 */
[----:B------:R-:W-:-:S04]  /*04b0*/  FFMA.FTZ R3, R3, R3, R12 ;  /* 0x0000000303037223 */ /* 0x000fc8000001000c */
[----:B------:R-:W-:Y:S01]  /*04c0*/  FFMA.FTZ R4, R4, R4, R3 ;  /* 0x0000000404047223 */ /* 0x000fe20000010003 */
[----:B------:R-:W-:Y:S06]  /*04d0*/  @P0 BRA `(.L_x_1535) ;  /* 0x0000000000c80947 */ /* 0x000fec0003800000 */
[----:B------:R-:W-:Y:S01]  /*04e0*/  MOV R6, 0x8 ;  /* 0x0000000800067802 */ /* 0x000fe20000000f00 */
[----:B------:R-:W-:-:S04]  /*04f0*/  HFMA2 R8, -RZ, RZ, 0, 4.76837158203125e-07 ;  /* 0x00000008ff087431 */ /* 0x000fc800000001ff */
[----:B------:R-:W-:-:S04]  /*0500*/  IMAD.WIDE.U32 R6, R13, R6, UR8 ;  /* 0x000000080d067e25 */ /* 0x000fc8000f8e0006 */
[C---:B------:R-:W-:Y:S02]  /*0510*/  IMAD.WIDE.U32 R8, R13.reuse, R8, UR6 ;  /* 0x000000060d087e25 */ /* 0x040fe4000f8e0008 */
[----:B------:R-:W2:Y:S04]  /*0520*/  LDG.E.64.CONSTANT R6, desc[UR16][R6.64] ;  /* 0x0000001006067981 */ /* 0x000ea8000c1e9b00 */
[----:B------:R-:W3:Y:S01]  /*0530*/  LDG.E.64 R8, desc[UR16][R8.64] ;  /* 0x0000001008087981 */ /* 0x000ee2000c1e1b00 */
[----:B------:R-:W-:-:S05]  /*0540*/  IMAD.IADD R13, R13, 0x1, R2 ;  /* 0x000000010d0d7824 */ /* 0x000fca00078e0202 */
        /* <DEDUP_REMOVED lines=18> */
[----:B------:R-:W-:Y:S02]  /*0670*/  MOV R6, 0x8 ;  /* 0x0000000800067802 */ /* 0x000fe40000000f00 */
[----:B------:R-:W-:-:S03]  /*0680*/  MOV R8, 0x8 ;  /* 0x0000000800087802 */ /* 0x000fc60000000f00 */
[----:B------:R-:W-:-:S04]  /*0690*/  IMAD.WIDE.U32 R6, R13, R6, UR8 ;  /* 0x000000080d067e25 */ /* 0x000fc8000f8e0006 */
[----:B------:R-:W-:Y:S02]  /*06a0*/  IMAD.WIDE.U32 R8, R13, R8, UR6 ;  /* 0x000000060d087e25 */ /* 0x000fe4000f8e0008 */
[----:B------:R-:W2:Y:S04]  /*06b0*/  LDG.E.64.CONSTANT R6, desc[UR16][R6.64] ;  /* 0x0000001006067981 */ /* 0x000ea8000c1e9b00 */
[----:B------:R-:W3:Y:S01]  /*06c0*/  LDG.E.64 R8, desc[UR16][R8.64] ;  /* 0x0000001008087981 */ /* 0x000ee2000c1e1b00 */
[--C-:B--2---:R-:W-:Y:S02]  /*06d0*/  HADD2.F32 R3, -RZ, R6.reuse.H0_H0 ;  /* 0x20000006ff037230 */ /* 0x104fe40000004100 */
[----:B------:R-:W-:Y:S02]  /*06e0*/  HADD2.F32 R5, -RZ, R6.H1_H1 ;  /* 0x30000006ff057230 */ /* 0x000fe40000004100 */
[----:B---3--:R-:W-:-:S02]  /*06f0*/  HADD2.F32 R10, -RZ, R8.H0_H0 ;  /* 0x20000008ff0a7230 */ /* 0x008fc40000004100 */
[----:B------:R-:W-:Y:S02]  /*0700*/  HADD2.F32 R12, -RZ, R8.H1_H1 ;  /* 0x30000008ff0c7230 */ /* 0x000fe40000004100 */
[----:B------:R-:W-:Y:S02]  /*0710*/  HADD2.F32 R11, -RZ, R9.H0_H0 ;  /* 0x20000009ff0b7230 */ /* 0x000fe40000004100 */
[----:B------:R-:W-:Y:S01]  /*0720*/  FADD.FTZ R3, R3, R10 ;  /* 0x0000000a03037221 */ /* 0x000fe20000010000 */
[--C-:B------:R-:W-:Y:S02]  /*0730*/  HADD2.F32 R10, -RZ, R7.reuse.H0_H0 ;  /* 0x20000007ff0a7230 */ /* 0x100fe40000004100 */
[----:B------:R-:W-:Y:S01]  /*0740*/  FADD.FTZ R5, R5, R12 ;  /* 0x0000000c05057221 */ /* 0x000fe20000010000 */
[----:B------:R-:W-:Y:S01]  /*0750*/  FFMA.FTZ R12, R3, R3, R4 ;  /* 0x00000003030c7223 */ /* 0x000fe20000010004 */
[----:B------:R-:W-:Y:S01]  /*0760*/  IADD3 R3, PT, PT, R13, R2, RZ ;  /* 0x000000020d037210 */ /* 0x000fe20007ffe0ff */
[----:B------:R-:W-:-:S02]  /*0770*/  HADD2.F32 R4, -RZ, R7.H1_H1 ;  /* 0x30000007ff047230 */ /* 0x000fc40000004100 */
[----:B------:R-:W-:Y:S01]  /*0780*/  FADD.FTZ R10, R10, R11 ;  /* 0x0000000b0a0a7221 */ /* 0x000fe20000010000 */
[----:B------:R-:W-:Y:S01]  /*0790*/  HADD2.F32 R7, -RZ, R9.H1_H1 ;  /* 0x30000009ff077230 */ /* 0x000fe20000004100 */
[----:B------:R-:W-:Y:S01]  /*07a0*/  ISETP.GE.U32.AND P0, PT, R3, UR10, PT ;  /* 0x0000000a03007c0c */ /* 0x000fe2000bf06070 */
[----:B------:R-:W-:-:S03]  /*07b0*/  FFMA.FTZ R5, R5, R5, R12 ;  /* 0x0000000505057223 */ /* 0x000fc6000001000c */
[----:B------:R-:W-:Y:S01]  /*07c0*/  FADD.FTZ R4, R4, R7 ;  /* 0x0000000704047221 */ /* 0x000fe20000010000 */
[----:B------:R-:W-:-:S04]  /*07d0*/  FFMA.FTZ R5, R10, R10, R5 ;  /* 0x0000000a0a057223 */ /* 0x000fc80000010005 */
[----:B------:R-:W-:-:S04]  /*07e0*/  FFMA.FTZ R4, R4, R4, R5 ;  /* 0x0000000404047223 */ /* 0x000fc80000010005 */
[----:B------:R-:W-:Y:S05]  /*07f0*/  @!P0 BRA `(.L_x_1536) ;  /* 0xfffffff800708947 */ /* 0x000fea000383ffff */
.L_x_1535:
[----:B------:R-:W-:Y:S05]  /*0800*/  BSYNC.RECONVERGENT B0 ;  /* 0x0000000000007941 */ /* 0x000fea0003800200 */
.L_x_1534:
        /* <DEDUP_REMOVED lines=71> */
.L_x_1538:
[----:B------:R-:W-:Y:S01]  /*0c80*/  LOP3.LUT R2, R0, 0x3e0, RZ, 0xc0, !PT ;  /* 0x000003e000027812 */ /* 0x000fe200078ec0ff */
[----:B------:R-:W0:Y:S03]  /*0c90*/  S2R R9, SR_LANEID ;  /* 0x0000000000097919 */ /* 0x000e260000000000 */
[----:B------:R-:W-:Y:S02]  /*0ca0*/  IADD3 R6, PT, PT, R2, 0x20, RZ ;  /* 0x0000002002067810 */ /* 0x000fe40007ffe0ff */
[----:B------:R-:W-:Y:S02]  /*0cb0*/  LOP3.LUT R2, RZ, R2, RZ, 0x33, !PT ;  /* 0x00000002ff027212 */ /* 0x000fe400078e33ff */
        /* <DEDUP_REMOVED lines=99> */
.L_x_1540:
[----:B------:R-:W0:Y:S02]  /*12f0*/  LDCU.64 UR4, c[0x0][0x3a8] ;  /* 0x00007500ff0477ac */ /* 0x000e240008000a00 */
[----:B0-----:R-:W-:-:S04]  /*1300*/  I2FP.F32.S32 R4, UR5 ;  /* 0x0000000500047c45 */ /* 0x001fc80008201400 */
[----:B------:R-:W0:Y:S02]  /*1310*/  MUFU.RCP R5, R4 ;  /* 0x0000000400057308 */ /* 0x000e240000001000 */
[----:B0-----:R-:W-:-:S06]  /*1320*/  FFMA.FTZ R20, R5, R20, UR4 ;  /* 0x0000000405147e23 */ /* 0x001fcc0008010014 */
[----:B------:R-:W0:Y:S02]  /*1330*/  MUFU.RSQ R5, R20 ;  /* 0x0000001400057308 */ /* 0x000e240000001400 */
[----:B0-----:R2:W-:Y:S02]  /*1340*/  STS [R2+0x10a4], R5 ;  /* 0x0010a40502007388 */ /* 0x0015e40000000800 */
.L_x_1539:
[----:B------:R-:W-:Y:S05]  /*1350*/  BSYNC.RECONVERGENT B0 ;  /* 0x0000000000007941 */ /* 0x000fea0003800200 */
.L_x_1537:
        /* <DEDUP_REMOVED lines=14> */
[----:B-1----:R-:W-:-:S06]  /*1440*/  IADD3 R4, PT, PT, R2, 0xffffffe, RZ ;  /* 0x0ffffffe02047810 */ /* 0x002fcc0007ffe0ff */
[----:B------:R1:W2:Y:S02]  /*1450*/  F2I.FTZ.U32.TRUNC.NTZ R5, R4 ;  /* 0x0000000400057305 */ /* 0x0002a4000021f000 */
[----:B-1----:R-:W-:Y:S01]  /*1460*/  HFMA2 R4, -RZ, RZ, 0, 0 ;  /* 0x00000000ff047431 */ /* 0x002fe200000001ff */
[----:B--2---:R-:W-:-:S05]  /*1470*/  IADD3 R8, PT, PT, RZ, -R5, RZ ;  /* 0x80000005ff087210 */ /* 0x004fca0007ffe0ff */
        /* <DEDUP_REMOVED lines=10> */
[-C--:B------:R-:W-:Y:S02]  /*1520*/  @!P1 IADD3 R2, PT, PT, R2, -R7.reuse, RZ ;  /* 0x8000000702029210 */ /* 0x080fe40007ffe0ff */
[----:B------:R-:W-:Y:S02]  /*1530*/  @!P1 IADD3 R5, PT, PT, R5, 0x1, RZ ;  /* 0x0000000105059810 */ /* 0x000fe40007ffe0ff */
[----:B------:R-:W-:Y:S02]  /*1540*/  ISETP.GE.U32.AND P0, PT, R2, R7, PT ;  /* 0x000000070200720c */ /* 0x000fe40003f06070 */
[----:B------:R-:W-:-:S11]  /*1550*/  LOP3.LUT R2, R3, UR11, RZ, 0x3c, !PT ;  /* 0x0000000b03027c12 */ /* 0x000fd6000f8e3cff */
[----:B------:R-:W-:Y:S02]  /*1560*/  @P0 IADD3 R5, PT, PT, R5, 0x1, RZ ;  /* 0x0000000105050810 */ /* 0x000fe40007ffe0ff */
[----:B------:R-:W-:Y:S02]  /*1570*/  ISETP.GE.AND P0, PT, R2, RZ, PT ;  /* 0x000000ff0200720c */ /* 0x000fe40003f06270 */
[----:B------:R-:W-:-:S13]  /*1580*/  R2UR UR15, R5 ;  /* 0x00000000050f72ca */ /* 0x000fda00000e0000 */
[----:B------:R-:W-:-:S04]  /*1590*/  @!P0 IADD3 R2, PT, PT, RZ, -UR15, RZ ;  /* 0x8000000fff028c10 */ /* 0x000fc8000fffe0ff */
[----:B------:R-:W-:Y:S02]  /*15a0*/  @!P0 R2UR UR15, R2 ;  /* 0x00000000020f82ca */ /* 0x000fe400000e0000 */
[----:B0-----:R-:W-:-:S07]  /*15b0*/  R2UR UR14, R4 ;  /* 0x00000000040e72ca */ /* 0x001fce00000e0000 */
[----:B------:R-:W-:-:S04]  /*15c0*/  @!UP0 ULOP3.LUT UR15, URZ, UR11, URZ, 0x33, !UPT ;  /* 0x0000000bff0f8292 */ /* 0x000fc8000f8e33ff */
[----:B------:R-:W-:-:S04]  /*15d0*/  USHF.R.S32.HI UR20, URZ, 0x1f, UR15 ;  /* 0x0000001fff147899 */ /* 0x000fc8000801140f */
[----:B------:R-:W-:-:S09]  /*15e0*/  UISETP.NE.U32.AND UP0, UPT, UR20, URZ, UPT ;  /* 0x000000ff1400728c */ /* 0x000fd2000bf05070 */
[----:B------:R-:W-:Y:S05]  /*15f0*/  BRA.U UP0, `(.L_x_1541) ;  /* 0x00000001005c7547 */ /* 0x000fea000b800000 */
[----:B------:R-:W0:Y:S01]  /*1600*/  I2F.U32.RP R2, UR15 ;  /* 0x0000000f00027d06 */ /* 0x000e220008209000 */
[----:B------:R-:W-:Y:S02]  /*1610*/  IADD3 R7, PT, PT, RZ, -UR15, RZ ;  /* 0x8000000fff077c10 */ /* 0x000fe4000fffe0ff */
[----:B------:R-:W-:Y:S02]  /*1620*/  ISETP.NE.U32.AND P2, PT, RZ, UR15, PT ;  /* 0x0000000fff007c0c */ /* 0x000fe4000bf45070 */
[----:B------:R-:W-:-:S03]  /*1630*/  MOV R15, RZ ;  /* 0x000000ff000f7202 */ /* 0x000fc60000000f00 */
[----:B0-----:R-:W0:Y:S02]  /*1640*/  MUFU.RCP R2, R2 ;  /* 0x0000000200027308 */ /* 0x001e240000001000 */
[----:B0-----:R-:W-:Y:S01]  /*1650*/  VIADD R4, R2, 0xffffffe ;  /* 0x0ffffffe02047836 */ /* 0x001fe20000000000 */
[----:B------:R-:W-:-:S05]  /*1660*/  MOV R2, RZ ;  /* 0x000000ff00027202 */ /* 0x000fca0000000f00 */
[----:B------:R0:W1:Y:S02]  /*1670*/  F2I.FTZ.U32.TRUNC.NTZ R5, R4 ;  /* 0x0000000400057305 */ /* 0x000064000021f000 */
[----:B0-----:R-:W-:Y:S01]  /*1680*/  MOV R4, RZ ;  /* 0x000000ff00047202 */ /* 0x001fe20000000f00 */
[----:B-1----:R-:W-:-:S04]  /*1690*/  IMAD R7, R7, R5, RZ ;  /* 0x0000000507077224 */ /* 0x002fc800078e02ff */
[----:B------:R-:W-:-:S06]  /*16a0*/  IMAD.HI.U32 R5, R5, R7, R4 ;  /* 0x0000000705057227 */ /* 0x000fcc00078e0004 */
[----:B------:R-:W-:-:S05]  /*16b0*/  IMAD.HI.U32 R14, R5, R0, RZ ;  /* 0x00000000050e7227 */ /* 0x000fca00078e00ff */
[----:B------:R-:W-:-:S05]  /*16c0*/  IADD3 R5, PT, PT, -R14, RZ, RZ ;  /* 0x000000ff0e057210 */ /* 0x000fca0007ffe1ff */
[----:B------:R-:W-:-:S05]  /*16d0*/  IMAD R5, R5, UR15, R0 ;  /* 0x0000000f05057c24 */ /* 0x000fca000f8e0200 */
[----:B------:R-:W-:-:S13]  /*16e0*/  ISETP.GE.U32.AND P0, PT, R5, UR15, PT ;  /* 0x0000000f05007c0c */ /* 0x000fda000bf06070 */
[----:B------:R-:W-:Y:S02]  /*16f0*/  @P0 IADD3 R5, PT, PT, R5, -UR15, RZ ;  /* 0x8000000f05050c10 */ /* 0x000fe4000fffe0ff */
[----:B------:R-:W-:Y:S02]  /*1700*/  @P0 IADD3 R14, PT, PT, R14, 0x1, RZ ;  /* 0x000000010e0e0810 */ /* 0x000fe40007ffe0ff */
[----:B------:R-:W-:-:S13]  /*1710*/  ISETP.GE.U32.AND P1, PT, R5, UR15, PT ;  /* 0x0000000f05007c0c */ /* 0x000fda000bf26070 */
[----:B------:R-:W-:Y:S02]  /*1720*/  @P1 IADD3 R14, PT, PT, R14, 0x1, RZ ;  /* 0x000000010e0e1810 */ /* 0x000fe40007ffe0ff */
[----:B------:R-:W-:-:S04]  /*1730*/  @!P2 LOP3.LUT R14, RZ, UR15, RZ, 0x33, !PT ;  /* 0x0000000fff0eac12 */ /* 0x000fc8000f8e33ff */
[----:B------:R-:W-:-:S05]  /*1740*/  IADD3 R5, PT, PT, -R14, RZ, RZ ;  /* 0x000000ff0e057210 */ /* 0x000fca0007ffe1ff */
[----:B------:R-:W-:Y:S01]  /*1750*/  IMAD R4, R5, UR15, R0 ;  /* 0x0000000f05047c24 */ /* 0x000fe2000f8e0200 */
[----:B------:R-:W-:Y:S06]  /*1760*/  BRA `(.L_x_1542) ;  /* 0x00000000002c7947 */ /* 0x000fec0003800000 */
.L_x_1541:
[----:B------:R-:W-:Y:S02]  /*1770*/  MOV R2, UR15 ;  /* 0x0000000f00027c02 */ /* 0x000fe40008000f00 */
[----:B------:R-:W-:-:S07]  /*1780*/  MOV R6, 0x17a0 ;  /* 0x000017a000067802 */ /* 0x000fce0000000f00 */
[----:B------:R-:W-:Y:S05]  /*1790*/  CALL.REL.NOINC `($__internal_50_$__cuda_sm20_div_s64) ;  /* 0x0000003400707944 */ /* 0x000fea0003c00000 */
[----:B------:R-:W-:Y:S01]  /*17a0*/  IADD3 R7, P0, PT, RZ, -R14, RZ ;  /* 0x8000000eff077210 */ /* 0x000fe20007f1e0ff */
[----:B------:R-:W-:Y:S01]  /*17b0*/  HFMA2 R5, -RZ, RZ, 0, 0 ;  /* 0x00000000ff057431 */ /* 0x000fe200000001ff */
[----:B------:R-:W-:-:S03]  /*17c0*/  MOV R4, R0 ;  /* 0x0000000000047202 */ /* 0x000fc60000000f00 */
[----:B------:R-:W-:Y:S02]  /*17d0*/  IMAD.X R2, RZ, RZ, ~R15, P0 ;  /* 0x000000ffff027224 */ /* 0x000fe400000e0e0f */
[----:B------:R-:W-:-:S04]  /*17e0*/  IMAD.WIDE.U32 R4, R7, UR15, R4 ;  /* 0x0000000f07047c25 */ /* 0x000fc8000f8e0004 */
[----:B------:R-:W-:-:S04]  /*17f0*/  IMAD R2, R2, UR15, RZ ;  /* 0x0000000f02027c24 */ /* 0x000fc8000f8e02ff */
[----:B------:R-:W-:-:S05]  /*1800*/  IMAD R7, R7, UR20, R2 ;  /* 0x0000001407077c24 */ /* 0x000fca000f8e0202 */
[----:B------:R-:W-:-:S07]  /*1810*/  IADD3 R2, PT, PT, R5, R7, RZ ;  /* 0x0000000705027210 */ /* 0x000fce0007ffe0ff */
.L_x_1542:
        /* <DEDUP_REMOVED lines=8> */
[----:B------:R-:W-:Y:S01]  /*18a0*/  ISETP.LT.U32.AND P0, PT, R5, UR10, PT ;  /* 0x0000000a05007c0c */ /* 0x000fe2000bf01070 */
[----:B------:R-:W2:Y:S01]  /*18b0*/  LDCU.64 UR22, c[0x0][0x398] ;  /* 0x00007300ff1677ac */ /* 0x000ea20008000a00 */
[----:B------:R-:W-:-:S02]  /*18c0*/  IADD3.X R6, PT, PT, RZ, R35, RZ, P1, !PT ;  /* 0x00000023ff067210 */ /* 0x000fc40000ffe4ff */
[----:B------:R-:W-:Y:S02]  /*18d0*/  IADD3 R36, P1, PT, R4, R7, RZ ;  /* 0x0000000704247210 */ /* 0x000fe40007f3e0ff */
[----:B------:R-:W-:Y:S02]  /*18e0*/  ISETP.LT.AND.EX P0, PT, R6, UR4, PT, P0 ;  /* 0x0000000406007c0c */ /* 0x000fe4000bf01300 */
[----:B------:R-:W-:Y:S02]  /*18f0*/  IADD3.X R35, PT, PT, R2, R35, RZ, P1, !PT ;  /* 0x0000002302237210 */ /* 0x000fe40000ffe4ff */
[----:B------:R-:W-:Y:S02]  /*1900*/  SEL R5, R5, UR10, P0 ;  /* 0x0000000a05057c07 */ /* 0x000fe40008000000 */
[----:B------:R-:W-:Y:S02]  /*1910*/  SEL R6, R6, UR4, P0 ;  /* 0x0000000406067c07 */ /* 0x000fe40008000000 */
[----:B------:R-:W-:-:S02]  /*1920*/  ISETP.GE.U32.AND P0, PT, R36, R5, PT ;  /* 0x000000052400720c */ /* 0x000fc40003f06070 */
        /* <DEDUP_REMOVED lines=22> */
[----:B------:R-:W-:Y:S02]  /*1a90*/  IADD3 R19, PT, PT, RZ, -UR15, RZ ;  /* 0x8000000fff137c10 */ /* 0x000fe4000fffe0ff */
[----:B------:R-:W-:Y:S02]  /*1aa0*/  MOV R10, RZ ;  /* 0x000000ff000a7202 */ /* 0x000fe40000000f00 */
[----:B------:R-:W-:-:S03]  /*1ab0*/  ISETP.NE.U32.AND P2, PT, RZ, UR15, PT ;  /* 0x0000000fff007c0c */ /* 0x000fc6000bf45070 */
[----:B0-----:R-:W0:Y:S02]  /*1ac0*/  MUFU.RCP R13, R13 ;  /* 0x0000000d000d7308 */ /* 0x001e240000001000 */
[----:B0-----:R-:W-:-:S06]  /*1ad0*/  IADD3 R11, PT, PT, R13, 0xffffffe, RZ ;  /* 0x0ffffffe0d0b7810 */ /* 0x001fcc0007ffe0ff */
        /* <DEDUP_REMOVED lines=8> */
[----:B------:R-:W-:Y:S02]  /*1b60*/  @P0 IADD3 R17, PT, PT, R17, -UR15, RZ ;  /* 0x8000000f11110c10 */ /* 0x000fe4000fffe0ff */
[----:B------:R-:W-:Y:S02]  /*1b70*/  @P0 IADD3 R10, PT, PT, R10, 0x1, RZ ;  /* 0x000000010a0a0810 */ /* 0x000fe40007ffe0ff */
[----:B------:R-:W-:-:S13]  /*1b80*/  ISETP.GE.U32.AND P1, PT, R17, UR15, PT ;  /* 0x0000000f11007c0c */ /* 0x000fda000bf26070 */
[----:B------:R-:W-:Y:S02]  /*1b90*/  @P1 IADD3 R10, PT, PT, R10, 0x1, RZ ;  /* 0x000000010a0a1810 */ /* 0x000fe40007ffe0ff */
[----:B------:R-:W-:Y:S01]  /*1ba0*/  @!P2 LOP3.LUT R10, RZ, UR15, RZ, 0x33, !PT ;  /* 0x0000000fff0aac12 */ /* 0x000fe2000f8e33ff */
[----:B------:R-:W-:Y:S06]  /*1bb0*/  BRA `(.L_x_1547) ;  /* 0x00000000000c7947 */ /* 0x000fec0003800000 */
.L_x_1546:
[----:B------:R-:W-:Y:S02]  /*1bc0*/  MOV R19, UR15 ;  /* 0x0000000f00137c02 */ /* 0x000fe40008000f00 */
[----:B------:R-:W-:-:S07]  /*1bd0*/  MOV R18, 0x1bf0 ;  /* 0x00001bf000127802 */ /* 0x000fce0000000f00 */
[----:B------:R-:W-:Y:S05]  /*1be0*/  CALL.REL.NOINC `($__internal_51_$__cuda_sm20_div_u64) ;  /* 0x0000003400907944 */ /* 0x000fea0003c00000 */
.L_x_1547:
[----:B------:R-:W-:Y:S05]  /*1bf0*/  BSYNC.RECONVERGENT B1 ;  /* 0x0000000000017941 */ /* 0x000fea0003800200 */
.L_x_1545:
[----:B------:R-:W-:Y:S01]  /*1c00*/  IADD3 R8, P0, PT, R10, R8, RZ ;  /* 0x000000080a087210 */ /* 0x000fe20007f1e0ff */
[----:B------:R-:W-:Y:S01]  /*1c10*/  BSSY.RECONVERGENT B1, `(.L_x_1548) ;  /* 0x000004a000017945 */ /* 0x000fe20003800200 */
[----:B------:R-:W-:Y:S02]  /*1c20*/  MOV R30, RZ ;  /* 0x000000ff001e7202 */ /* 0x000fe40000000f00 */
[----:B------:R-:W-:Y:S02]  /*1c30*/  LOP3.LUT R12, R8, 0x3, RZ, 0xc0, !PT ;  /* 0x00000003080c7812 */ /* 0x000fe400078ec0ff */
[----:B------:R-:W-:Y:S02]  /*1c40*/  IADD3.X R10, PT, PT, RZ, R11, RZ, P0, !PT ;  /* 0x0000000bff0a7210 */ /* 0x000fe400007fe4ff */
[----:B------:R-:W-:Y:S02]  /*1c50*/  ISETP.NE.U32.AND P1, PT, R12, 0x3, PT ;  /* 0x000000030c00780c */ /* 0x000fe40003f25070 */
[----:B------:R-:W-:-:S02]  /*1c60*/  ISETP.GE.U32.AND P0, PT, R8, 0x3, PT ;  /* 0x000000030800780c */ /* 0x000fc40003f06070 */
[----:B------:R-:W-:Y:S02]  /*1c70*/  ISETP.NE.AND.EX P1, PT, RZ, RZ, PT, P1 ;  /* 0x000000ffff00720c */ /* 0x000fe40003f25310 */
[----:B------:R-:W-:-:S11]  /*1c80*/  ISETP.GE.U32.AND.EX P0, PT, R10, RZ, PT, P0 ;  /* 0x000000ff0a00720c */ /* 0x000fd60003f06100 */
[----:B------:R-:W-:Y:S05]  /*1c90*/  @!P1 BRA `(.L_x_1549) ;  /* 0x0000000400049947 */ /* 0x000fea0003800000 */
[----:B------:R-:W-:Y:S01]  /*1ca0*/  IADD3 R8, PT, PT, R8, 0x1, RZ ;  /* 0x0000000108087810 */ /* 0x000fe20007ffe0ff */
[----:B------:R-:W-:Y:S01]  /*1cb0*/  HFMA2 R19, -RZ, RZ, 0, 0 ;  /* 0x00000000ff137431 */ /* 0x000fe200000001ff */
[----:B------:R-:W-:Y:S01]  /*1cc0*/  MOV R22, RZ ;  /* 0x000000ff00167202 */ /* 0x000fe20000000f00 */
[----:B------:R-:W-:Y:S01]  /*1cd0*/  IMAD.MOV.U32 R30, RZ, RZ, RZ ;  /* 0x000000ffff1e7224 */ /* 0x000fe200078e00ff */
[----:B------:R-:W-:-:S07]  /*1ce0*/  LOP3.LUT R8, R8, 0x3, RZ, 0xc0, !PT ;  /* 0x0000000308087812 */ /* 0x000fce00078ec0ff */
.L_x_1550:
        /* <DEDUP_REMOVED lines=19> */
[----:B---3--:R-:W-:Y:S02]  /*1e20*/  HADD2.F32 R21, -RZ, R12.H0_H0 ;  /* 0x2000000cff157230 */ /* 0x008fe40000004100 */
[----:B------:R-:W-:Y:S02]  /*1e30*/  HADD2.F32 R11, -RZ, R11.H1_H1 ;  /* 0x3000000bff0b7230 */ /* 0x000fe40000004100 */
[--C-:B------:R-:W-:Y:S02]  /*1e40*/  HADD2.F32 R23, -RZ, R13.reuse.H0_H0 ;  /* 0x2000000dff177230 */ /* 0x100fe40000004100 */
[----:B------:R-:W-:Y:S01]  /*1e50*/  FADD.FTZ R21, R18, R21 ;  /* 0x0000001512157221 */ /* 0x000fe20000010000 */
[----:B------:R-:W-:Y:S02]  /*1e60*/  HADD2.F32 R18, -RZ, R10.H1_H1 ;  /* 0x3000000aff127230 */ /* 0x000fe40000004100 */
[----:B------:R-:W-:-:S02]  /*1e70*/  HADD2.F32 R10, -RZ, R13.H1_H1 ;  /* 0x3000000dff0a7230 */ /* 0x000fc40000004100 */
[----:B------:R-:W-:Y:S01]  /*1e80*/  FMUL.FTZ R24, R21, UR14 ;  /* 0x0000000e15187c20 */ /* 0x000fe20008410000 */
[----:B------:R-:W-:Y:S02]  /*1e90*/  HADD2.F32 R21, -RZ, R12.H1_H1 ;  /* 0x3000000cff157230 */ /* 0x000fe40000004100 */
[----:B------:R-:W-:Y:S01]  /*1ea0*/  FADD.FTZ R20, R20, R23 ;  /* 0x0000001714147221 */ /* 0x000fe20000010000 */
[--C-:B----4-:R-:W-:Y:S02]  /*1eb0*/  HADD2.F32 R13, -RZ, R16.reuse.H1_H1 ;  /* 0x30000010ff0d7230 */ /* 0x110fe40000004100 */
[----:B------:R-:W-:Y:S01]  /*1ec0*/  FADD.FTZ R10, R11, R10 ;  /* 0x0000000a0b0a7221 */ /* 0x000fe20000010000 */
[----:B------:R-:W-:Y:S01]  /*1ed0*/  F2FP.F16.F32.PACK_AB R24, RZ, R24 ;  /* 0x00000018ff18723e */ /* 0x000fe200000000ff */
[----:B------:R-:W-:Y:S01]  /*1ee0*/  FADD.FTZ R18, R18, R21 ;  /* 0x0000001512127221 */ /* 0x000fe20000010000 */
[----:B------:R-:W-:Y:S01]  /*1ef0*/  FMUL.FTZ R20, R20, UR14 ;  /* 0x0000000e14147c20 */ /* 0x000fe20008410000 */
[----:B------:R-:W-:Y:S01]  /*1f00*/  FMUL.FTZ R10, R10, UR14 ;  /* 0x0000000e0a0a7c20 */ /* 0x000fe20008410000 */
[----:B------:R-:W-:-:S02]  /*1f10*/  HADD2.F32 R11, -RZ, R16.H0_H0 ;  /* 0x20000010ff0b7230 */ /* 0x000fc40000004100 */
[----:B------:R-:W-:Y:S01]  /*1f20*/  FMUL.FTZ R18, R18, UR14 ;  /* 0x0000000e12127c20 */ /* 0x000fe20008410000 */
[----:B------:R-:W-:Y:S01]  /*1f30*/  HADD2.F32 R24, -RZ, R24.H0_H0 ;  /* 0x20000018ff187230 */ /* 0x000fe20000004100 */
[----:B------:R-:W-:Y:S01]  /*1f40*/  F2FP.F16.F32.PACK_AB R20, RZ, R20 ;  /* 0x00000014ff14723e */ /* 0x000fe200000000ff */
[--C-:B------:R-:W-:Y:S01]  /*1f50*/  HADD2.F32 R21, -RZ, R17.reuse.H0_H0 ;  /* 0x20000011ff157230 */ /* 0x100fe20000004100 */
[----:B------:R-:W-:Y:S01]  /*1f60*/  F2FP.F16.F32.PACK_AB R10, RZ, R10 ;  /* 0x0000000aff0a723e */ /* 0x000fe200000000ff */
[----:B------:R-:W-:Y:S01]  /*1f70*/  HADD2.F32 R17, -RZ, R17.H1_H1 ;  /* 0x30000011ff117230 */ /* 0x000fe20000004100 */
[----:B------:R-:W-:Y:S01]  /*1f80*/  F2FP.F16.F32.PACK_AB R18, RZ, R18 ;  /* 0x00000012ff12723e */ /* 0x000fe200000000ff */
[----:B------:R-:W-:Y:S02]  /*1f90*/  HADD2.F32 R20, -RZ, R20.H0_H0 ;  /* 0x20000014ff147230 */ /* 0x000fe40000004100 */
[----:B------:R-:W-:Y:S01]  /*1fa0*/  FMUL.FTZ R11, R24, R11 ;  /* 0x0000000b180b7220 */ /* 0x000fe20000410000 */
[----:B------:R-:W-:-:S02]  /*1fb0*/  HADD2.F32 R10, -RZ, R10.H0_H0 ;  /* 0x2000000aff0a7230 */ /* 0x000fc40000004100 */
[----:B------:R-:W-:Y:S02]  /*1fc0*/  HADD2.F32 R18, -RZ, R18.H0_H0 ;  /* 0x20000012ff127230 */ /* 0x000fe40000004100 */
        /* <DEDUP_REMOVED lines=9> */
[----:B------:R-:W-:Y:S02]  /*2060*/  HADD2.F32 R10, -RZ, R10.H0_H0 ;  /* 0x2000000aff0a7230 */ /* 0x000fe40000004100 */
[----:B------:R-:W-:-:S05]  /*2070*/  HADD2.F32 R13, -RZ, R13.H0_H0 ;  /* 0x2000000dff0d7230 */ /* 0x000fca0000004100 */
[----:B------:R-:W-:-:S04]  /*2080*/  FMNMX3.FTZ R11, R30, |R11|, |R13|, !PT ;  /* 0x4000000b1e0b7276 */ /* 0x000fc8000781040d */
[----:B------:R-:W-:Y:S01]  /*2090*/  FMNMX3.FTZ R30, R11, |R20|, |R10|, !PT ;  /* 0x400000140b1e7276 */ /* 0x000fe2000781040a */
[----:B------:R-:W-:Y:S06]  /*20a0*/  @P1 BRA `(.L_x_1550) ;  /* 0xfffffffc00101947 */ /* 0x000fec000383ffff */
.L_x_1549:
[----:B------:R-:W-:Y:S05]  /*20b0*/  BSYNC.RECONVERGENT B1 ;  /* 0x0000000000017941 */ /* 0x000fea0003800200 */
.L_x_1548:
[----:B------:R-:W-:Y:S05]  /*20c0*/  @!P0 BRA `(.L_x_1544) ;  /* 0x0000000c00688947 */ /* 0x000fea0003800000 */
[----:B------:R-:W-:Y:S02]  /*20d0*/  MOV R33, UR15 ;  /* 0x0000000f00217c02 */ /* 0x000fe40008000f00 */
[----:B------:R-:W-:Y:S02]  /*20e0*/  MOV R8, UR20 ;  /* 0x0000001400087c02 */ /* 0x000fe40008000f00 */
[----:B------:R-:W-:Y:S02]  /*20f0*/  MOV R10, UR15 ;  /* 0x0000000f000a7c02 */ /* 0x000fe40008000f00 */
[----:B------:R-:W-:Y:S02]  /*2100*/  SHF.L.U64.HI R33, R33, 0x3, R8 ;  /* 0x0000000321217819 */ /* 0x000fe40000010208 */
[----:B------:R-:W-:-:S07]  /*2110*/  SHF.L.U32 R8, R10, 0x3, RZ ;  /* 0x000000030a087819 */ /* 0x000fce00000006ff */
.L_x_1551:
[C---:B------:R-:W-:Y:S02]  /*2120*/  SHF.L.U32 R26, R36.reuse, 0x3, RZ ;  /* 0x00000003241a7819 */ /* 0x040fe400000006ff */
[----:B------:R-:W-:Y:S02]  /*2130*/  SHF.L.U64.HI R12, R36, 0x3, R35 ;  /* 0x00000003240c7819 */ /* 0x000fe40000010223 */
[C---:B------:R-:W-:Y:S02]  /*2140*/  IADD3 R10, P0, PT, R26.reuse, UR8, RZ ;  /* 0x000000081a0a7c10 */ /* 0x040fe4000ff1e0ff */
[----:B------:R-:W-:Y:S02]  /*2150*/  IADD3 R28, P1, PT, R26, UR6, RZ ;  /* 0x000000061a1c7c10 */ /* 0x000fe4000ff3e0ff */
[C---:B------:R-:W-:Y:S02]  /*2160*/  IADD3.X R11, PT, PT, R12.reuse, UR9, RZ, P0, !PT ;  /* 0x000000090c0b7c10 */ /* 0x040fe400087fe4ff */
[----:B------:R-:W-:-:S03]  /*2170*/  IADD3.X R29, PT, PT, R12, UR7, RZ, P1, !PT ;  /* 0x000000070c1d7c10 */ /* 0x000fc60008ffe4ff */
[----:B------:R-:W2:Y:S04]  /*2180*/  LDG.E.64.CONSTANT R20, desc[UR16][R10.64] ;  /* 0x000000100a147981 */ /* 0x000ea8000c1e9b00 */
[----:B------:R0:W3:Y:S01]  /*2190*/  LDG.E.64 R18, desc[UR16][R28.64] ;  /* 0x000000101c127981 */ /* 0x0000e2000c1e1b00 */
[----:B------:R-:W-:-:S04]  /*21a0*/  IADD3 R26, P0, PT, R26, UR22, RZ ;  /* 0x000000161a1a7c10 */ /* 0x000fc8000ff1e0ff */
[----:B------:R-:W-:-:S05]  /*21b0*/  IADD3.X R27, PT, PT, R12, UR23, RZ, P0, !PT ;  /* 0x000000170c1b7c10 */ /* 0x000fca00087fe4ff */
[----:B------:R-:W4:Y:S01]  /*21c0*/  LDG.E.64.CONSTANT R16, desc[UR16][R26.64] ;  /* 0x000000101a107981 */ /* 0x000f22000c1e9b00 */
[C---:B------:R-:W-:Y:S02]  /*21d0*/  IADD3 R24, P0, PT, R8.reuse, R10, RZ ;  /* 0x0000000a08187210 */ /* 0x040fe40007f1e0ff */
[----:B------:R-:W-:Y:S02]  /*21e0*/  IADD3 R22, P1, PT, R8, R28, RZ ;  /* 0x0000001c08167210 */ /* 0x000fe40007f3e0ff */
[C---:B------:R-:W-:Y:S02]  /*21f0*/  IADD3.X R25, PT, PT, R33.reuse, R11, RZ, P0, !PT ;  /* 0x0000000b21197210 */ /* 0x040fe400007fe4ff */
[----:B------:R-:W-:-:S03]  /*2200*/  IADD3.X R23, PT, PT, R33, R29, RZ, P1, !PT ;  /* 0x0000001d21177210 */ /* 0x000fc60000ffe4ff */
[----:B------:R-:W5:Y:S04]  /*2210*/  LDG.E.64.CONSTANT R10, desc[UR16][R24.64] ;  /* 0x00000010180a7981 */ /* 0x000f68000c1e9b00 */
[----:B------:R-:W5:Y:S01]  /*2220*/  LDG.E.64 R12, desc[UR16][R22.64] ;  /* 0x00000010160c7981 */ /* 0x000f62000c1e1b00 */
[--C-:B--2---:R-:W-:Y:S02]  /*2230*/  HADD2.F32 R31, -RZ, R20.reuse.H0_H0 ;  /* 0x20000014ff1f7230 */ /* 0x104fe40000004100 */
[----:B0-----:R-:W-:Y:S02]  /*2240*/  HADD2.F32 R29, -RZ, R20.H1_H1 ;  /* 0x30000014ff1d7230 */ /* 0x001fe40000004100 */
[--C-:B---3--:R-:W-:Y:S02]  /*2250*/  HADD2.F32 R20, -RZ, R18.reuse.H0_H0 ;  /* 0x20000012ff147230 */ /* 0x108fe40000004100 */
[----:B------:R-:W-:-:S02]  /*2260*/  HADD2.F32 R18, -RZ, R18.H1_H1 ;  /* 0x30000012ff127230 */ /* 0x000fc40000004100 */
[----:B------:R-:W-:Y:S02]  /*2270*/  HADD2.F32 R28, -RZ, R19.H0_H0 ;  /* 0x20000013ff1c7230 */ /* 0x000fe40000004100 */
[----:B------:R-:W-:Y:S01]  /*2280*/  FADD.FTZ R20, R31, R20 ;  /* 0x000000141f147221 */ /* 0x000fe20000010000 */
[--C-:B------:R-:W-:Y:S02]  /*2290*/  HADD2.F32 R32, -RZ, R21.reuse.H1_H1 ;  /* 0x30000015ff207230 */ /* 0x100fe40000004100 */
[----:B------:R-:W-:Y:S01]  /*22a0*/  FADD.FTZ R18, R29, R18 ;  /* 0x000000121d127221 */ /* 0x000fe20000010000 */
[----:B------:R-:W-:Y:S02]  /*22b0*/  HADD2.F32 R29, -RZ, R21.H0_H0 ;  /* 0x20000015ff1d7230 */ /* 0x000fe40000004100 */
[----:B------:R-:W-:Y:S01]  /*22c0*/  FMUL.FTZ R20, R20, UR14 ;  /* 0x0000000e14147c20 */ /* 0x000fe20008410000 */
[----:B------:R-:W-:Y:S02]  /*22d0*/  HADD2.F32 R19, -RZ, R19.H1_H1 ;  /* 0x30000013ff137230 */ /* 0x000fe40000004100 */
[----:B------:R-:W-:Y:S01]  /*22e0*/  FMUL.FTZ R18, R18, UR14 ;  /* 0x0000000e12127c20 */ /* 0x000fe20008410000 */
[----:B------:R-:W-:Y:S01]  /*22f0*/  FADD.FTZ R28, R29, R28 ;  /* 0x0000001c1d1c7221 */ /* 0x000fe20000010000 */
[----:B------:R-:W-:Y:S01]  /*2300*/  F2FP.F16.F32.PACK_AB R21, RZ, R20 ;  /* 0x00000014ff15723e */ /* 0x000fe200000000ff */
[----:B------:R-:W-:Y:S01]  /*2310*/  FADD.FTZ R20, R32, R19 ;  /* 0x0000001320147221 */ /* 0x000fe20000010000 */
[----:B----4-:R-:W-:-:S02]  /*2320*/  HADD2.F32 R29, -RZ, R17.H0_H0 ;  /* 0x20000011ff1d7230 */ /* 0x010fc40000004100 */
[----:B------:R-:W-:Y:S01]  /*2330*/  FMUL.FTZ R28, R28, UR14 ;  /* 0x0000000e1c1c7c20 */ /* 0x000fe20008410000 */
[----:B------:R-:W-:Y:S02]  /*2340*/  HADD2.F32 R17, -RZ, R17.H1_H1 ;  /* 0x30000011ff117230 */ /* 0x000fe40000004100 */
[----:B------:R-:W-:Y:S01]  /*2350*/  FMUL.FTZ R20, R20, UR14 ;  /* 0x0000000e14147c20 */ /* 0x000fe20008410000 */
[----:B------:R-:W-:Y:S01]  /*2360*/  HADD2.F32 R19, -RZ, R21.H0_H0 ;  /* 0x20000015ff137230 */ /* 0x000fe20000004100 */
[----:B------:R-:W-:Y:S02]  /*2370*/  F2FP.F16.F32.PACK_AB R21, RZ, R18 ;  /* 0x00000012ff15723e */ /* 0x000fe400000000ff */
[----:B------:R-:W-:Y:S01]  /*2380*/  F2FP.F16.F32.PACK_AB R18, RZ, R28 ;  /* 0x0000001cff12723e */ /* 0x000fe200000000ff */
[--C-:B------:R-:W-:Y:S01]  /*2390*/  HADD2.F32 R28, -RZ, R16.reuse.H0_H0 ;  /* 0x20000010ff1c7230 */ /* 0x100fe20000004100 */
[----:B------:R-:W-:Y:S01]  /*23a0*/  F2FP.F16.F32.PACK_AB R20, RZ, R20 ;  /* 0x00000014ff14723e */ /* 0x000fe200000000ff */
[----:B------:R-:W-:-:S02]  /*23b0*/  HADD2.F32 R16, -RZ, R16.H1_H1 ;  /* 0x30000010ff107230 */ /* 0x000fc40000004100 */
[----:B------:R-:W-:Y:S02]  /*23c0*/  HADD2.F32 R21, -RZ, R21.H0_H0 ;  /* 0x20000015ff157230 */ /* 0x000fe40000004100 */
[----:B------:R-:W-:Y:S01]  /*23d0*/  FMUL.FTZ R19, R28, R19 ;  /* 0x000000131c137220 */ /* 0x000fe20000410000 */
[----:B------:R-:W-:Y:S01]  /*23e0*/  HADD2.F32 R28, -RZ, R20.H0_H0 ;  /* 0x20000014ff1c7230 */ /* 0x000fe20000004100 */
[----:B------:R-:W-:Y:S01]  /*23f0*/  IADD3 R20, P0, PT, R8, R26, RZ ;  /* 0x0000001a08147210 */ /* 0x000fe20007f1e0ff */
[----:B------:R-:W-:Y:S02]  /*2400*/  HADD2.F32 R18, -RZ, R18.H0_H0 ;  /* 0x20000012ff127230 */ /* 0x000fe40000004100 */
[----:B------:R-:W-:Y:S01]  /*2410*/  FMUL.FTZ R21, R16, R21 ;  /* 0x0000001510157220 */ /* 0x000fe20000410000 */
[----:B------:R-:W-:Y:S01]  /*2420*/  F2FP.F16.F32.PACK_AB R19, RZ, R19 ;  /* 0x00000013ff13723e */ /* 0x000fe200000000ff */
[----:B------:R-:W-:Y:S01]  /*2430*/  FMUL.FTZ R28, R17, R28 ;  /* 0x0000001c111c7220 */ /* 0x000fe20000410000 */
[----:B------:R-:W-:-:S02]  /*2440*/  FMUL.FTZ R18, R29, R18 ;  /* 0x000000121d127220 */ /* 0x000fc40000410000 */
[----:B------:R-:W-:Y:S01]  /*2450*/  F2FP.F16.F32.PACK_AB R16, RZ, R21 ;  /* 0x00000015ff10723e */ /* 0x000fe200000000ff */
[----:B------:R-:W-:Y:S01]  /*2460*/  HADD2.F32 R19, -RZ, R19.H0_H0 ;  /* 0x20000013ff137230 */ /* 0x000fe20000004100 */
[----:B------:R-:W-:-:S03]  /*2470*/  IADD3.X R21, PT, PT, R33, R27, RZ, P0, !PT ;  /* 0x0000001b21157210 */ /* 0x000fc600007fe4ff */
[----:B------:R-:W-:Y:S02]  /*2480*/  HADD2.F32 R16, -RZ, R16.H0_H0 ;  /* 0x20000010ff107230 */ /* 0x000fe40000004100 */
[----:B------:R0:W2:Y:S01]  /*2490*/  LDG.E.64.CONSTANT R26, desc[UR16][R20.64] ;  /* 0x00000010141a7981 */ /* 0x0000a2000c1e9b00 */
[----:B------:R-:W-:Y:S02]  /*24a0*/  F2FP.F16.F32.PACK_AB R17, RZ, R18 ;  /* 0x00000012ff11723e */ /* 0x000fe400000000ff */
[----:B------:R-:W-:Y:S02]  /*24b0*/  F2FP.F16.F32.PACK_AB R28, RZ, R28 ;  /* 0x0000001cff1c723e */ /* 0x000fe400000000ff */
[----:B------:R-:W-:Y:S01]  /*24c0*/  FMNMX3.FTZ R32, R30, |R19|, |R16|, !PT ;  /* 0x400000131e207276 */ /* 0x000fe20007810410 */
[----:B------:R-:W-:Y:S01]  /*24d0*/  HADD2.F32 R29, -RZ, R17.H0_H0 ;  /* 0x20000011ff1d7230 */ /* 0x000fe20000004100 */
[-C--:B------:R-:W-:Y:S01]  /*24e0*/  IADD3 R16, P0, PT, R24, R8.reuse, RZ ;  /* 0x0000000818107210 */ /* 0x080fe20007f1e0ff */
[----:B------:R-:W-:Y:S01]  /*24f0*/  HADD2.F32 R28, -RZ, R28.H0_H0 ;  /* 0x2000001cff1c7230 */ /* 0x000fe20000004100 */
[----:B------:R-:W-:-:S03]  /*2500*/  IADD3 R18, P1, PT, R22, R8, RZ ;  /* 0x0000000816127210 */ /* 0x000fc60007f3e0ff */
[----:B------:R-:W-:Y:S01]  /*2510*/  IMAD.X R17, R25, 0x1, R33, P0 ;  /* 0x0000000119117824 */ /* 0x000fe200000e0621 */
[----:B------:R-:W-:Y:S01]  /*2520*/  IADD3.X R19, PT, PT, R23, R33, RZ, P1, !PT ;  /* 0x0000002117137210 */ /* 0x000fe20000ffe4ff */
[----:B-----5:R-:W-:Y:S01]  /*2530*/  HADD2.F32 R34, -RZ, R10.H0_H0 ;  /* 0x2000000aff227230 */ /* 0x020fe20000004100 */
[----:B------:R-:W-:Y:S01]  /*2540*/  FMNMX3.FTZ R32, R32, |R29|, |R28|, !PT ;  /* 0x4000001d20207276 */ /* 0x000fe2000781041c */
[----:B------:R-:W-:Y:S01]  /*2550*/  HADD2.F32 R29, -RZ, R12.H0_H0 ;  /* 0x2000000cff1d7230 */ /* 0x000fe20000004100 */
[----:B------:R1:W3:Y:S04]  /*2560*/  LDG.E.64.CONSTANT R24, desc[UR16][R16.64] ;  /* 0x0000001010187981 */ /* 0x0002e8000c1e9b00 */
[----:B------:R4:W5:Y:S01]  /*2570*/  LDG.E.64 R22, desc[UR16][R18.64] ;  /* 0x0000001012167981 */ /* 0x000962000c1e1b00 */
[----:B------:R-:W-:Y:S01]  /*2580*/  FADD.FTZ R34, R34, R29 ;  /* 0x0000001d22227221 */ /* 0x000fe20000010000 */
[----:B------:R-:W-:Y:S01]  /*2590*/  HADD2.F32 R10, -RZ, R10.H1_H1 ;  /* 0x3000000aff0a7230 */ /* 0x000fe20000004100 */
[----:B------:R-:W-:Y:S01]  /*25a0*/  IADD3 R28, P0, PT, R20, R8, RZ ;  /* 0x00000008141c7210 */ /* 0x000fe20007f1e0ff */
[----:B------:R-:W-:-:S05]  /*25b0*/  HADD2.F32 R29, -RZ, R12.H1_H1 ;  /* 0x3000000cff1d7230 */ /* 0x000fca0000004100 */
[----:B------:R-:W-:Y:S01]  /*25c0*/  FADD.FTZ R12, R10, R29 ;  /* 0x0000001d0a0c7221 */ /* 0x000fe20000010000 */
[----:B------:R-:W-:Y:S01]  /*25d0*/  IADD3.X R29, PT, PT, R21, R33, RZ, P0, !PT ;  /* 0x00000021151d7210 */ /* 0x000fe200007fe4ff */
[----:B------:R-:W-:Y:S02]  /*25e0*/  HADD2.F32 R10, -RZ, R11.H0_H0 ;  /* 0x2000000bff0a7230 */ /* 0x000fe40000004100 */
[----:B0-----:R-:W-:-:S05]  /*25f0*/  HADD2.F32 R21, -RZ, R13.H0_H0 ;  /* 0x2000000dff157230 */ /* 0x001fca0000004100 */
[----:B------:R-:W-:Y:S02]  /*2600*/  FADD.FTZ R10, R10, R21 ;  /* 0x000000150a0a7221 */ /* 0x000fe40000010000 */
[----:B------:R0:W5:Y:S01]  /*2610*/  LDG.E.64.CONSTANT R20, desc[UR16][R28.64] ;  /* 0x000000101c147981 */ /* 0x000162000c1e9b00 */
[-C--:B-1----:R-:W-:Y:S02]  /*2620*/  IADD3 R16, P0, PT, R16, R8.reuse, RZ ;  /* 0x0000000810107210 */ /* 0x082fe40007f1e0ff */
[----:B----4-:R-:W-:Y:S02]  /*2630*/  IADD3 R18, P1, PT, R18, R8, RZ ;  /* 0x0000000812127210 */ /* 0x010fe40007f3e0ff */
[-C--:B------:R-:W-:Y:S02]  /*2640*/  IADD3.X R17, PT, PT, R17, R33.reuse, RZ, P0, !PT ;  /* 0x0000002111117210 */ /* 0x080fe400007fe4ff */
[----:B------:R-:W-:-:S04]  /*2650*/  IADD3.X R19, PT, PT, R19, R33, RZ, P1, !PT ;  /* 0x0000002113137210 */ /* 0x000fc80000ffe4ff */
[----:B------:R-:W4:Y:S04]  /*2660*/  LDG.E.64.CONSTANT R16, desc[UR16][R16.64] ;  /* 0x0000001010107981 */ /* 0x000f28000c1e9b00 */
[----:B------:R-:W4:Y:S01]  /*2670*/  LDG.E.64 R18, desc[UR16][R18.64] ;  /* 0x0000001012127981 */ /* 0x000f22000c1e1b00 */
[----:B------:R-:W-:-:S04]  /*2680*/  IADD3 R30, P0, PT, R28, R8, RZ ;  /* 0x000000081c1e7210 */ /* 0x000fc80007f1e0ff */
[----:B------:R-:W-:-:S06]  /*2690*/  IADD3.X R31, PT, PT, R29, R33, RZ, P0, !PT ;  /* 0x000000211d1f7210 */ /* 0x000fcc00007fe4ff */
[----:B------:R-:W4:Y:S01]  /*26a0*/  LDG.E.64.CONSTANT R30, desc[UR16][R30.64] ;  /* 0x000000101e1e7981 */ /* 0x000f22000c1e9b00 */
[----:B------:R-:W-:Y:S02]  /*26b0*/  HADD2.F32 R11, -RZ, R11.H1_H1 ;  /* 0x3000000bff0b7230 */ /* 0x000fe40000004100 */
[----:B------:R-:W-:Y:S01]  /*26c0*/  FMUL.FTZ R34, R34, UR14 ;  /* 0x0000000e22227c20 */ /* 0x000fe20008410000 */
[----:B0-----:R-:W-:Y:S02]  /*26d0*/  HADD2.F32 R28, -RZ, R13.H1_H1 ;  /* 0x3000000dff1c7230 */ /* 0x001fe40000004100 */
[----:B------:R-:W-:Y:S01]  /*26e0*/  FMUL.FTZ R13, R12, UR14 ;  /* 0x0000000e0c0d7c20 */ /* 0x000fe20008410000 */
[----:B------:R-:W-:Y:S01]  /*26f0*/  FMUL.FTZ R12, R10, UR14 ;  /* 0x0000000e0a0c7c20 */ /* 0x000fe20008410000 */
[----:B------:R-:W-:Y:S01]  /*2700*/  USHF.L.U32 UR5, UR15, 0x2, URZ ;  /* 0x000000020f057899 */ /* 0x000fe200080006ff */
[----:B------:R-:W-:Y:S01]  /*2710*/  F2FP.F16.F32.PACK_AB R34, RZ, R34 ;  /* 0x00000022ff22723e */ /* 0x000fe200000000ff */
[----:B------:R-:W-:Y:S01]  /*2720*/  FADD.FTZ R11, R11, R28 ;  /* 0x0000001c0b0b7221 */ /* 0x000fe20000010000 */
[----:B------:R-:W-:Y:S01]  /*2730*/  F2FP.F16.F32.PACK_AB R13, RZ, R13 ;  /* 0x0000000dff0d723e */ /* 0x000fe200000000ff */
[----:B------:R-:W-:Y:S01]  /*2740*/  USHF.L.U64.HI UR4, UR15, 0x2, UR20 ;  /* 0x000000020f047899 */ /* 0x000fe20008010214 */
[----:B------:R-:W-:Y:S01]  /*2750*/  F2FP.F16.F32.PACK_AB R12, RZ, R12 ;  /* 0x0000000cff0c723e */ /* 0x000fe200000000ff */
[----:B------:R-:W-:Y:S01]  /*2760*/  FMUL.FTZ R28, R11, UR14 ;  /* 0x0000000e0b1c7c20 */ /* 0x000fe20008410000 */
[----:B------:R-:W-:Y:S01]  /*2770*/  HADD2.F32 R10, -RZ, R34.H0_H0 ;  /* 0x20000022ff0a7230 */ /* 0x000fe20000004100 */
[----:B------:R-:W-:Y:S01]  /*2780*/  IADD3 R36, P0, PT, R36, UR5, RZ ;  /* 0x0000000524247c10 */ /* 0x000fe2000ff1e0ff */
[----:B------:R-:W-:-:S02]  /*2790*/  HADD2.F32 R13, -RZ, R13.H0_H0 ;  /* 0x2000000dff0d7230 */ /* 0x000fc40000004100 */
[----:B------:R-:W-:Y:S02]  /*27a0*/  F2FP.F16.F32.PACK_AB R28, RZ, R28 ;  /* 0x0000001cff1c723e */ /* 0x000fe400000000ff */
[----:B------:R-:W-:Y:S02]  /*27b0*/  IADD3.X R35, PT, PT, R35, UR4, RZ, P0, !PT ;  /* 0x0000000423237c10 */ /* 0x000fe400087fe4ff */
[----:B------:R-:W-:-:S04]  /*27c0*/  ISETP.GE.U32.AND P0, PT, R36, R5, PT ;  /* 0x000000052400720c */ /* 0x000fc80003f06070 */
[----:B------:R-:W-:Y:S01]  /*27d0*/  ISETP.GE.AND.EX P0, PT, R35, R6, PT, P0 ;  /* 0x000000062300720c */ /* 0x000fe20003f06300 */
[--C-:B--2---:R-:W-:Y:S02]  /*27e0*/  HADD2.F32 R11, -RZ, R26.reuse.H0_H0 ;  /* 0x2000001aff0b7230 */ /* 0x104fe40000004100 */
[----:B------:R-:W-:-:S03]  /*27f0*/  HADD2.F32 R26, -RZ, R26.H1_H1 ;  /* 0x3000001aff1a7230 */ /* 0x000fc60000004100 */
[----:B------:R-:W-:Y:S01]  /*2800*/  FMUL.FTZ R10, R10, R11 ;  /* 0x0000000b0a0a7220 */ /* 0x000fe20000410000 */
[----:B------:R-:W-:Y:S02]  /*2810*/  HADD2.F32 R11, -RZ, R12.H0_H0 ;  /* 0x2000000cff0b7230 */ /* 0x000fe40000004100 */
[----:B------:R-:W-:Y:S01]  /*2820*/  FMUL.FTZ R13, R13, R26 ;  /* 0x0000001a0d0d7220 */ /* 0x000fe20000410000 */
[----:B------:R-:W-:Y:S02]  /*2830*/  HADD2.F32 R12, -RZ, R28.H0_H0 ;  /* 0x2000001cff0c7230 */ /* 0x000fe40000004100 */
[--C-:B------:R-:W-:Y:S01]  /*2840*/  HADD2.F32 R28, -RZ, R27.reuse.H0_H0 ;  /* 0x2000001bff1c7230 */ /* 0x100fe20000004100 */
[----:B------:R-:W-:Y:S01]  /*2850*/  F2FP.F16.F32.PACK_AB R10, RZ, R10 ;  /* 0x0000000aff0a723e */ /* 0x000fe200000000ff */
[----:B------:R-:W-:Y:S01]  /*2860*/  HADD2.F32 R27, -RZ, R27.H1_H1 ;  /* 0x3000001bff1b7230 */ /* 0x000fe20000004100 */
[----:B------:R-:W-:Y:S02]  /*2870*/  F2FP.F16.F32.PACK_AB R26, RZ, R13 ;  /* 0x0000000dff1a723e */ /* 0x000fe400000000ff */
[----:B------:R-:W-:Y:S01]  /*2880*/  FMUL.FTZ R11, R11, R28 ;  /* 0x0000001c0b0b7220 */ /* 0x000fe20000410000 */
[----:B------:R-:W-:-:S02]  /*2890*/  HADD2.F32 R13, -RZ, R10.H0_H0 ;  /* 0x2000000aff0d7230 */ /* 0x000fc40000004100 */
[----:B------:R-:W-:Y:S01]  /*28a0*/  FMUL.FTZ R12, R12, R27 ;  /* 0x0000001b0c0c7220 */ /* 0x000fe20000410000 */
[--C-:B---3--:R-:W-:Y:S02]  /*28b0*/  HADD2.F32 R27, -RZ, R24.reuse.H0_H0 ;  /* 0x20000018ff1b7230 */ /* 0x108fe40000004100 */
[----:B------:R-:W-:Y:S01]  /*28c0*/  HADD2.F32 R24, -RZ, R24.H1_H1 ;  /* 0x30000018ff187230 */ /* 0x000fe20000004100 */
[----:B------:R-:W-:Y:S01]  /*28d0*/  F2FP.F16.F32.PACK_AB R11, RZ, R11 ;  /* 0x0000000bff0b723e */ /* 0x000fe200000000ff */
[--C-:B-----5:R-:W-:Y:S01]  /*28e0*/  HADD2.F32 R28, -RZ, R22.reuse.H0_H0 ;  /* 0x20000016ff1c7230 */ /* 0x120fe20000004100 */
[----:B------:R-:W-:Y:S01]  /*28f0*/  F2FP.F16.F32.PACK_AB R12, RZ, R12 ;  /* 0x0000000cff0c723e */ /* 0x000fe200000000ff */
[----:B------:R-:W-:Y:S02]  /*2900*/  HADD2.F32 R29, -RZ, R22.H1_H1 ;  /* 0x30000016ff1d7230 */ /* 0x000fe40000004100 */
[----:B------:R-:W-:Y:S02]  /*2910*/  HADD2.F32 R26, -RZ, R26.H0_H0 ;  /* 0x2000001aff1a7230 */ /* 0x000fe40000004100 */
[----:B------:R-:W-:Y:S01]  /*2920*/  FADD.FTZ R27, R27, R28 ;  /* 0x0000001c1b1b7221 */ /* 0x000fe20000010000 */
[----:B------:R-:W-:-:S02]  /*2930*/  HADD2.F32 R10, -RZ, R25.H0_H0 ;  /* 0x20000019ff0a7230 */ /* 0x000fc40000004100 */
[----:B------:R-:W-:Y:S01]  /*2940*/  FADD.FTZ R24, R24, R29 ;  /* 0x0000001d18187221 */ /* 0x000fe20000010000 */
[----:B------:R-:W-:Y:S01]  /*2950*/  HADD2.F32 R25, -RZ, R25.H1_H1 ;  /* 0x30000019ff197230 */ /* 0x000fe20000004100 */
[----:B------:R-:W-:Y:S01]  /*2960*/  FMNMX3.FTZ R32, R32, |R13|, |R26|, !PT ;  /* 0x4000000d20207276 */ /* 0x000fe2000781041a */
[----:B------:R-:W-:Y:S01]  /*2970*/  FMUL.FTZ R27, R27, UR14 ;  /* 0x0000000e1b1b7c20 */ /* 0x000fe20008410000 */
[----:B------:R-:W-:Y:S01]  /*2980*/  FMUL.FTZ R24, R24, UR14 ;  /* 0x0000000e18187c20 */ /* 0x000fe20008410000 */
[--C-:B------:R-:W-:Y:S02]  /*2990*/  HADD2.F32 R13, -RZ, R23.reuse.H0_H0 ;  /* 0x20000017ff0d7230 */ /* 0x100fe40000004100 */
[----:B------:R-:W-:Y:S01]  /*29a0*/  HADD2.F32 R22, -RZ, R23.H1_H1 ;  /* 0x30000017ff167230 */ /* 0x000fe20000004100 */
[----:B------:R-:W-:Y:S01]  /*29b0*/  F2FP.F16.F32.PACK_AB R27, RZ, R27 ;  /* 0x0000001bff1b723e */ /* 0x000fe200000000ff */
[----:B------:R-:W-:Y:S01]  /*29c0*/  HADD2.F32 R11, -RZ, R11.H0_H0 ;  /* 0x2000000bff0b7230 */ /* 0x000fe20000004100 */
[----:B------:R-:W-:Y:S01]  /*29d0*/  F2FP.F16.F32.PACK_AB R23, RZ, R24 ;  /* 0x00000018ff17723e */ /* 0x000fe200000000ff */
[----:B------:R-:W-:Y:S01]  /*29e0*/  FADD.FTZ R13, R10, R13 ;  /* 0x0000000d0a0d7221 */ /* 0x000fe20000010000 */
[----:B------:R-:W-:-:S02]  /*29f0*/  HADD2.F32 R24, -RZ, R20.H0_H0 ;  /* 0x20000014ff187230 */ /* 0x000fc40000004100 */
[----:B------:R-:W-:Y:S01]  /*2a00*/  FADD.FTZ R22, R25, R22 ;  /* 0x0000001619167221 */ /* 0x000fe20000010000 */
[----:B------:R-:W-:Y:S02]  /*2a10*/  HADD2.F32 R27, -RZ, R27.H0_H0 ;  /* 0x2000001bff1b7230 */ /* 0x000fe40000004100 */
[----:B------:R-:W-:Y:S01]  /*2a20*/  FMUL.FTZ R13, R13, UR14 ;  /* 0x0000000e0d0d7c20 */ /* 0x000fe20008410000 */
[----:B------:R-:W-:Y:S02]  /*2a30*/  HADD2.F32 R23, -RZ, R23.H0_H0 ;  /* 0x20000017ff177230 */ /* 0x000fe40000004100 */
[----:B------:R-:W-:Y:S01]  /*2a40*/  FMUL.FTZ R22, R22, UR14 ;  /* 0x0000000e16167c20 */ /* 0x000fe20008410000 */
[----:B------:R-:W-:Y:S02]  /*2a50*/  HADD2.F32 R20, -RZ, R20.H1_H1 ;  /* 0x30000014ff147230 */ /* 0x000fe40000004100 */
[----:B------:R-:W-:Y:S01]  /*2a60*/  FMUL.FTZ R10, R27, R24 ;  /* 0x000000181b0a7220 */ /* 0x000fe20000410000 */
[----:B------:R-:W-:Y:S01]  /*2a70*/  F2FP.F16.F32.PACK_AB R13, RZ, R13 ;  /* 0x0000000dff0d723e */ /* 0x000fe200000000ff */
[----:B------:R-:W-:-:S02]  /*2a80*/  HADD2.F32 R12, -RZ, R12.H0_H0 ;  /* 0x2000000cff0c7230 */ /* 0x000fc40000004100 */
[----:B------:R-:W-:Y:S01]  /*2a90*/  FMUL.FTZ R20, R23, R20 ;  /* 0x0000001417147220 */ /* 0x000fe20000410000 */
[----:B------:R-:W-:Y:S01]  /*2aa0*/  F2FP.F16.F32.PACK_AB R23, RZ, R22 ;  /* 0x00000016ff17723e */ /* 0x000fe200000000ff */
[----:B------:R-:W-:Y:S01]  /*2ab0*/  HADD2.F32 R22, -RZ, R13.H0_H0 ;  /* 0x2000000dff167230 */ /* 0x000fe20000004100 */
[----:B------:R-:W-:Y:S02]  /*2ac0*/  F2FP.F16.F32.PACK_AB R10, RZ, R10 ;  /* 0x0000000aff0a723e */ /* 0x000fe400000000ff */
[----:B------:R-:W-:Y:S01]  /*2ad0*/  F2FP.F16.F32.PACK_AB R13, RZ, R20 ;  /* 0x00000014ff0d723e */ /* 0x000fe200000000ff */
[----:B------:R-:W-:Y:S01]  /*2ae0*/  HADD2.F32 R24, -RZ, R23.H0_H0 ;  /* 0x20000017ff187230 */ /* 0x000fe20000004100 */
[----:B------:R-:W-:Y:S01]  /*2af0*/  FMNMX3.FTZ R11, R32, |R11|, |R12|, !PT ;  /* 0x4000000b200b7276 */ /* 0x000fe2000781040c */
[----:B------:R-:W-:Y:S02]  /*2b00*/  HADD2.F32 R23, -RZ, R21.H0_H0 ;  /* 0x20000015ff177230 */ /* 0x000fe40000004100 */
[----:B------:R-:W-:-:S02]  /*2b10*/  HADD2.F32 R20, -RZ, R10.H0_H0 ;  /* 0x2000000aff147230 */ /* 0x000fc40000004100 */
[----:B------:R-:W-:Y:S02]  /*2b20*/  HADD2.F32 R13, -RZ, R13.H0_H0 ;  /* 0x2000000dff0d7230 */ /* 0x000fe40000004100 */
[----:B------:R-:W-:Y:S01]  /*2b30*/  FMUL.FTZ R22, R22, R23 ;  /* 0x0000001716167220 */ /* 0x000fe20000410000 */
[----:B------:R-:W-:Y:S02]  /*2b40*/  HADD2.F32 R21, -RZ, R21.H1_H1 ;  /* 0x30000015ff157230 */ /* 0x000fe40000004100 */
[----:B----4-:R-:W-:Y:S01]  /*2b50*/  HADD2.F32 R23, -RZ, R19.H0_H0 ;  /* 0x20000013ff177230 */ /* 0x010fe20000004100 */
[----:B------:R-:W-:Y:S01]  /*2b60*/  FMNMX3.FTZ R11, R11, |R20|, |R13|, !PT ;  /* 0x400000140b0b7276 */ /* 0x000fe2000781040d */
[--C-:B------:R-:W-:Y:S02]  /*2b70*/  HADD2.F32 R13, -RZ, R16.reuse.H0_H0 ;  /* 0x20000010ff0d7230 */ /* 0x100fe40000004100 */
[----:B------:R-:W-:Y:S01]  /*2b80*/  FMUL.FTZ R10, R24, R21 ;  /* 0x00000015180a7220 */ /* 0x000fe20000410000 */
[----:B------:R-:W-:Y:S01]  /*2b90*/  HADD2.F32 R16, -RZ, R16.H1_H1 ;  /* 0x30000010ff107230 */ /* 0x000fe20000004100 */
[----:B------:R-:W-:Y:S01]  /*2ba0*/  F2FP.F16.F32.PACK_AB R12, RZ, R22 ;  /* 0x00000016ff0c723e */ /* 0x000fe200000000ff */
[----:B------:R-:W-:-:S02]  /*2bb0*/  HADD2.F32 R21, -RZ, R18.H1_H1 ;  /* 0x30000012ff157230 */ /* 0x000fc40000004100 */
[----:B------:R-:W-:Y:S01]  /*2bc0*/  HADD2.F32 R24, -RZ, R18.H0_H0 ;  /* 0x20000012ff187230 */ /* 0x000fe20000004100 */
[----:B------:R-:W-:Y:S01]  /*2bd0*/  F2FP.F16.F32.PACK_AB R10, RZ, R10 ;  /* 0x0000000aff0a723e */ /* 0x000fe200000000ff */
[--C-:B------:R-:W-:Y:S02]  /*2be0*/  HADD2.F32 R20, -RZ, R17.reuse.H0_H0 ;  /* 0x20000011ff147230 */ /* 0x100fe40000004100 */
[----:B------:R-:W-:Y:S01]  /*2bf0*/  FADD.FTZ R16, R16, R21 ;  /* 0x0000001510107221 */ /* 0x000fe20000010000 */
[----:B------:R-:W-:Y:S02]  /*2c00*/  HADD2.F32 R17, -RZ, R17.H1_H1 ;  /* 0x30000011ff117230 */ /* 0x000fe40000004100 */
[----:B------:R-:W-:Y:S01]  /*2c10*/  FADD.FTZ R13, R13, R24 ;  /* 0x000000180d0d7221 */ /* 0x000fe20000010000 */
[----:B------:R-:W-:Y:S02]  /*2c20*/  HADD2.F32 R18, -RZ, R19.H1_H1 ;  /* 0x30000013ff127230 */ /* 0x000fe40000004100 */
[----:B------:R-:W-:Y:S01]  /*2c30*/  FMUL.FTZ R16, R16, UR14 ;  /* 0x0000000e10107c20 */ /* 0x000fe20008410000 */
[----:B------:R-:W-:Y:S01]  /*2c40*/  FADD.FTZ R20, R20, R23 ;  /* 0x0000001714147221 */ /* 0x000fe20000010000 */
[----:B------:R-:W-:Y:S01]  /*2c50*/  FMUL.FTZ R13, R13, UR14 ;  /* 0x0000000e0d0d7c20 */ /* 0x000fe20008410000 */
[----:B------:R-:W-:-:S02]  /*2c60*/  HADD2.F32 R19, -RZ, R31.H0_H0 ;  /* 0x2000001fff137230 */ /* 0x000fc40000004100 */
[----:B------:R-:W-:Y:S01]  /*2c70*/  FADD.FTZ R17, R17, R18 ;  /* 0x0000001211117221 */ /* 0x000fe20000010000 */
[----:B------:R-:W-:Y:S01]  /*2c80*/  F2FP.F16.F32.PACK_AB R16, RZ, R16 ;  /* 0x00000010ff10723e */ /* 0x000fe200000000ff */
[----:B------:R-:W-:Y:S01]  /*2c90*/  FMUL.FTZ R20, R20, UR14 ;  /* 0x0000000e14147c20 */ /* 0x000fe20008410000 */
[----:B------:R-:W-:Y:S01]  /*2ca0*/  F2FP.F16.F32.PACK_AB R13, RZ, R13 ;  /* 0x0000000dff0d723e */ /* 0x000fe200000000ff */
[----:B------:R-:W-:Y:S01]  /*2cb0*/  FMUL.FTZ R17, R17, UR14 ;  /* 0x0000000e11117c20 */ /* 0x000fe20008410000 */
[----:B------:R-:W-:Y:S02]  /*2cc0*/  HADD2.F32 R31, -RZ, R31.H1_H1 ;  /* 0x3000001fff1f7230 */ /* 0x000fe40000004100 */
[----:B------:R-:W-:Y:S01]  /*2cd0*/  F2FP.F16.F32.PACK_AB R20, RZ, R20 ;  /* 0x00000014ff14723e */ /* 0x000fe200000000ff */
[----:B------:R-:W-:Y:S01]  /*2ce0*/  HADD2.F32 R13, -RZ, R13.H0_H0 ;  /* 0x2000000dff0d7230 */ /* 0x000fe20000004100 */
[----:B------:R-:W-:Y:S01]  /*2cf0*/  F2FP.F16.F32.PACK_AB R18, RZ, R17 ;  /* 0x00000011ff12723e */ /* 0x000fe200000000ff */
[----:B------:R-:W-:-:S02]  /*2d00*/  HADD2.F32 R17, -RZ, R16.H0_H0 ;  /* 0x20000010ff117230 */ /* 0x000fc40000004100 */
[--C-:B------:R-:W-:Y:S02]  /*2d10*/  HADD2.F32 R16, -RZ, R30.reuse.H0_H0 ;  /* 0x2000001eff107230 */ /* 0x100fe40000004100 */
[----:B------:R-:W-:Y:S02]  /*2d20*/  HADD2.F32 R30, -RZ, R30.H1_H1 ;  /* 0x3000001eff1e7230 */ /* 0x000fe40000004100 */
[----:B------:R-:W-:Y:S02]  /*2d30*/  HADD2.F32 R20, -RZ, R20.H0_H0 ;  /* 0x20000014ff147230 */ /* 0x000fe40000004100 */
[----:B------:R-:W-:Y:S01]  /*2d40*/  FMUL.FTZ R13, R13, R16 ;  /* 0x000000100d0d7220 */ /* 0x000fe20000410000 */
[----:B------:R-:W-:Y:S02]  /*2d50*/  HADD2.F32 R18, -RZ, R18.H0_H0 ;  /* 0x20000012ff127230 */ /* 0x000fe40000004100 */
[----:B------:R-:W-:Y:S01]  /*2d60*/  FMUL.FTZ R17, R17, R30 ;  /* 0x0000001e11117220 */ /* 0x000fe20000410000 */
[----:B------:R-:W-:-:S02]  /*2d70*/  HADD2.F32 R12, -RZ, R12.H0_H0 ;  /* 0x2000000cff0c7230 */ /* 0x000fc40000004100 */
[----:B------:R-:W-:Y:S01]  /*2d80*/  FMUL.FTZ R19, R20, R19 ;  /* 0x0000001314137220 */ /* 0x000fe20000410000 */
[----:B------:R-:W-:Y:S01]  /*2d90*/  F2FP.F16.F32.PACK_AB R13, RZ, R13 ;  /* 0x0000000dff0d723e */ /* 0x000fe200000000ff */
[----:B------:R-:W-:Y:S01]  /*2da0*/  FMUL.FTZ R18, R18, R31 ;  /* 0x0000001f12127220 */ /* 0x000fe20000410000 */
[----:B------:R-:W-:Y:S01]  /*2db0*/  F2FP.F16.F32.PACK_AB R17, RZ, R17 ;  /* 0x00000011ff11723e */ /* 0x000fe200000000ff */
[----:B------:R-:W-:Y:S01]  /*2dc0*/  HADD2.F32 R10, -RZ, R10.H0_H0 ;  /* 0x2000000aff0a7230 */ /* 0x000fe20000004100 */
[----:B------:R-:W-:Y:S01]  /*2dd0*/  F2FP.F16.F32.PACK_AB R19, RZ, R19 ;  /* 0x00000013ff13723e */ /* 0x000fe200000000ff */
[----:B------:R-:W-:Y:S01]  /*2de0*/  HADD2.F32 R13, -RZ, R13.H0_H0 ;  /* 0x2000000dff0d7230 */ /* 0x000fe20000004100 */
[----:B------:R-:W-:Y:S01]  /*2df0*/  F2FP.F16.F32.PACK_AB R18, RZ, R18 ;  /* 0x00000012ff12723e */ /* 0x000fe200000000ff */
[----:B------:R-:W-:Y:S01]  /*2e00*/  HADD2.F32 R17, -RZ, R17.H0_H0 ;  /* 0x20000011ff117230 */ /* 0x000fe20000004100 */
[----:B------:R-:W-:Y:S01]  /*2e10*/  FMNMX3.FTZ R10, R11, |R12|, |R10|, !PT ;  /* 0x4000000c0b0a7276 */ /* 0x000fe2000781040a */
[----:B------:R-:W-:-:S02]  /*2e20*/  HADD2.F32 R19, -RZ, R19.H0_H0 ;  /* 0x20000013ff137230 */ /* 0x000fc40000004100 */
[----:B------:R-:W-:Y:S01]  /*2e30*/  HADD2.F32 R18, -RZ, R18.H0_H0 ;  /* 0x20000012ff127230 */ /* 0x000fe20000004100 */
[----:B------:R-:W-:-:S04]  /*2e40*/  FMNMX3.FTZ R10, R10, |R13|, |R17|, !PT ;  /* 0x4000000d0a0a7276 */ /* 0x000fc80007810411 */
[----:B------:R-:W-:Y:S01]  /*2e50*/  FMNMX3.FTZ R30, R10, |R19|, |R18|, !PT ;  /* 0x400000130a1e7276 */ /* 0x000fe20007810412 */
[----:B------:R-:W-:Y:S06]  /*2e60*/  @!P0 BRA `(.L_x_1551) ;  /* 0xfffffff000ac8947 */ /* 0x000fec000383ffff */
.L_x_1544:
[----:B------:R-:W-:Y:S05]  /*2e70*/  BSYNC.RECONVERGENT B0 ;  /* 0x0000000000007941 */ /* 0x000fea0003800200 */
.L_x_1543:
[----:B------:R-:W-:Y:S01]  /*2e80*/  SHF.R.U32.HI R12, RZ, 0x5, R3 ;  /* 0x00000005ff0c7819 */ /* 0x000fe20000011603 */
[----:B------:R-:W0:Y:S01]  /*2e90*/  S2UR UR5, SR_CgaCtaId ;  /* 0x00000000000579c3 */ /* 0x000e220000008800 */
[----:B------:R-:W-:Y:S02]  /*2ea0*/  UMOV UR4, 0x400 ;  /* 0x0000040000047882 */ /* 0x000fe40000000000 */
[-C--:B------:R-:W-:Y:S02]  /*2eb0*/  IABS R17, R12.reuse ;  /* 0x0000000c00117213 */ /* 0x080fe40000000000 */
[----:B------:R-:W-:Y:S02]  /*2ec0*/  IADD3 R13, PT, PT, R12, -0x1, R7 ;  /* 0xffffffff0c0d7810 */ /* 0x000fe40007ffe007 */
[----:B------:R-:W1:Y:S01]  /*2ed0*/  I2F.RP R8, R17 ;  /* 0x0000001100087306 */ /* 0x000e620000209400 */
[----:B------:R-:W-:-:S04]  /*2ee0*/  IABS R18, R12 ;  /* 0x0000000c00127213 */ /* 0x000fc80000000000 */
[----:B------:R-:W-:-:S03]  /*2ef0*/  IADD3 R18, PT, PT, RZ, -R18, RZ ;  /* 0x80000012ff127210 */ /* 0x000fc60007ffe0ff */
[----:B-1----:R-:W1:Y:S01]  /*2f00*/  MUFU.RCP R8, R8 ;  /* 0x0000000800087308 */ /* 0x002e620000001000 */
[----:B0-----:R-:W-:Y:S01]  /*2f10*/  ULEA UR4, UR5, UR4, 0x18 ;  /* 0x0000000405047291 */ /* 0x001fe2000f8ec0ff */
[----:B-1----:R-:W-:-:S06]  /*2f20*/  IADD3 R10, PT, PT, R8, 0xffffffe, RZ ;  /* 0x0ffffffe080a7810 */ /* 0x002fcc0007ffe0ff */
[----:B------:R0:W1:Y:S02]  /*2f30*/  F2I.FTZ.U32.TRUNC.NTZ R11, R10 ;  /* 0x0000000a000b7305 */ /* 0x000064000021f000 */
[----:B0-----:R-:W-:Y:S01]  /*2f40*/  HFMA2 R10, -RZ, RZ, 0, 0 ;  /* 0x00000000ff0a7431 */ /* 0x001fe200000001ff */
[----:B-1----:R-:W-:-:S05]  /*2f50*/  IADD3 R16, PT, PT, RZ, -R11, RZ ;  /* 0x8000000bff107210 */ /* 0x002fca0007ffe0ff */
[----:B------:R-:W-:Y:S01]  /*2f60*/  IMAD R19, R16, R17, RZ ;  /* 0x0000001110137224 */ /* 0x000fe200078e02ff */
[----:B------:R-:W-:Y:S02]  /*2f70*/  IABS R16, R13 ;  /* 0x0000000d00107213 */ /* 0x000fe40000000000 */
[----:B------:R-:W-:Y:S01]  /*2f80*/  LOP3.LUT R13, R13, R12, RZ, 0x3c, !PT ;  /* 0x0000000c0d0d7212 */ /* 0x000fe200078e3cff */
[----:B------:R-:W-:Y:S01]  /*2f90*/  IMAD.HI.U32 R11, R11, R19, R10 ;  /* 0x000000130b0b7227 */ /* 0x000fe200078e000a */
[----:B------:R-:W-:Y:S02]  /*2fa0*/  MOV R19, R18 ;  /* 0x0000001200137202 */ /* 0x000fe40000000f00 */
[----:B------:R-:W-:-:S03]  /*2fb0*/  ISETP.GE.AND P2, PT, R13, RZ, PT ;  /* 0x000000ff0d00720c */ /* 0x000fc60003f46270 */
[----:B------:R-:W-:-:S04]  /*2fc0*/  IMAD.HI.U32 R8, R11, R16, RZ ;  /* 0x000000100b087227 */ /* 0x000fc800078e00ff */
[----:B------:R-:W-:Y:S01]  /*2fd0*/  IMAD R10, R8, R19, R16 ;  /* 0x00000013080a7224 */ /* 0x000fe200078e0210 */
[----:B------:R-:W-:-:S04]  /*2fe0*/  MOV R19, UR4 ;  /* 0x0000000400137c02 */ /* 0x000fc80008000f00 */
[----:B------:R-:W-:-:S13]  /*2ff0*/  ISETP.GT.U32.AND P1, PT, R17, R10, PT ;  /* 0x0000000a1100720c */ /* 0x000fda0003f24070 */
[----:B------:R-:W-:Y:S01]  /*3000*/  @!P1 IMAD.IADD R10, R10, 0x1, -R17 ;  /* 0x000000010a0a9824 */ /* 0x000fe200078e0a11 */
[----:B------:R-:W-:Y:S02]  /*3010*/  @!P1 IADD3 R8, PT, PT, R8, 0x1, RZ ;  /* 0x0000000108089810 */ /* 0x000fe40007ffe0ff */
[----:B------:R-:W-:Y:S02]  /*3020*/  ISETP.NE.AND P1, PT, R12, RZ, PT ;  /* 0x000000ff0c00720c */ /* 0x000fe40003f25270 */
[----:B------:R-:W-:Y:S02]  /*3030*/  ISETP.GE.U32.AND P0, PT, R10, R17, PT ;  /* 0x000000110a00720c */ /* 0x000fe40003f06070 */
[----:B------:R-:W-:-:S05]  /*3040*/  LEA R17, R0, R19, 0x2 ;  /* 0x0000001300117211 */ /* 0x000fca00078e10ff */
[----:B------:R0:W-:Y:S06]  /*3050*/  STS [R17], R30 ;  /* 0x0000001e11007388 */ /* 0x0001ec0000000800 */
[----:B------:R-:W-:-:S04]  /*3060*/  @P0 IADD3 R8, PT, PT, R8, 0x1, RZ ;  /* 0x0000000108080810 */ /* 0x000fc80007ffe0ff */
[----:B------:R-:W-:Y:S02]  /*3070*/  @!P2 IADD3 R8, PT, PT, -R8, RZ, RZ ;  /* 0x000000ff0808a210 */ /* 0x000fe40007ffe1ff */
[----:B------:R-:W-:Y:S01]  /*3080*/  @!P1 LOP3.LUT R8, RZ, R12, RZ, 0x33, !PT ;  /* 0x0000000cff089212 */ /* 0x000fe200078e33ff */
[----:B------:R-:W-:Y:S03]  /*3090*/  BAR.SYNC.DEFER_BLOCKING 0x0 ;  /* 0x0000000000007b1d */ /* 0x000fe60000010000 */
[----:B------:R-:W-:-:S13]  /*30a0*/  ISETP.GE.AND P0, PT, R8, 0x1, PT ;  /* 0x000000010800780c */ /* 0x000fda0003f06270 */
[----:B0-----:R-:W-:Y:S05]  /*30b0*/  @!P0 BRA `(.L_x_1552) ;  /* 0x0000000400b08947 */ /* 0x001fea0003800000 */
[----:B------:R-:W-:Y:S01]  /*30c0*/  LOP3.LUT R21, R0, 0x1f, RZ, 0xc0, !PT ;  /* 0x0000001f00157812 */ /* 0x000fe200078ec0ff */
[----:B------:R-:W-:Y:S01]  /*30d0*/  UMOV UR4, URZ ;  /* 0x000000ff00047c82 */ /* 0x000fe20008000000 */
[----:B------:R-:W-:Y:S01]  /*30e0*/  SHF.R.U32.HI R22, RZ, 0x5, R0 ;  /* 0x00000005ff167819 */ /* 0x000fe20000011600 */
[----:B------:R-:W-:Y:S01]  /*30f0*/  UMOV UR5, URZ ;  /* 0x000000ff00057c82 */ /* 0x000fe20008000000 */
[C---:B------:R-:W-:Y:S02]  /*3100*/  IADD3 R16, P0, PT, R21.reuse, 0x4, RZ ;  /* 0x0000000415107810 */ /* 0x040fe40007f1e0ff */
[C---:B------:R-:W-:Y:S02]  /*3110*/  IADD3 R18, P1, PT, R21.reuse, 0x2, RZ ;  /* 0x0000000215127810 */ /* 0x040fe40007f3e0ff */
[----:B------:R-:W-:Y:S02]  /*3120*/  IADD3 R20, P2, PT, R21, 0x1, RZ ;  /* 0x0000000115147810 */ /* 0x000fe40007f5e0ff */
[----:B------:R-:W-:-:S02]  /*3130*/  IADD3.X R23, PT, PT, RZ, RZ, RZ, P0, !PT ;  /* 0x000000ffff177210 */ /* 0x000fc400007fe4ff */
[----:B------:R-:W-:Y:S02]  /*3140*/  IADD3.X R24, PT, PT, RZ, RZ, RZ, P1, !PT ;  /* 0x000000ffff187210 */ /* 0x000fe40000ffe4ff */
[----:B------:R-:W-:-:S07]  /*3150*/  IADD3.X R25, PT, PT, RZ, RZ, RZ, P2, !PT ;  /* 0x000000ffff197210 */ /* 0x000fce00017fe4ff */
.L_x_1558:
[----:B0-----:R-:W-:Y:S01]  /*3160*/  SHF.R.U32.HI R13, RZ, 0x5, R3 ;  /* 0x00000005ff0d7819 */ /* 0x001fe20000011603 */
[----:B------:R-:W-:Y:S01]  /*3170*/  HFMA2 R11, -RZ, RZ, 0, 0 ;  /* 0x00000000ff0b7431 */ /* 0x000fe200000001ff */
        /* <DEDUP_REMOVED lines=26> */
[----:B------:R-:W-:-:S04]  /*3320*/  IADD3 R13, P3, PT, R27, -R12, RZ ;  /* 0x8000000c1b0d7210 */ /* 0x000fc80007f7e0ff */
[----:B------:R-:W-:Y:S02]  /*3330*/  IADD3.X R26, PT, PT, R28, ~R31, RZ, P3, !PT ;  /* 0x8000001f1c1a7210 */ /* 0x000fe40001ffe4ff */
[----:B------:R-:W-:Y:S02]  /*3340*/  IADD3 R32, P3, PT, R21, R12, RZ ;  /* 0x0000000c15207210 */ /* 0x000fe40007f7e0ff */
[----:B------:R-:W-:Y:S02]  /*3350*/  ISETP.LT.U32.AND P2, PT, R13, 0x20, PT ;  /* 0x000000200d00780c */ /* 0x000fe40003f41070 */
[----:B------:R-:W-:Y:S02]  /*3360*/  IADD3 R30, P4, PT, R32, 0x20, RZ ;  /* 0x00000020201e7810 */ /* 0x000fe40007f9e0ff */
[----:B------:R-:W-:Y:S02]  /*3370*/  ISETP.LT.AND.EX P2, PT, R26, RZ, PT, P2 ;  /* 0x000000ff1a00720c */ /* 0x000fe40003f41320 */
[----:B------:R-:W-:-:S02]  /*3380*/  IADD3.X R31, PT, PT, RZ, RZ, R31, P4, P3 ;  /* 0x000000ffff1f7210 */ /* 0x000fc400027e641f */
[----:B------:R-:W-:Y:S02]  /*3390*/  ISETP.GE.U32.AND P3, PT, R30, R27, PT ;  /* 0x0000001b1e00720c */ /* 0x000fe40003f66070 */
[----:B------:R-:W-:Y:S02]  /*33a0*/  SEL R13, R13, 0x20, P2 ;  /* 0x000000200d0d7807 */ /* 0x000fe40001000000 */
[----:B------:R-:W-:Y:S02]  /*33b0*/  SEL R26, R26, RZ, P2 ;  /* 0x000000ff1a1a7207 */ /* 0x000fe40001000000 */
[----:B------:R-:W-:Y:S02]  /*33c0*/  ISETP.GE.AND.EX P2, PT, R31, R28, PT, P3 ;  /* 0x0000001c1f00720c */ /* 0x000fe40003f46330 */
[----:B------:R-:W-:-:S04]  /*33d0*/  IADD3 R12, P5, PT, R21, 0x10, RZ ;  /* 0x00000010150c7810 */ /* 0x000fc80007fbe0ff */
[----:B------:R-:W-:Y:S02]  /*33e0*/  ISETP.GE.U32.AND P1, PT, R12, R13, PT ;  /* 0x0000000d0c00720c */ /* 0x000fe40003f26070 */
[----:B------:R-:W-:Y:S02]  /*33f0*/  IADD3.X R29, PT, PT, RZ, RZ, RZ, P5, !PT ;  /* 0x000000ffff1d7210 */ /* 0x000fe40002ffe4ff */
[----:B------:R-:W-:Y:S02]  /*3400*/  LEA R12, R32, R19, 0x2 ;  /* 0x00000013200c7211 */ /* 0x000fe400078e10ff */
[----:B------:R-:W-:Y:S01]  /*3410*/  ISETP.GE.AND.EX P1, PT, R29, R26, PT, P1 ;  /* 0x0000001a1d00720c */ /* 0x000fe20003f26310 */
[----:B------:R-:W-:-:S12]  /*3420*/  @P2 BRA `(.L_x_1556) ;  /* 0x00000000004c2947 */ /* 0x000fd80003800000 */
[----:B------:R-:W0:Y:S01]  /*3430*/  S2UR UR11, SR_CgaCtaId ;  /* 0x00000000000b79c3 */ /* 0x000e220000008800 */
[----:B------:R1:W2:Y:S01]  /*3440*/  LDS R11, [R12] ;  /* 0x000000000c0b7984 */ /* 0x0002a20000000800 */
[----:B------:R-:W-:Y:S01]  /*3450*/  UMOV UR10, 0x400 ;  /* 0x00000400000a7882 */ /* 0x000fe20000000000 */
[----:B------:R-:W-:Y:S01]  /*3460*/  IMAD R10, R10, UR15, R21 ;  /* 0x0000000f0a0a7c24 */ /* 0x000fe2000f8e0215 */
[----:B------:R-:W-:Y:S02]  /*3470*/  MOV R32, R30 ;  /* 0x0000001e00207202 */ /* 0x000fe40000000f00 */
[----:B------:R-:W-:Y:S01]  /*3480*/  MOV R29, R31 ;  /* 0x0000001f001d7202 */ /* 0x000fe20000000f00 */
[----:B0-----:R-:W-:-:S06]  /*3490*/  ULEA UR10, UR11, UR10, 0x18 ;  /* 0x0000000a0b0a7291 */ /* 0x001fcc000f8ec0ff */
[----:B------:R-:W-:-:S04]  /*34a0*/  MOV R19, UR10 ;  /* 0x0000000a00137c02 */ /* 0x000fc80008000f00 */
[----:B------:R-:W-:-:S04]  /*34b0*/  LEA R10, R10, R19, 0x2 ;  /* 0x000000130a0a7211 */ /* 0x000fc800078e10ff */
[----:B-1----:R-:W-:-:S07]  /*34c0*/  IADD3 R10, PT, PT, R10, 0x80, RZ ;  /* 0x000000800a0a7810 */ /* 0x002fce0007ffe0ff */
.L_x_1557:
        /* <DEDUP_REMOVED lines=9> */
.L_x_1556:
[----:B------:R-:W-:Y:S05]  /*3560*/  BSYNC.RECONVERGENT B1 ;  /* 0x0000000000017941 */ /* 0x000fea0003800200 */
.L_x_1555:
        /* <DEDUP_REMOVED lines=31> */
.L_x_1554:
[----:B------:R-:W-:Y:S05]  /*3760*/  BSYNC.RECONVERGENT B0 ;  /* 0x0000000000007941 */ /* 0x000fea0003800200 */
.L_x_1553:
[----:B------:R-:W-:Y:S05]  /*3770*/  @!P0 BRA `(.L_x_1558) ;  /* 0xfffffff800788947 */ /* 0x000fea000383ffff */
.L_x_1552:
[----:B------:R-:W-:Y:S01]  /*3780*/  SHF.L.U32 R11, R14, 0x4, RZ ;  /* 0x000000040e0b7819 */ /* 0x000fe200000006ff */
[----:B------:R-:W-:Y:S03]  /*3790*/  BAR.SYNC.DEFER_BLOCKING 0x0 ;  /* 0x0000000000007b1d */ /* 0x000fe60000010000 */
        /* <DEDUP_REMOVED lines=16> */
[----:B-1----:R-:W-:Y:S01]  /*38a0*/  MOV R10, R14 ;  /* 0x0000000e000a7202 */ /* 0x002fe20000000f00 */
[----:B0-----:R-:W-:Y:S01]  /*38b0*/  IMAD R13, R9, UR18, RZ ;  /* 0x00000012090d7c24 */ /* 0x001fe2000f8e02ff */
[----:B------:R-:W-:-:S03]  /*38c0*/  MOV R11, R15 ;  /* 0x0000000f000b7202 */ /* 0x000fc60000000f00 */
[----:B------:R-:W-:-:S05]  /*38d0*/  IMAD.WIDE.U32 R10, R7, UR18, R10 ;  /* 0x00000012070a7c25 */ /* 0x000fca000f8e000a */
[----:B------:R-:W-:Y:S02]  /*38e0*/  IADD3 R11, PT, PT, R11, R13, RZ ;  /* 0x0000000d0b0b7210 */ /* 0x000fe40007ffe0ff */
[----:B---3--:R-:W-:Y:S02]  /*38f0*/  @P0 FMNMX.FTZ R2, R2, R5, PT ;  /* 0x0000000502020209 */ /* 0x008fe40003810000 */
[----:B--2---:R-:W-:-:S03]  /*3900*/  LEA R12, P0, R10, UR4, 0x2 ;  /* 0x000000040a0c7c11 */ /* 0x004fc6000f8010ff */
[----:B------:R-:W-:Y:S01]  /*3910*/  FMUL.FTZ R2, R2, 0.0078740157186985015869 ;  /* 0x3c01020402027820 */ /* 0x000fe20000410000 */
[----:B------:R-:W-:-:S04]  /*3920*/  LEA.HI.X R13, R10, UR5, R11, 0x2, P0 ;  /* 0x000000050a0d7c11 */ /* 0x000fc800080f140b */
[----:B------:R-:W-:-:S05]  /*3930*/  FMNMX.FTZ R5, R2, 1.1920928955078125e-07, !PT ;  /* 0x3400000002057809 */ /* 0x000fca0007810000 */
[----:B------:R2:W-:Y:S02]  /*3940*/  STG.E desc[UR16][R12.64], R5 ;  /* 0x000000050c007986 */ /* 0x0005e4000c101910 */
.L_x_1560:
[----:B------:R-:W-:Y:S05]  /*3950*/  BSYNC.RECONVERGENT B0 ;  /* 0x0000000000007941 */ /* 0x000fea0003800200 */
.L_x_1559:
[----:B------:R-:W3:Y:S01]  /*3960*/  LDCU UR12, c[0x0][0x3ac] ;  /* 0x00007580ff0c77ac */ /* 0x000ee20008000800 */
[----:B------:R-:W4:Y:S01]  /*3970*/  LDCU.64 UR10, c[0x0][0x380] ;  /* 0x00007000ff0a77ac */ /* 0x000f220008000a00 */
[----:B---3--:R-:W-:Y:S02]  /*3980*/  USHF.R.S32.HI UR13, URZ, 0x1f, UR12 ;  /* 0x0000001fff0d7899 */ /* 0x008fe4000801140c */
[----:B------:R-:W-:Y:S02]  /*3990*/  UIMAD.WIDE.U32 UR4, UR18, UR12, URZ ;  /* 0x0000000c120472a5 */ /* 0x000fe4000f8e00ff */
[----:B------:R-:W-:Y:S02]  /*39a0*/  USHF.R.S32.HI UR12, URZ, 0x2, UR12 ;  /* 0x00000002ff0c7899 */ /* 0x000fe4000801140c */
[----:B------:R-:W-:Y:S02]  /*39b0*/  UIMAD UR13, UR13, UR18, URZ ;  /* 0x000000120d0d72a4 */ /* 0x000fe4000f8e02ff */
[----:B----4-:R-:W-:Y:S01]  /*39c0*/  UIADD3 UR4, UP0, UPT, UR4, UR10, URZ ;  /* 0x0000000a04047290 */ /* 0x010fe2000ff1e0ff */
[----:B------:R-:W-:Y:S01]  /*39d0*/  BAR.SYNC.DEFER_BLOCKING 0x0 ;  /* 0x0000000000007b1d */ /* 0x000fe20000010000 */
[----:B------:R-:W-:Y:S01]  /*39e0*/  ISETP.GE.U32.AND P0, PT, R0, UR12, PT ;  /* 0x0000000c00007c0c */ /* 0x000fe2000bf06070 */
[----:B------:R-:W-:-:S03]  /*39f0*/  UIADD3 UR5, UPT, UPT, UR5, UR13, URZ ;  /* 0x0000000d05057290 */ /* 0x000fc6000fffe0ff */
[----:B------:R-:W-:Y:S01]  /*3a00*/  MOV R4, UR4 ;  /* 0x0000000400047c02 */ /* 0x000fe20008000f00 */
[----:B------:R-:W-:-:S06]  /*3a10*/  UIADD3.X UR5, UPT, UPT, UR5, UR11, URZ, UP0, !UPT ;  /* 0x0000000b05057290 */ /* 0x000fcc00087fe4ff */
[----:B--2---:R-:W-:Y:S02]  /*3a20*/  MOV R5, UR5 ;  /* 0x0000000500057c02 */ /* 0x004fe40008000f00 */
[----:B------:R-:W-:Y:S05]  /*3a30*/  @P0 EXIT ;  /* 0x000000000000094d */ /* 0x000fea0003800000 */
[----:B-1----:R-:W1:Y:S01]  /*3a40*/  LDC.64 R10, c[0x0][0x398] ;  /* 0x0000e600ff0a7b82 */ /* 0x002e620000000a00 */
[----:B------:R-:W-:Y:S02]  /*3a50*/  IMAD R9, R9, UR18, RZ ;  /* 0x0000001209097c24 */ /* 0x000fe4000f8e02ff */
[----:B------:R-:W-:-:S05]  /*3a60*/  IMAD.WIDE.U32 R6, R7, UR18, RZ ;  /* 0x0000001207067c25 */ /* 0x000fca000f8e00ff */
[----:B0-----:R-:W0:Y:S01]  /*3a70*/  LDC.64 R12, c[0x0][0x388] ;  /* 0x0000e200ff0c7b82 */ /* 0x001e220000000a00 */
[----:B------:R-:W-:-:S07]  /*3a80*/  IADD3 R2, PT, PT, R9, R7, RZ ;  /* 0x0000000709027210 */ /* 0x000fce0007ffe0ff */
.L_x_1561:
[----:B------:R-:W-:Y:S02]  /*3a90*/  IMAD.MOV.U32 R17, RZ, RZ, 0x8 ;  /* 0x00000008ff117424 */ /* 0x000fe400078e00ff */
[----:B--2---:R-:W-:Y:S02]  /*3aa0*/  HFMA2 R9, -RZ, RZ, 0, 4.76837158203125e-07 ;  /* 0x00000008ff097431 */ /* 0x004fe400000001ff */
[----:B------:R-:W-:-:S04]  /*3ab0*/  IMAD.WIDE.U32 R16, R0, R17, UR8 ;  /* 0x0000000800107e25 */ /* 0x000fc8000f8e0011 */
[----:B------:R-:W-:Y:S02]  /*3ac0*/  IMAD.WIDE.U32 R8, R0, R9, UR6 ;  /* 0x0000000600087e25 */ /* 0x000fe4000f8e0009 */
[----:B------:R-:W2:Y:S04]  /*3ad0*/  LDG.E.64.CONSTANT R16, desc[UR16][R16.64] ;  /* 0x0000001010107981 */ /* 0x000ea8000c1e9b00 */
[----:B------:R-:W3:Y:S01]  /*3ae0*/  LDG.E.64 R14, desc[UR16][R8.64] ;  /* 0x00000010080e7981 */ /* 0x000ee2000c1e1b00 */
[----:B------:R-:W-:-:S04]  /*3af0*/  SHF.R.U32.HI R19, RZ, 0x4, R0 ;  /* 0x00000004ff137819 */ /* 0x000fc80000011600 */
[----:B------:R-:W-:-:S04]  /*3b00*/  LOP3.LUT R23, R19, 0x3ffffff, RZ, 0xc0, !PT ;  /* 0x03ffffff13177812 */ /* 0x000fc800078ec0ff */
[----:B------:R-:W-:-:S04]  /*3b10*/  IADD3 R23, P0, PT, R23, R6, RZ ;  /* 0x0000000617177210 */ /* 0x000fc80007f1e0ff */
[----:B------:R-:W-:Y:S01]  /*3b20*/  IADD3.X R22, PT, PT, RZ, R2, RZ, P0, !PT ;  /* 0x00000002ff167210 */ /* 0x000fe200007fe4ff */
[--C-:B--2---:R-:W-:Y:S02]  /*3b30*/  HADD2.F32 R18, -RZ, R16.reuse.H0_H0 ;  /* 0x20000010ff127230 */ /* 0x104fe40000004100 */
[----:B------:R-:W-:Y:S02]  /*3b40*/  HADD2.F32 R19, -RZ, R16.H1_H1 ;  /* 0x30000010ff137230 */ /* 0x000fe40000004100 */
[--C-:B---3--:R-:W-:Y:S02]  /*3b50*/  HADD2.F32 R21, -RZ, R14.reuse.H0_H0 ;  /* 0x2000000eff157230 */ /* 0x108fe40000004100 */
[--C-:B------:R-:W-:Y:S02]  /*3b60*/  HADD2.F32 R20, -RZ, R17.reuse.H0_H0 ;  /* 0x20000011ff147230 */ /* 0x100fe40000004100 */
[----:B------:R-:W-:Y:S02]  /*3b70*/  HADD2.F32 R14, -RZ, R14.H1_H1 ;  /* 0x3000000eff0e7230 */ /* 0x000fe40000004100 */
[----:B------:R-:W-:Y:S01]  /*3b80*/  FADD.FTZ R18, R18, R21 ;  /* 0x0000001512127221 */ /* 0x000fe20000010000 */
[----:B------:R-:W-:-:S02]  /*3b90*/  HADD2.F32 R21, -RZ, R17.H1_H1 ;  /* 0x30000011ff157230 */ /* 0x000fc40000004100 */
[--C-:B------:R-:W-:Y:S02]  /*3ba0*/  HADD2.F32 R17, -RZ, R15.reuse.H0_H0 ;  /* 0x2000000fff117230 */ /* 0x100fe40000004100 */
[----:B------:R-:W-:Y:S01]  /*3bb0*/  FADD.FTZ R19, R19, R14 ;  /* 0x0000000e13137221 */ /* 0x000fe20000010000 */
[----:B------:R-:W-:Y:S01]  /*3bc0*/  HADD2.F32 R16, -RZ, R15.H1_H1 ;  /* 0x3000000fff107230 */ /* 0x000fe20000004100 */
[----:B0-----:R-:W-:Y:S01]  /*3bd0*/  LEA R14, P0, R23, R12, 0x2 ;  /* 0x0000000c170e7211 */ /* 0x001fe200078010ff */
[----:B------:R-:W-:Y:S02]  /*3be0*/  FADD.FTZ R20, R20, R17 ;  /* 0x0000001114147221 */ /* 0x000fe40000010000 */
[----:B------:R-:W-:Y:S01]  /*3bf0*/  F2FP.F16.F32.PACK_AB R24, R19, R18 ;  /* 0x000000121318723e */ /* 0x000fe200000000ff */
[----:B------:R-:W-:Y:S01]  /*3c00*/  FADD.FTZ R21, R21, R16 ;  /* 0x0000001015157221 */ /* 0x000fe20000010000 */
[----:B-1----:R-:W-:Y:S01]  /*3c10*/  IMAD.WIDE.U32 R16, R0, 0x8, R10 ;  /* 0x0000000800107825 */ /* 0x002fe200078e000a */
[----:B------:R-:W-:-:S03]  /*3c20*/  LEA.HI.X R15, R23, R13, R22, 0x2, P0 ;  /* 0x0000000d170f7211 */ /* 0x000fc600000f1416 */
[----:B------:R-:W-:Y:S02]  /*3c30*/  F2FP.F16.F32.PACK_AB R25, R21, R20 ;  /* 0x000000141519723e */ /* 0x000fe400000000ff */
[----:B------:R-:W2:Y:S04]  /*3c40*/  LDG.E.64.CONSTANT R16, desc[UR16][R16.64] ;  /* 0x0000001010107981 */ /* 0x000ea8000c1e9b00 */
[----:B------:R0:W-:Y:S04]  /*3c50*/  STG.E.64 desc[UR16][R8.64], R24 ;  /* 0x0000001808007986 */ /* 0x0001e8000c101b10 */
[----:B------:R-:W3:Y:S01]  /*3c60*/  LDG.E R14, desc[UR16][R14.64] ;  /* 0x000000100e0e7981 */ /* 0x000ee2000c1e1900 */
[----:B------:R-:W-:Y:S01]  /*3c70*/  FMUL.FTZ R19, R19, UR14 ;  /* 0x0000000e13137c20 */ /* 0x000fe20008410000 */
[----:B------:R-:W-:Y:S01]  /*3c80*/  FMUL.FTZ R18, R18, UR14 ;  /* 0x0000000e12127c20 */ /* 0x000fe20008410000 */
[----:B------:R-:W-:Y:S01]  /*3c90*/  FMUL.FTZ R20, R20, UR14 ;  /* 0x0000000e14147c20 */ /* 0x000fe20008410000 */
[----:B------:R-:W-:-:S03]  /*3ca0*/  FMUL.FTZ R21, R21, UR14 ;  /* 0x0000000e15157c20 */ /* 0x000fc60008410000 */
[----:B------:R-:W-:Y:S02]  /*3cb0*/  F2FP.F16.F32.PACK_AB R18, RZ, R18 ;  /* 0x00000012ff12723e */ /* 0x000fe400000000ff */
[----:B------:R-:W-:Y:S02]  /*3cc0*/  F2FP.F16.F32.PACK_AB R20, RZ, R20 ;  /* 0x00000014ff14723e */ /* 0x000fe400000000ff */
[----:B0-----:R-:W-:Y:S01]  /*3cd0*/  F2FP.F16.F32.PACK_AB R9, RZ, R19 ;  /* 0x00000013ff09723e */ /* 0x001fe200000000ff */
[----:B------:R-:W-:Y:S01]  /*3ce0*/  HADD2.F32 R19, -RZ, R18.H0_H0 ;  /* 0x20000012ff137230 */ /* 0x000fe20000004100 */
[----:B------:R-:W-:Y:S01]  /*3cf0*/  F2FP.F16.F32.PACK_AB R21, RZ, R21 ;  /* 0x00000015ff15723e */ /* 0x000fe200000000ff */
[----:B------:R-:W-:Y:S02]  /*3d00*/  HADD2.F32 R20, -RZ, R20.H0_H0 ;  /* 0x20000014ff147230 */ /* 0x000fe40000004100 */
[----:B------:R-:W-:Y:S02]  /*3d10*/  HADD2.F32 R23, -RZ, R9.H0_H0 ;  /* 0x20000009ff177230 */ /* 0x000fe40000004100 */
[----:B------:R-:W-:-:S02]  /*3d20*/  HADD2.F32 R21, -RZ, R21.H0_H0 ;  /* 0x20000015ff157230 */ /* 0x000fc40000004100 */
[--C-:B--2---:R-:W-:Y:S02]  /*3d30*/  HADD2.F32 R22, -RZ, R16.reuse.H0_H0 ;  /* 0x20000010ff167230 */ /* 0x104fe40000004100 */
[----:B------:R-:W-:Y:S02]  /*3d40*/  HADD2.F32 R16, -RZ, R16.H1_H1 ;  /* 0x30000010ff107230 */ /* 0x000fe40000004100 */
[--C-:B------:R-:W-:Y:S02]  /*3d50*/  HADD2.F32 R9, -RZ, R17.reuse.H0_H0 ;  /* 0x20000011ff097230 */ /* 0x100fe40000004100 */
[----:B------:R-:W-:Y:S01]  /*3d60*/  FMUL.FTZ R19, R19, R22 ;  /* 0x0000001613137220 */ /* 0x000fe20000410000 */
[----:B------:R-:W-:Y:S02]  /*3d70*/  HADD2.F32 R8, -RZ, R17.H1_H1 ;  /* 0x30000011ff087230 */ /* 0x000fe40000004100 */
[----:B------:R-:W-:Y:S01]  /*3d80*/  FMUL.FTZ R16, R23, R16 ;  /* 0x0000001017107220 */ /* 0x000fe20000410000 */
[----:B---3--:R-:W0:Y:S01]  /*3d90*/  MUFU.RCP R18, R14 ;  /* 0x0000000e00127308 */ /* 0x008e220000001000 */
[----:B------:R-:W-:Y:S01]  /*3da0*/  FMUL.FTZ R20, R20, R9 ;  /* 0x0000000914147220 */ /* 0x000fe20000410000 */
[----:B------:R-:W-:Y:S01]  /*3db0*/  F2FP.F16.F32.PACK_AB R19, RZ, R19 ;  /* 0x00000013ff13723e */ /* 0x000fe200000000ff */
[----:B------:R-:W-:Y:S01]  /*3dc0*/  FMUL.FTZ R8, R21, R8 ;  /* 0x0000000815087220 */ /* 0x000fe20000410000 */
[----:B------:R-:W-:-:S02]  /*3dd0*/  F2FP.F16.F32.PACK_AB R16, RZ, R16 ;  /* 0x00000010ff10723e */ /* 0x000fc400000000ff */
[----:B------:R-:W-:Y:S01]  /*3de0*/  F2FP.F16.F32.PACK_AB R20, RZ, R20 ;  /* 0x00000014ff14723e */ /* 0x000fe200000000ff */
[----:B------:R-:W-:Y:S01]  /*3df0*/  HADD2.F32 R19, -RZ, R19.H0_H0 ;  /* 0x20000013ff137230 */ /* 0x000fe20000004100 */
[----:B------:R-:W-:Y:S01]  /*3e00*/  F2FP.F16.F32.PACK_AB R8, RZ, R8 ;  /* 0x00000008ff08723e */ /* 0x000fe200000000ff */
[----:B------:R-:W-:-:S04]  /*3e10*/  HADD2.F32 R9, -RZ, R16.H0_H0 ;  /* 0x20000010ff097230 */ /* 0x000fc80000004100 */
[----:B------:R-:W-:Y:S02]  /*3e20*/  HADD2.F32 R15, -RZ, R8.H0_H0 ;  /* 0x20000008ff0f7230 */ /* 0x000fe40000004100 */
[C---:B0-----:R-:W-:Y:S01]  /*3e30*/  FMUL.FTZ R14, R18.reuse, R9 ;  /* 0x00000009120e7220 */ /* 0x041fe20000410000 */
[----:B------:R-:W-:Y:S02]  /*3e40*/  HADD2.F32 R9, -RZ, R20.H0_H0 ;  /* 0x20000014ff097230 */ /* 0x000fe40000004100 */
[----:B------:R-:W-:-:S03]  /*3e50*/  FMUL.FTZ R19, R18, R19 ;  /* 0x0000001312137220 */ /* 0x000fc60000410000 */
[C---:B------:R-:W-:Y:S01]  /*3e60*/  FMUL.FTZ R16, R18.reuse, R9 ;  /* 0x0000000912107220 */ /* 0x040fe20000410000 */
[----:B------:R-:W-:Y:S02]  /*3e70*/  FMUL.FTZ R18, R18, R15 ;  /* 0x0000000f12127220 */ /* 0x000fe40000410000 */
[----:B------:R-:W-:Y:S01]  /*3e80*/  F2I.S8.NTZ R19, R19 ;  /* 0x0000001300137305 */ /* 0x000fe20000202100 */
[----:B------:R-:W-:-:S04]  /*3e90*/  IADD3 R15, PT, PT, R3, R0, RZ ;  /* 0x00000000030f7210 */ /* 0x000fc80007ffe0ff */
[----:B------:R-:W-:-:S03]  /*3ea0*/  ISETP.GE.U32.AND P0, PT, R15, UR12, PT ;  /* 0x0000000c0f007c0c */ /* 0x000fc6000bf06070 */
[----:B------:R-:W0:Y:S08]  /*3eb0*/  F2I.S8.NTZ R14, R14 ;  /* 0x0000000e000e7305 */ /* 0x000e300000202100 */
[----:B------:R-:W-:Y:S01]  /*3ec0*/  F2I.S8.NTZ R16, R16 ;  /* 0x0000001000107305 */ /* 0x000fe20000202100 */
[----:B0-----:R-:W-:-:S07]  /*3ed0*/  PRMT R17, R19, 0x3340, R14 ;  /* 0x0000334013117816 */ /* 0x001fce000000000e */
[----:B------:R-:W0:Y:S02]  /*3ee0*/  F2I.S8.NTZ R9, R18 ;  /* 0x0000001200097305 */ /* 0x000e240000202100 */
[----:B0-----:R-:W-:Y:S01]  /*3ef0*/  PRMT R20, R16, 0x3340, R9 ;  /* 0x0000334010147816 */ /* 0x001fe20000000009 */
[----:B------:R-:W-:-:S03]  /*3f00*/  IMAD.WIDE.U32 R8, R0, 0x4, R4 ;  /* 0x0000000400087825 */ /* 0x000fc600078e0004 */
[----:B------:R-:W-:-:S05]  /*3f10*/  PRMT R17, R17, 0x5410, R20 ;  /* 0x0000541011117816 */ /* 0x000fca0000000014 */
[----:B------:R0:W-:Y:S01]  /*3f20*/  STG.E desc[UR16][R8.64], R17 ;  /* 0x0000001108007986 */ /* 0x0001e2000c101910 */
[----:B------:R-:W-:Y:S05]  /*3f30*/  @P0 EXIT ;  /* 0x000000000000094d */ /* 0x000fea0003800000 */
[----:B------:R-:W-:Y:S02]  /*3f40*/  MOV R18, 0x8 ;  /* 0x0000000800127802 */ /* 0x000fe40000000f00 */
[----:B0-----:R-:W-:-:S03]  /*3f50*/  MOV R8, 0x8 ;  /* 0x0000000800087802 */ /* 0x001fc60000000f00 */
[----:B------:R-:W-:-:S04]  /*3f60*/  IMAD.WIDE.U32 R18, R15, R18, UR8 ;  /* 0x000000080f127e25 */ /* 0x000fc8000f8e0012 */
[----:B------:R-:W-:Y:S02]  /*3f70*/  IMAD.WIDE.U32 R8, R15, R8, UR6 ;  /* 0x000000060f087e25 */ /* 0x000fe4000f8e0008 */
[----:B------:R-:W2:Y:S04]  /*3f80*/  LDG.E.64.CONSTANT R18, desc[UR16][R18.64] ;  /* 0x0000001012127981 */ /* 0x000ea8000c1e9b00 */
[----:B------:R-:W3:Y:S01]  /*3f90*/  LDG.E.64 R16, desc[UR16][R8.64] ;  /* 0x0000001008107981 */ /* 0x000ee2000c1e1b00 */
[----:B------:R-:W-:-:S04]  /*3fa0*/  SHF.R.U32.HI R14, RZ, 0x4, R15 ;  /* 0x00000004ff0e7819 */ /* 0x000fc8000001160f */
[----:B------:R-:W-:-:S04]  /*3fb0*/  LOP3.LUT R25, R14, 0x3ffffff, RZ, 0xc0, !PT ;  /* 0x03ffffff0e197812 */ /* 0x000fc800078ec0ff */
[----:B------:R-:W-:Y:S01]  /*3fc0*/  IADD3 R25, P0, PT, R25, R6, RZ ;  /* 0x0000000619197210 */ /* 0x000fe20007f1e0ff */
[--C-:B--2---:R-:W-:Y:S02]  /*3fd0*/  HADD2.F32 R0, -RZ, R18.reuse.H0_H0 ;  /* 0x20000012ff007230 */ /* 0x104fe40000004100 */
[----:B------:R-:W-:Y:S02]  /*3fe0*/  HADD2.F32 R14, -RZ, R18.H1_H1 ;  /* 0x30000012ff0e7230 */ /* 0x000fe40000004100 */
[--C-:B---3--:R-:W-:Y:S02]  /*3ff0*/  HADD2.F32 R21, -RZ, R16.reuse.H0_H0 ;  /* 0x20000010ff157230 */ /* 0x108fe40000004100 */
[----:B------:R-:W-:Y:S02]  /*4000*/  HADD2.F32 R23, -RZ, R16.H1_H1 ;  /* 0x30000010ff177230 */ /* 0x000fe40000004100 */
[--C-:B------:R-:W-:Y:S02]  /*4010*/  HADD2.F32 R20, -RZ, R19.reuse.H0_H0 ;  /* 0x20000013ff147230 */ /* 0x100fe40000004100 */
[----:B------:R-:W-:Y:S01]  /*4020*/  FADD.FTZ R0, R0, R21 ;  /* 0x0000001500007221 */ /* 0x000fe20000010000 */
[----:B------:R-:W-:-:S02]  /*4030*/  HADD2.F32 R21, -RZ, R19.H1_H1 ;  /* 0x30000013ff157230 */ /* 0x000fc40000004100 */
[----:B------:R-:W-:Y:S01]  /*4040*/  FADD.FTZ R23, R14, R23 ;  /* 0x000000170e177221 */ /* 0x000fe20000010000 */
[--C-:B------:R-:W-:Y:S01]  /*4050*/  HADD2.F32 R19, -RZ, R17.reuse.H0_H0 ;  /* 0x20000011ff137230 */ /* 0x100fe20000004100 */
[----:B------:R-:W-:Y:S01]  /*4060*/  IADD3.X R14, PT, PT, RZ, R2, RZ, P0, !PT ;  /* 0x00000002ff0e7210 */ /* 0x000fe200007fe4ff */
[----:B------:R-:W-:Y:S01]  /*4070*/  HADD2.F32 R18, -RZ, R17.H1_H1 ;  /* 0x30000011ff127230 */ /* 0x000fe20000004100 */
[----:B------:R-:W-:Y:S02]  /*4080*/  LEA R16, P0, R25, R12, 0x2 ;  /* 0x0000000c19107211 */ /* 0x000fe400078010ff */
[----:B------:R-:W-:Y:S01]  /*4090*/  FADD.FTZ R20, R20, R19 ;  /* 0x0000001314147221 */ /* 0x000fe20000010000 */
[----:B------:R-:W-:Y:S01]  /*40a0*/  F2FP.F16.F32.PACK_AB R24, R23, R0 ;  /* 0x000000001718723e */ /* 0x000fe200000000ff */
[----:B------:R-:W-:Y:S01]  /*40b0*/  FADD.FTZ R21, R21, R18 ;  /* 0x0000001215157221 */ /* 0x000fe20000010000 */
[----:B------:R-:W-:Y:S01]  /*40c0*/  IMAD.WIDE.U32 R18, R15, 0x8, R10 ;  /* 0x000000080f127825 */ /* 0x000fe200078e000a */
[----:B------:R-:W-:-:S03]  /*40d0*/  LEA.HI.X R17, R25, R13, R14, 0x2, P0 ;  /* 0x0000000d19117211 */ /* 0x000fc600000f140e */
[----:B------:R-:W-:Y:S02]  /*40e0*/  F2FP.F16.F32.PACK_AB R25, R21, R20 ;  /* 0x000000141519723e */ /* 0x000fe400000000ff */
[----:B------:R-:W2:Y:S04]  /*40f0*/  LDG.E.64.CONSTANT R18, desc[UR16][R18.64] ;  /* 0x0000001012127981 */ /* 0x000ea8000c1e9b00 */
[----:B------:R0:W-:Y:S04]  /*4100*/  STG.E.64 desc[UR16][R8.64], R24 ;  /* 0x0000001808007986 */ /* 0x0001e8000c101b10 */
[----:B------:R1:W3:Y:S01]  /*4110*/  LDG.E R16, desc[UR16][R16.64] ;  /* 0x0000001010107981 */ /* 0x0002e2000c1e1900 */
[----:B------:R-:W-:Y:S01]  /*4120*/  FMUL.FTZ R23, R23, UR14 ;  /* 0x0000000e17177c20 */ /* 0x000fe20008410000 */
[----:B------:R-:W-:Y:S01]  /*4130*/  FMUL.FTZ R0, R0, UR14 ;  /* 0x0000000e00007c20 */ /* 0x000fe20008410000 */
[----:B------:R-:W-:Y:S01]  /*4140*/  FMUL.FTZ R20, R20, UR14 ;  /* 0x0000000e14147c20 */ /* 0x000fe20008410000 */
[----:B------:R-:W-:-:S02]  /*4150*/  FMUL.FTZ R21, R21, UR14 ;  /* 0x0000000e15157c20 */ /* 0x000fc40008410000 */
[----:B------:R-:W-:Y:S02]  /*4160*/  F2FP.F16.F32.PACK_AB R23, RZ, R23 ;  /* 0x00000017ff17723e */ /* 0x000fe400000000ff */
[----:B------:R-:W-:Y:S02]  /*4170*/  F2FP.F16.F32.PACK_AB R0, RZ, R0 ;  /* 0x00000000ff00723e */ /* 0x000fe400000000ff */
[----:B------:R-:W-:Y:S01]  /*4180*/  F2FP.F16.F32.PACK_AB R20, RZ, R20 ;  /* 0x00000014ff14723e */ /* 0x000fe200000000ff */
[----:B------:R-:W-:Y:S01]  /*4190*/  HADD2.F32 R22, -RZ, R23.H0_H0 ;  /* 0x20000017ff167230 */ /* 0x000fe20000004100 */
[----:B------:R-:W-:Y:S01]  /*41a0*/  F2FP.F16.F32.PACK_AB R21, RZ, R21 ;  /* 0x00000015ff15723e */ /* 0x000fe200000000ff */
[----:B------:R-:W-:Y:S02]  /*41b0*/  HADD2.F32 R14, -RZ, R0.H0_H0 ;  /* 0x20000000ff0e7230 */ /* 0x000fe40000004100 */
[----:B------:R-:W-:Y:S02]  /*41c0*/  HADD2.F32 R20, -RZ, R20.H0_H0 ;  /* 0x20000014ff147230 */ /* 0x000fe40000004100 */
[----:B------:R-:W-:-:S02]  /*41d0*/  HADD2.F32 R21, -RZ, R21.H0_H0 ;  /* 0x20000015ff157230 */ /* 0x000fc40000004100 */
[--C-:B--2---:R-:W-:Y:S02]  /*41e0*/  HADD2.F32 R23, -RZ, R18.reuse.H0_H0 ;  /* 0x20000012ff177230 */ /* 0x104fe40000004100 */
[----:B0-----:R-:W-:Y:S02]  /*41f0*/  HADD2.F32 R9, -RZ, R18.H1_H1 ;  /* 0x30000012ff097230 */ /* 0x001fe40000004100 */
[--C-:B-1----:R-:W-:Y:S02]  /*4200*/  HADD2.F32 R17, -RZ, R19.reuse.H0_H0 ;  /* 0x20000013ff117230 */ /* 0x102fe40000004100 */
        /* <DEDUP_REMOVED lines=11> */
[----:B------:R-:W-:Y:S02]  /*42c0*/  HADD2.F32 R17, -RZ, R22.H0_H0 ;  /* 0x20000016ff117230 */ /* 0x000fe40000004100 */
[----:B------:R-:W-:Y:S02]  /*42d0*/  HADD2.F32 R19, -RZ, R20.H0_H0 ;  /* 0x20000014ff137230 */ /* 0x000fe40000004100 */
[----:B------:R-:W-:Y:S02]  /*42e0*/  HADD2.F32 R21, -RZ, R14.H0_H0 ;  /* 0x2000000eff157230 */ /* 0x000fe40000004100 */
[C---:B0-----:R-:W-:Y:S01]  /*42f0*/  FMUL.FTZ R9, R0.reuse, R9 ;  /* 0x0000000900097220 */ /* 0x041fe20000410000 */
[C---:B------:R-:W-:Y:S01]  /*4300*/  FMUL.FTZ R17, R0.reuse, R17 ;  /* 0x0000001100117220 */ /* 0x040fe20000410000 */
[C---:B------:R-:W-:Y:S01]  /*4310*/  FMUL.FTZ R19, R0.reuse, R19 ;  /* 0x0000001300137220 */ /* 0x040fe20000410000 */
[----:B------:R-:W-:-:S02]  /*4320*/  FMUL.FTZ R21, R0, R21 ;  /* 0x0000001500157220 */ /* 0x000fc40000410000 */
[----:B------:R-:W-:Y:S08]  /*4330*/  F2I.S8.NTZ R8, R17 ;  /* 0x0000001100087305 */ /* 0x000ff00000202100 */
[----:B------:R-:W0:Y:S08]  /*4340*/  F2I.S8.NTZ R9, R9 ;  /* 0x0000000900097305 */ /* 0x000e300000202100 */
[----:B------:R-:W-:Y:S01]  /*4350*/  F2I.S8.NTZ R19, R19 ;  /* 0x0000001300137305 */ /* 0x000fe20000202100 */
[----:B0-----:R-:W-:-:S07]  /*4360*/  PRMT R8, R9, 0x3340, R8 ;  /* 0x0000334009087816 */ /* 0x001fce0000000008 */
[----:B------:R-:W0:Y:S01]  /*4370*/  F2I.S8.NTZ R0, R21 ;  /* 0x0000001500007305 */ /* 0x000e220000202100 */
[C---:B------:R-:W-:Y:S01]  /*4380*/  IADD3 R9, PT, PT, R15.reuse, R3, RZ ;  /* 0x000000030f097210 */ /* 0x040fe20007ffe0ff */
[----:B------:R-:W-:-:S03]  /*4390*/  IMAD.WIDE.U32 R14, R15, 0x4, R4 ;  /* 0x000000040f0e7825 */ /* 0x000fc600078e0004 */
[----:B------:R-:W-:Y:S02]  /*43a0*/  ISETP.GE.U32.AND P0, PT, R9, UR12, PT ;  /* 0x0000000c09007c0c */ /* 0x000fe4000bf06070 */
[----:B0-----:R-:W-:-:S04]  /*43b0*/  PRMT R23, R19, 0x3340, R0 ;  /* 0x0000334013177816 */ /* 0x001fc80000000000 */
[----:B------:R-:W-:-:S05]  /*43c0*/  PRMT R23, R8, 0x5410, R23 ;  /* 0x0000541008177816 */ /* 0x000fca0000000017 */
[----:B------:R0:W-:Y:S02]  /*43d0*/  STG.E desc[UR16][R14.64], R23 ;  /* 0x000000170e007986 */ /* 0x0001e4000c101910 */
[----:B------:R-:W-:Y:S05]  /*43e0*/  @P0 EXIT ;  /* 0x000000000000094d */ /* 0x000fea0003800000 */
[----:B------:R-:W-:Y:S01]  /*43f0*/  MOV R18, 0x8 ;  /* 0x0000000800127802 */ /* 0x000fe20000000f00 */
[----:B0-----:R-:W-:-:S04]  /*4400*/  HFMA2 R14, -RZ, RZ, 0, 4.76837158203125e-07 ;  /* 0x00000008ff0e7431 */ /* 0x001fc800000001ff */
        /* <DEDUP_REMOVED lines=41> */
[--C-:B-1----:R-:W-:Y:S02]  /*46a0*/  HADD2.F32 R17, -RZ, R19.reuse.H0_H0 ;  /* 0x20000013ff117230 */ /* 0x102fe40000004100 */
[----:B0-----:R-:W-:Y:S02]  /*46b0*/  HADD2.F32 R15, -RZ, R18.H1_H1 ;  /* 0x30000012ff0f7230 */ /* 0x001fe40000004100 */
        /* <DEDUP_REMOVED lines=17> */
[----:B------:R-:W-:-:S03]  /*47d0*/  FMUL.FTZ R21, R0, R21 ;  /* 0x0000001500157220 */ /* 0x000fc60000410000 */
[----:B------:R-:W-:Y:S08]  /*47e0*/  F2I.S8.NTZ R15, R15 ;  /* 0x0000000f000f7305 */ /* 0x000ff00000202100 */
[----:B------:R0:W1:Y:S08]  /*47f0*/  F2I.S8.NTZ R8, R17 ;  /* 0x0000001100087305 */ /* 0x0000700000202100 */
[----:B------:R-:W-:Y:S01]  /*4800*/  F2I.S8.NTZ R19, R19 ;  /* 0x0000001300137305 */ /* 0x000fe20000202100 */
[----:B0-----:R-:W-:-:S05]  /*4810*/  IMAD.IADD R17, R9, 0x1, R3 ;  /* 0x0000000109117824 */ /* 0x001fca00078e0203 */
[----:B------:R-:W-:Y:S02]  /*4820*/  ISETP.GE.U32.AND P0, PT, R17, UR12, PT ;  /* 0x0000000c11007c0c */ /* 0x000fe4000bf06070 */
[----:B------:R-:W0:Y:S01]  /*4830*/  F2I.S8.NTZ R0, R21 ;  /* 0x0000001500007305 */ /* 0x000e220000202100 */
[----:B-1----:R-:W-:Y:S01]  /*4840*/  PRMT R8, R15, 0x3340, R8 ;  /* 0x000033400f087816 */ /* 0x002fe20000000008 */
[----:B------:R-:W-:Y:S01]  /*4850*/  IMAD.WIDE.U32 R14, R9, 0x4, R4 ;  /* 0x00000004090e7825 */ /* 0x000fe200078e0004 */
[----:B0-----:R-:W-:-:S04]  /*4860*/  PRMT R23, R19, 0x3340, R0 ;  /* 0x0000334013177816 */ /* 0x001fc80000000000 */
[----:B------:R-:W-:-:S05]  /*4870*/  PRMT R23, R8, 0x5410, R23 ;  /* 0x0000541008177816 */ /* 0x000fca0000000017 */
[----:B------:R0:W-:Y:S01]  /*4880*/  STG.E desc[UR16][R14.64], R23 ;  /* 0x000000170e007986 */ /* 0x0001e2000c101910 */
[----:B------:R-:W-:Y:S05]  /*4890*/  @P0 EXIT ;  /* 0x000000000000094d */ /* 0x000fea0003800000 */
[----:B------:R-:W-:Y:S02]  /*48a0*/  MOV R18, 0x8 ;  /* 0x0000000800127802 */ /* 0x000fe40000000f00 */
[----:B------:R-:W-:-:S03]  /*48b0*/  MOV R8, 0x8 ;  /* 0x0000000800087802 */ /* 0x000fc60000000f00 */
[----:B------:R-:W-:-:S04]  /*48c0*/  IMAD.WIDE.U32 R18, R17, R18, UR8 ;  /* 0x0000000811127e25 */ /* 0x000fc8000f8e0012 */
[----:B------:R-:W-:Y:S02]  /*48d0*/  IMAD.WIDE.U32 R8, R17, R8, UR6 ;  /* 0x0000000611087e25 */ /* 0x000fe4000f8e0008 */
[----:B------:R-:W2:Y:S04]  /*48e0*/  LDG.E.64.CONSTANT R18, desc[UR16][R18.64] ;  /* 0x0000001012127981 */ /* 0x000ea8000c1e9b00 */
[----:B0-----:R-:W3:Y:S01]  /*48f0*/  LDG.E.64 R14, desc[UR16][R8.64] ;  /* 0x00000010080e7981 */ /* 0x001ee2000c1e1b00 */
        /* <DEDUP_REMOVED lines=42> */
[----:B---3--:R0:W1:Y:S01]  /*4ba0*/  MUFU.RCP R0, R14 ;  /* 0x0000000e00007308 */ /* 0x0080620000001000 */
[----:B------:R-:W-:Y:S01]  /*4bb0*/  FMUL.FTZ R22, R22, R9 ;  /* 0x0000000916167220 */ /* 0x000fe20000410000 */
[----:B------:R-:W-:Y:S01]  /*4bc0*/  F2FP.F16.F32.PACK_AB R16, RZ, R16 ;  /* 0x00000010ff10723e */ /* 0x000fe200000000ff */
[----:B------:R-:W-:Y:S01]  /*4bd0*/  FMUL.FTZ R8, R21, R8 ;  /* 0x0000000815087220 */ /* 0x000fe20000410000 */
[----:B------:R-:W-:-:S02]  /*4be0*/  F2FP.F16.F32.PACK_AB R20, RZ, R20 ;  /* 0x00000014ff14723e */ /* 0x000fc400000000ff */
[----:B------:R-:W-:Y:S01]  /*4bf0*/  F2FP.F16.F32.PACK_AB R22, RZ, R22 ;  /* 0x00000016ff16723e */ /* 0x000fe200000000ff */
[----:B------:R-:W-:Y:S01]  /*4c00*/  HADD2.F32 R9, -RZ, R16.H0_H0 ;  /* 0x20000010ff097230 */ /* 0x000fe20000004100 */
[----:B0-----:R-:W-:Y:S01]  /*4c10*/  F2FP.F16.F32.PACK_AB R14, RZ, R8 ;  /* 0x00000008ff0e723e */ /* 0x001fe200000000ff */
[----:B------:R-:W-:Y:S02]  /*4c20*/  HADD2.F32 R19, -RZ, R20.H0_H0 ;  /* 0x20000014ff137230 */ /* 0x000fe40000004100 */
[----:B------:R-:W-:Y:S02]  /*4c30*/  HADD2.F32 R15, -RZ, R22.H0_H0 ;  /* 0x20000016ff0f7230 */ /* 0x000fe40000004100 */
[----:B------:R-:W-:Y:S02]  /*4c40*/  HADD2.F32 R21, -RZ, R14.H0_H0 ;  /* 0x2000000eff157230 */ /* 0x000fe40000004100 */
[C---:B-1----:R-:W-:Y:S01]  /*4c50*/  FMUL.FTZ R9, R0.reuse, R9 ;  /* 0x0000000900097220 */ /* 0x042fe20000410000 */
[C---:B------:R-:W-:Y:S01]  /*4c60*/  FMUL.FTZ R19, R0.reuse, R19 ;  /* 0x0000001300137220 */ /* 0x040fe20000410000 */
[C---:B------:R-:W-:Y:S01]  /*4c70*/  FMUL.FTZ R15, R0.reuse, R15 ;  /* 0x0000000f000f7220 */ /* 0x040fe20000410000 */
[----:B------:R-:W-:-:S03]  /*4c80*/  FMUL.FTZ R21, R0, R21 ;  /* 0x0000001500157220 */ /* 0x000fc60000410000 */
[----:B------:R-:W-:Y:S08]  /*4c90*/  F2I.S8.NTZ R9, R9 ;  /* 0x0000000900097305 */ /* 0x000ff00000202100 */
[----:B------:R-:W0:Y:S08]  /*4ca0*/  F2I.S8.NTZ R8, R15 ;  /* 0x0000000f00087305 */ /* 0x000e300000202100 */
[----:B------:R-:W-:Y:S01]  /*4cb0*/  F2I.S8.NTZ R19, R19 ;  /* 0x0000001300137305 */ /* 0x000fe20000202100 */
[----:B0-----:R-:W-:-:S07]  /*4cc0*/  PRMT R14, R9, 0x3340, R8 ;  /* 0x00003340090e7816 */ /* 0x001fce0000000008 */
[----:B------:R-:W0:Y:S01]  /*4cd0*/  F2I.S8.NTZ R0, R21 ;  /* 0x0000001500007305 */ /* 0x000e220000202100 */
[----:B------:R-:W-:Y:S01]  /*4ce0*/  IMAD.WIDE.U32 R8, R17, 0x4, R4 ;  /* 0x0000000411087825 */ /* 0x000fe200078e0004 */
[----:B0-----:R-:W-:Y:S02]  /*4cf0*/  PRMT R23, R19, 0x3340, R0 ;  /* 0x0000334013177816 */ /* 0x001fe40000000000 */
[----:B------:R-:W-:Y:S02]  /*4d00*/  IADD3 R0, PT, PT, R17, R3, RZ ;  /* 0x0000000311007210 */ /* 0x000fe40007ffe0ff */
[----:B------:R-:W-:Y:S02]  /*4d10*/  PRMT R23, R14, 0x5410, R23 ;  /* 0x000054100e177816 */ /* 0x000fe40000000017 */
[----:B------:R-:W-:-:S03]  /*4d20*/  ISETP.GE.U32.AND P0, PT, R0, UR12, PT ;  /* 0x0000000c00007c0c */ /* 0x000fc6000bf06070 */
[----:B------:R2:W-:Y:S10]  /*4d30*/  STG.E desc[UR16][R8.64], R23 ;  /* 0x0000001708007986 */ /* 0x0005f4000c101910 */
[----:B------:R-:W-:Y:S05]  /*4d40*/  @!P0 BRA `(.L_x_1561) ;  /* 0xffffffec00508947 */ /* 0x000fea000383ffff */
[----:B------:R-:W-:Y:S05]  /*4d50*/  EXIT ;  /* 0x000000000000794d */ /* 0x000fea0003800000 */
        .weak           $__internal_50_$__cuda_sm20_div_s64
        .type           $__internal_50_$__cuda_sm20_div_s64,@function
        .size           $__internal_50_$__cuda_sm20_div_s64,($__internal_51_$__cuda_sm20_div_u64 - $__internal_50_$__cuda_sm20_div_s64)
$__internal_50_$__cuda_sm20_div_s64:
        /* <DEDUP_REMOVED lines=32> */
[----:B------:R-:W-:-:S04]  /*4f60*/  IMAD.MOV.U32 R9, RZ, RZ, RZ ;  /* 0x000000ffff097224 */ /* 0x000fc800078e00ff */
        /* <DEDUP_REMOVED lines=31> */
[----:B------:R-:W-:Y:S02]  /*5160*/  ISETP.GE.U32.AND.EX P0, PT, R13, R5, PT, P1 ;  /* 0x000000050d00720c */ /* 0x000fe40003f06110 */
[-C--:B------:R-:W-:Y:S02]  /*5170*/  IADD3.X R15, PT, PT, RZ, R4.reuse, RZ, P3, !PT ;  /* 0x00000004ff0f7210 */ /* 0x080fe40001ffe4ff */
[----:B------:R-:W-:Y:S02]  /*5180*/  SEL R14, R14, R11, P0 ;  /* 0x0000000b0e0e7207 */ /* 0x000fe40000000000 */
[----:B------:R-:W-:-:S02]  /*5190*/  SEL R15, R15, R4, P0 ;  /* 0x000000040f0f7207 */ /* 0x000fc40000000000 */
[-C--:B------:R-:W-:Y:S02]  /*51a0*/  IADD3 R5, P1, PT, RZ, -R14.reuse, RZ ;  /* 0x8000000eff057210 */ /* 0x080fe40007f3e0ff */
[----:B------:R-:W-:Y:S02]  /*51b0*/  ISETP.NE.U32.AND P0, PT, R2, RZ, PT ;  /* 0x000000ff0200720c */ /* 0x000fe40003f05070 */
[-C--:B------:R-:W-:Y:S02]  /*51c0*/  IADD3.X R2, PT, PT, RZ, ~R15.reuse, RZ, P1, !PT ;  /* 0x8000000fff027210 */ /* 0x080fe40000ffe4ff */
[----:B------:R-:W-:Y:S02]  /*51d0*/  ISETP.NE.AND.EX P0, PT, RZ, UR20, PT, P0 ;  /* 0x00000014ff007c0c */ /* 0x000fe4000bf05300 */
[----:B------:R-:W-:Y:S02]  /*51e0*/  SEL R14, R5, R14, !P2 ;  /* 0x0000000e050e7207 */ /* 0x000fe40005000000 */
[----:B------:R-:W-:-:S02]  /*51f0*/  SEL R15, R2, R15, !P2 ;  /* 0x0000000f020f7207 */ /* 0x000fc40005000000 */
[----:B------:R-:W-:Y:S02]  /*5200*/  SEL R14, R14, 0xffffffff, P0 ;  /* 0xffffffff0e0e7807 */ /* 0x000fe40000000000 */
[----:B------:R-:W-:Y:S01]  /*5210*/  SEL R15, R15, 0xffffffff, P0 ;  /* 0xffffffff0f0f7807 */ /* 0x000fe20000000000 */
[----:B------:R-:W-:Y:S06]  /*5220*/  RET.REL.NODEC R6 `(_ZN4vllm31rms_norm_per_block_quant_kernelIN3c104HalfEaLb1ELb0ELi64EEEvPT0_PfPKT_S8_PKffiiPS6_l) ;  /* 0xffffffac06747950 */ /* 0x000fec0003c3ffff */
        .weak           $__internal_51_$__cuda_sm20_div_u64
        .type           $__internal_51_$__cuda_sm20_div_u64,@function
        .size           $__internal_51_$__cuda_sm20_div_u64,(.L_x_2902 - $__internal_51_$__cuda_sm20_div_u64)
$__internal_51_$__cuda_sm20_div_u64:
[----:B------:R-:W-:Y:S02]  /*5230*/  MOV R20, R19 ;  /* 0x0000001300147202 */ /* 0x000fe40000000f00 */
[----:B------:R-:W-:-:S04]  /*5240*/  MOV R21, UR20 ;  /* 0x0000001400157c02 */ /* 0x000fc80008000f00 */
        /* <DEDUP_REMOVED lines=40> */
[----:B------:R-:W-:-:S04]  /*54d0*/  IADD3 R13, P1, PT, R13, R10, RZ ;  /* 0x0000000a0d0d7210 */ /* 0x000fc80007f3e0ff */
[----:B------:R-:W-:Y:S01]  /*54e0*/  IADD3.X R12, PT, PT, R12, RZ, RZ, P0, !PT ;  /* 0x000000ff0c0c7210 */ /* 0x000fe200007fe4ff */
[----:B------:R-:W-:-:S03]  /*54f0*/  IMAD.WIDE.U32 R10, R13, R19, RZ ;  /* 0x000000130d0a7225 */ /* 0x000fc600078e00ff */
[----:B------:R-:W-:Y:S01]  /*5500*/  IADD3.X R12, PT, PT, RZ, R12, RZ, P1, !PT ;  /* 0x0000000cff0c7210 */ /* 0x000fe20000ffe4ff */
[C---:B------:R-:W-:Y:S01]  /*5510*/  IMAD R11, R13.reuse, UR20, R11 ;  /* 0x000000140d0b7c24 */ /* 0x040fe2000f8e020b */
[----:B------:R-:W-:Y:S02]  /*5520*/  IADD3 R20, P1, PT, -R10, R17, RZ ;  /* 0x000000110a147210 */ /* 0x000fe40007f3e1ff */
[----:B------:R-:W-:Y:S01]  /*5530*/  IADD3 R10, P2, PT, R13, 0x1, RZ ;  /* 0x000000010d0a7810 */ /* 0x000fe20007f5e0ff */
[-C--:B------:R-:W-:Y:S01]  /*5540*/  IMAD R11, R12, R19.reuse, R11 ;  /* 0x000000130c0b7224 */ /* 0x080fe200078e020b */
[----:B------:R-:W-:-:S04]  /*5550*/  ISETP.GE.U32.AND P0, PT, R20, R19, PT ;  /* 0x000000131400720c */ /* 0x000fc80003f06070 */
[----:B------:R-:W-:Y:S02]  /*5560*/  IADD3.X R22, PT, PT, ~R11, R16, RZ, P1, !PT ;  /* 0x000000100b167210 */ /* 0x000fe40000ffe5ff */
[----:B------:R-:W-:Y:S02]  /*5570*/  IADD3 R16, P1, PT, -R19, R20, RZ ;  /* 0x0000001413107210 */ /* 0x000fe40007f3e1ff */
        /* <DEDUP_REMOVED lines=10> */
[----:B------:R-:W-:Y:S02]  /*5620*/  ISETP.GE.U32.AND.EX P0, PT, R17, UR20, PT, P0 ;  /* 0x0000001411007c0c */ /* 0x000fe4000bf06100 */
[-C--:B------:R-:W-:Y:S02]  /*5630*/  IADD3.X R11, PT, PT, RZ, R12.reuse, RZ, P2, !PT ;  /* 0x0000000cff0b7210 */ /* 0x080fe400017fe4ff */
[----:B------:R-:W-:Y:S02]  /*5640*/  MOV R19, 0x0 ;  /* 0x0000000000137802 */ /* 0x000fe40000000f00 */
[----:B------:R-:W-:Y:S02]  /*5650*/  ISETP.NE.AND.EX P1, PT, RZ, UR20, PT, P1 ;  /* 0x00000014ff007c0c */ /* 0x000fe4000bf25310 */
[----:B------:R-:W-:Y:S02]  /*5660*/  SEL R10, R10, R13, P0 ;  /* 0x0000000d0a0a7207 */ /* 0x000fe40000000000 */
[----:B------:R-:W-:-:S02]  /*5670*/  SEL R11, R11, R12, P0 ;  /* 0x0000000c0b0b7207 */ /* 0x000fc40000000000 */
[----:B------:R-:W-:Y:S02]  /*5680*/  SEL R10, R10, 0xffffffff, P1 ;  /* 0xffffffff0a0a7807 */ /* 0x000fe40000800000 */
[----:B------:R-:W-:Y:S01]  /*5690*/  SEL R11, R11, 0xffffffff, P1 ;  /* 0xffffffff0b0b7807 */ /* 0x000fe20000800000 */
[----:B------:R-:W-:Y:S06]  /*56a0*/  RET.REL.NODEC R18 `(_ZN4vllm31rms_norm_per_block_quant_kernelIN3c104HalfEaLb1ELb0ELi64EEEvPT0_PfPKT_S8_PKffiiPS6_l) ;  /* 0xffffffa812547950 */ /* 0x000fec0003c3ffff */
.L_x_1562:
        /* <DEDUP_REMOVED lines=13> */
.L_x_2902:


//--------------------- .text._ZN4vllm31rms_norm_per_block_quant_kernelIN3c104HalfENS1_13Float8_e4m3fnELb1ELb0ELi64EEEvPT0_PfPKT_S9_PKffiiPS7_l --------------------------
	.section	.text._ZN4vllm31rms_norm_per_block_quant_kernelIN3c104HalfENS1_13Float8_e4m3fnELb1ELb0ELi64EEEvPT0_PfPKT_S9_PKffiiPS7_l,"ax",@progbits
	.align	128
        .global         _ZN4vllm31rms_norm_per_block_quant_kernelIN3c104HalfENS1_13Float8_e4m3fnELb1ELb0ELi64EEEvPT0_PfPKT_S9_PKffiiPS7_l
        .type           _ZN4vllm31rms_norm_per_block_quant_kernelIN3c104HalfENS1_13Float8_e4m3fnELb1ELb0ELi64EEEvPT0_PfPKT_S9_PKffiiPS7_l,@function
        .size           _ZN4vllm31rms_norm_per_block_quant_kernelIN3c104HalfENS1_13Float8_e4m3fnELb1ELb0ELi64EEEvPT0_PfPKT_S9_PKffiiPS7_l,(.L_x_2904 - _ZN4vllm31rms_norm_per_block_quant_kernelIN3c104HalfENS1_13Float8_e4m3fnELb1ELb0ELi64EEEvPT0_PfPKT_S9_PKffiiPS7_l)
        .other          _ZN4vllm31rms_norm_per_block_quant_kernelIN3c104HalfENS1_13Float8_e4m3fnELb1ELb0ELi64EEEvPT0_PfPKT_S9_PKffiiPS7_l,@"STO_CUDA_ENTRY STV_DEFAULT"
_ZN4vllm31rms_norm_per_block_quant_kernelIN3c104HalfENS1_13Float8_e4m3fnELb1ELb0ELi64EEEvPT0_PfPKT_S9_PKffiiPS7_l:
.text._ZN4vllm31rms_norm_per_block_quant_kernelIN3c104HalfENS1_13Float8_e4m3fnELb1ELb0ELi64EEEvPT0_PfPKT_S9_PKffiiPS7_l:
        /* <DEDUP_REMOVED lines=28> */
.L_x_1565:
[----:B------:R-:W-:Y:S02]  /*01c0*/  IMAD.MOV.U32 R6, RZ, RZ, 0x8 ;  /* 0x00000008ff067424 */ /* 0x000fe400078e00ff */
[----:B------:R-:W-:Y:S02]  /*01d0*/  IMAD.MOV.U32 R8, RZ, RZ, 0x8 ;  /* 0x00000008ff087424 */ /* 0x000fe400078e00ff */
        /* <DEDUP_REMOVED lines=98> */
.L_x_1564:
[----:B------:R-:W-:Y:S05]  /*0800*/  BSYNC.RECONVERGENT B0 ;  /* 0x0000000000007941 */ /* 0x000fea0003800200 */
.L_x_1563:
        /* <DEDUP_REMOVED lines=71> */
.L_x_1567:
        /* <DEDUP_REMOVED lines=103> */
.L_x_1569:
[----:B------:R-:W0:Y:S02]  /*12f0*/  LDCU.64 UR4, c[0x0][0x3a8] ;  /* 0x00007500ff0477ac */ /* 0x000e240008000a00 */
[----:B0-----:R-:W-:-:S04]  /*1300*/  I2FP.F32.S32 R4, UR5 ;  /* 0x0000000500047c45 */ /* 0x001fc80008201400 */
[----:B------:R-:W0:Y:S02]  /*1310*/  MUFU.RCP R5, R4 ;  /* 0x0000000400057308 */ /* 0x000e240000001000 */
[----:B0-----:R-:W-:-:S06]  /*1320*/  FFMA.FTZ R20, R5, R20, UR4 ;  /* 0x0000000405147e23 */ /* 0x001fcc0008010014 */
[----:B------:R-:W0:Y:S02]  /*1330*/  MUFU.RSQ R5, R20 ;  /* 0x0000001400057308 */ /* 0x000e240000001400 */
[----:B0-----:R2:W-:Y:S02]  /*1340*/  STS [R2+0x10a4], R5 ;  /* 0x0010a40502007388 */ /* 0x0015e40000000800 */
.L_x_1568:
[----:B------:R-:W-:Y:S05]  /*1350*/  BSYNC.RECONVERGENT B0 ;  /* 0x0000000000007941 */ /* 0x000fea0003800200 */
.L_x_1566:
        /* <DEDUP_REMOVED lines=65> */
.L_x_1570:
[----:B------:R-:W-:Y:S01]  /*1770*/  IMAD.U32 R2, RZ, RZ, UR15 ;  /* 0x0000000fff027e24 */ /* 0x000fe2000f8e00ff */
[----:B------:R-:W-:-:S07]  /*1780*/  MOV R6, 0x17a0 ;  /* 0x000017a000067802 */ /* 0x000fce0000000f00 */
[----:B------:R-:W-:Y:S05]  /*1790*/  CALL.REL.NOINC `($__internal_52_$__cuda_sm20_div_s64) ;  /* 0x0000004400307944 */ /* 0x000fea0003c00000 */
        /* <DEDUP_REMOVED lines=8> */
.L_x_1571:
        /* <DEDUP_REMOVED lines=58> */
.L_x_1575:
[----:B------:R-:W-:Y:S01]  /*1bc0*/  IMAD.U32 R19, RZ, RZ, UR15 ;  /* 0x0000000fff137e24 */ /* 0x000fe2000f8e00ff */
[----:B------:R-:W-:-:S07]  /*1bd0*/  MOV R18, 0x1bf0 ;  /* 0x00001bf000127802 */ /* 0x000fce0000000f00 */
[----:B------:R-:W-:Y:S05]  /*1be0*/  CALL.REL.NOINC `($__internal_53_$__cuda_sm20_div_u64) ;  /* 0x0000004400507944 */ /* 0x000fea0003c00000 */
.L_x_1576:
[----:B------:R-:W-:Y:S05]  /*1bf0*/  BSYNC.RECONVERGENT B1 ;  /* 0x0000000000017941 */ /* 0x000fea0003800200 */
.L_x_1574:
[----:B------:R-:W-:Y:S01]  /*1c00*/  IADD3 R8, P0, PT, R10, R8, RZ ;  /* 0x000000080a087210 */ /* 0x000fe20007f1e0ff */
[----:B------:R-:W-:Y:S01]  /*1c10*/  BSSY.RECONVERGENT B1, `(.L_x_1577) ;  /* 0x000004a000017945 */ /* 0x000fe20003800200 */
[----:B------:R-:W-:Y:S02]  /*1c20*/  IMAD.MOV.U32 R30, RZ, RZ, RZ ;  /* 0x000000ffff1e7224 */ /* 0x000fe400078e00ff */
        /* <DEDUP_REMOVED lines=8> */
[----:B------:R-:W-:Y:S01]  /*1cb0*/  IMAD.MOV.U32 R19, RZ, RZ, RZ ;  /* 0x000000ffff137224 */ /* 0x000fe200078e00ff */
[----:B------:R-:W-:Y:S01]  /*1cc0*/  MOV R22, RZ ;  /* 0x000000ff00167202 */ /* 0x000fe20000000f00 */
[----:B------:R-:W-:Y:S01]  /*1cd0*/  IMAD.MOV.U32 R30, RZ, RZ, RZ ;  /* 0x000000ffff1e7224 */ /* 0x000fe200078e00ff */
[----:B------:R-:W-:-:S07]  /*1ce0*/  LOP3.LUT R8, R8, 0x3, RZ, 0xc0, !PT ;  /* 0x0000000308087812 */ /* 0x000fce00078ec0ff */
.L_x_1579:
        /* <DEDUP_REMOVED lines=17> */
[----:B--2---:R-:W-:Y:S02]  /*1e00*/  HADD2.F32 R18, -RZ, R10.H0_H0 ;  /* 0x2000000aff127230 */ /* 0x004fe40000004100 */
[----:B------:R-:W-:Y:S02]  /*1e10*/  HADD2.F32 R20, -RZ, R11.H0_H0 ;  /* 0x2000000bff147230 */ /* 0x000fe40000004100 */
[----:B---3--:R-:W-:-:S02]  /*1e20*/  HADD2.F32 R21, -RZ, R12.H0_H0 ;  /* 0x2000000cff157230 */ /* 0x008fc40000004100 */
[----:B------:R-:W-:Y:S02]  /*1e30*/  HADD2.F32 R11, -RZ, R11.H1_H1 ;  /* 0x3000000bff0b7230 */ /* 0x000fe40000004100 */
[--C-:B------:R-:W-:Y:S02]  /*1e40*/  HADD2.F32 R23, -RZ, R13.reuse.H0_H0 ;  /* 0x2000000dff177230 */ /* 0x100fe40000004100 */
[----:B------:R-:W-:Y:S01]  /*1e50*/  FADD.FTZ R21, R18, R21 ;  /* 0x0000001512157221 */ /* 0x000fe20000010000 */
[----:B------:R-:W-:Y:S02]  /*1e60*/  HADD2.F32 R18, -RZ, R10.H1_H1 ;  /* 0x3000000aff127230 */ /* 0x000fe40000004100 */
[----:B------:R-:W-:Y:S02]  /*1e70*/  HADD2.F32 R10, -RZ, R13.H1_H1 ;  /* 0x3000000dff0a7230 */ /* 0x000fe40000004100 */
[----:B------:R-:W-:Y:S01]  /*1e80*/  FMUL.FTZ R24, R21, UR14 ;  /* 0x0000000e15187c20 */ /* 0x000fe20008410000 */
[----:B------:R-:W-:-:S02]  /*1e90*/  HADD2.F32 R21, -RZ, R12.H1_H1 ;  /* 0x3000000cff157230 */ /* 0x000fc40000004100 */
[----:B------:R-:W-:Y:S01]  /*1ea0*/  FADD.FTZ R20, R20, R23 ;  /* 0x0000001714147221 */ /* 0x000fe20000010000 */
[--C-:B----4-:R-:W-:Y:S02]  /*1eb0*/  HADD2.F32 R13, -RZ, R16.reuse.H1_H1 ;  /* 0x30000010ff0d7230 */ /* 0x110fe40000004100 */
[----:B------:R-:W-:Y:S01]  /*1ec0*/  FADD.FTZ R10, R11, R10 ;  /* 0x0000000a0b0a7221 */ /* 0x000fe20000010000 */
[----:B------:R-:W-:Y:S01]  /*1ed0*/  F2FP.F16.F32.PACK_AB R24, RZ, R24 ;  /* 0x00000018ff18723e */ /* 0x000fe200000000ff */
[----:B------:R-:W-:Y:S01]  /*1ee0*/  FADD.FTZ R18, R18, R21 ;  /* 0x0000001512127221 */ /* 0x000fe20000010000 */
[----:B------:R-:W-:Y:S01]  /*1ef0*/  FMUL.FTZ R20, R20, UR14 ;  /* 0x0000000e14147c20 */ /* 0x000fe20008410000 */
[----:B------:R-:W-:Y:S01]  /*1f00*/  FMUL.FTZ R10, R10, UR14 ;  /* 0x0000000e0a0a7c20 */ /* 0x000fe20008410000 */
[----:B------:R-:W-:Y:S02]  /*1f10*/  HADD2.F32 R11, -RZ, R16.H0_H0 ;  /* 0x20000010ff0b7230 */ /* 0x000fe40000004100 */
[----:B------:R-:W-:Y:S01]  /*1f20*/  FMUL.FTZ R18, R18, UR14 ;  /* 0x0000000e12127c20 */ /* 0x000fe20008410000 */
        /* <DEDUP_REMOVED lines=19> */
[----:B------:R-:W-:Y:S02]  /*2060*/  HADD2.F32 R10, -RZ, R10.H0_H0 ;  /* 0x2000000aff0a7230 */ /* 0x000fe40000004100 */
[----:B------:R-:W-:-:S05]  /*2070*/  HADD2.F32 R13, -RZ, R13.H0_H0 ;  /* 0x2000000dff0d7230 */ /* 0x000fca0000004100 */
[----:B------:R-:W-:-:S04]  /*2080*/  FMNMX3.FTZ R11, R30, |R11|, |R13|, !PT ;  /* 0x4000000b1e0b7276 */ /* 0x000fc8000781040d */
[----:B------:R-:W-:Y:S01]  /*2090*/  FMNMX3.FTZ R30, R11, |R20|, |R10|, !PT ;  /* 0x400000140b1e7276 */ /* 0x000fe2000781040a */
[----:B------:R-:W-:Y:S06]  /*20a0*/  @P1 BRA `(.L_x_1579) ;  /* 0xfffffffc00101947 */ /* 0x000fec000383ffff */
.L_x_1578:
[----:B------:R-:W-:Y:S05]  /*20b0*/  BSYNC.RECONVERGENT B1 ;  /* 0x0000000000017941 */ /* 0x000fea0003800200 */
.L_x_1577:
[----:B------:R-:W-:Y:S05]  /*20c0*/  @!P0 BRA `(.L_x_1573) ;  /* 0x0000000c00688947 */ /* 0x000fea0003800000 */
[----:B------:R-:W-:Y:S01]  /*20d0*/  IMAD.U32 R8, RZ, RZ, UR20 ;  /* 0x00000014ff087e24 */ /* 0x000fe2000f8e00ff */
[----:B------:R-:W-:Y:S02]  /*20e0*/  MOV R33, UR15 ;  /* 0x0000000f00217c02 */ /* 0x000fe40008000f00 */
[----:B------:R-:W-:Y:S02]  /*20f0*/  MOV R10, UR15 ;  /* 0x0000000f000a7c02 */ /* 0x000fe40008000f00 */
[----:B------:R-:W-:-:S03]  /*2100*/  SHF.L.U64.HI R33, R33, 0x3, R8 ;  /* 0x0000000321217819 */ /* 0x000fc60000010208 */
[----:B------:R-:W-:-:S07]  /*2110*/  IMAD.SHL.U32 R8, R10, 0x8, RZ ;  /* 0x000000080a087824 */ /* 0x000fce00078e00ff */
.L_x_1580:
        /* <DEDUP_REMOVED lines=12> */
[----:B------:R-:W-:-:S03]  /*21e0*/  IADD3 R22, P1, PT, R8, R28, RZ ;  /* 0x0000001c08167210 */ /* 0x000fc60007f3e0ff */
[C---:B------:R-:W-:Y:S01]  /*21f0*/  IMAD.X R25, R33.reuse, 0x1, R11, P0 ;  /* 0x0000000121197824 */ /* 0x040fe200000e060b */
[----:B------:R-:W-:-:S04]  /*2200*/  IADD3.X R23, PT, PT, R33, R29, RZ, P1, !PT ;  /* 0x0000001d21177210 */ /* 0x000fc80000ffe4ff */
        /* <DEDUP_REMOVED lines=37> */
[----:B------:R-:W-:Y:S02]  /*2460*/  IMAD.X R21, R33, 0x1, R27, P0 ;  /* 0x0000000121157824 */ /* 0x000fe400000e061b */
[----:B------:R-:W-:Y:S02]  /*2470*/  HADD2.F32 R19, -RZ, R19.H0_H0 ;  /* 0x20000013ff137230 */ /* 0x000fe40000004100 */
[----:B------:R-:W-:Y:S01]  /*2480*/  HADD2.F32 R16, -RZ, R16.H0_H0 ;  /* 0x20000010ff107230 */ /* 0x000fe20000004100 */
[----:B------:R0:W2:Y:S01]  /*2490*/  LDG.E.64.CONSTANT R26, desc[UR16][R20.64] ;  /* 0x00000010141a7981 */ /* 0x0000a2000c1e9b00 */
[----:B------:R-:W-:Y:S02]  /*24a0*/  F2FP.F16.F32.PACK_AB R17, RZ, R18 ;  /* 0x00000012ff11723e */ /* 0x000fe400000000ff */
[----:B------:R-:W-:Y:S02]  /*24b0*/  F2FP.F16.F32.PACK_AB R28, RZ, R28 ;  /* 0x0000001cff1c723e */ /* 0x000fe400000000ff */
[----:B------:R-:W-:Y:S01]  /*24c0*/  FMNMX3.FTZ R32, R30, |R19|, |R16|, !PT ;  /* 0x400000131e207276 */ /* 0x000fe20007810410 */
[----:B------:R-:W-:Y:S01]  /*24d0*/  HADD2.F32 R29, -RZ, R17.H0_H0 ;  /* 0x20000011ff1d7230 */ /* 0x000fe20000004100 */
[-C--:B------:R-:W-:Y:S01]  /*24e0*/  IADD3 R16, P0, PT, R24, R8.reuse, RZ ;  /* 0x0000000818107210 */ /* 0x080fe20007f1e0ff */
[----:B------:R-:W-:Y:S01]  /*24f0*/  HADD2.F32 R28, -RZ, R28.H0_H0 ;  /* 0x2000001cff1c7230 */ /* 0x000fe20000004100 */
[----:B------:R-:W-:-:S02]  /*2500*/  IADD3 R18, P1, PT, R22, R8, RZ ;  /* 0x0000000816127210 */ /* 0x000fc40007f3e0ff */
[----:B------:R-:W-:Y:S01]  /*2510*/  IADD3.X R17, PT, PT, R25, R33, RZ, P0, !PT ;  /* 0x0000002119117210 */ /* 0x000fe200007fe4ff */
[----:B-----5:R-:W-:Y:S01]  /*2520*/  HADD2.F32 R34, -RZ, R10.H0_H0 ;  /* 0x2000000aff227230 */ /* 0x020fe20000004100 */
[----:B------:R-:W-:Y:S01]  /*2530*/  FMNMX3.FTZ R32, R32, |R29|, |R28|, !PT ;  /* 0x4000001d20207276 */ /* 0x000fe2000781041c */
[----:B------:R-:W-:Y:S02]  /*2540*/  IMAD.X R19, R23, 0x1, R33, P1 ;  /* 0x0000000117137824 */ /* 0x000fe400008e0621 */
[----:B------:R1:W3:Y:S01]  /*2550*/  LDG.E.64.CONSTANT R24, desc[UR16][R16.64] ;  /* 0x0000001010187981 */ /* 0x0002e2000c1e9b00 */
[----:B------:R-:W-:-:S03]  /*2560*/  HADD2.F32 R29, -RZ, R12.H0_H0 ;  /* 0x2000000cff1d7230 */ /* 0x000fc60000004100 */
[----:B------:R4:W5:Y:S01]  /*2570*/  LDG.E.64 R22, desc[UR16][R18.64] ;  /* 0x0000001012167981 */ /* 0x000962000c1e1b00 */
[----:B------:R-:W-:Y:S02]  /*2580*/  HADD2.F32 R10, -RZ, R10.H1_H1 ;  /* 0x3000000aff0a7230 */ /* 0x000fe40000004100 */
[----:B------:R-:W-:Y:S01]  /*2590*/  FADD.FTZ R34, R34, R29 ;  /* 0x0000001d22227221 */ /* 0x000fe20000010000 */
[----:B------:R-:W-:Y:S01]  /*25a0*/  HADD2.F32 R29, -RZ, R12.H1_H1 ;  /* 0x3000000cff1d7230 */ /* 0x000fe20000004100 */
[----:B------:R-:W-:-:S04]  /*25b0*/  IADD3 R28, P0, PT, R20, R8, RZ ;  /* 0x00000008141c7210 */ /* 0x000fc80007f1e0ff */
[----:B------:R-:W-:Y:S01]  /*25c0*/  FADD.FTZ R12, R10, R29 ;  /* 0x0000001d0a0c7221 */ /* 0x000fe20000010000 */
[----:B------:R-:W-:Y:S01]  /*25d0*/  IADD3.X R29, PT, PT, R21, R33, RZ, P0, !PT ;  /* 0x00000021151d7210 */ /* 0x000fe200007fe4ff */
[----:B------:R-:W-:Y:S02]  /*25e0*/  HADD2.F32 R10, -RZ, R11.H0_H0 ;  /* 0x2000000bff0a7230 */ /* 0x000fe40000004100 */
[----:B0-----:R-:W-:-:S05]  /*25f0*/  HADD2.F32 R21, -RZ, R13.H0_H0 ;  /* 0x2000000dff157230 */ /* 0x001fca0000004100 */
[----:B------:R-:W-:Y:S02]  /*2600*/  FADD.FTZ R10, R10, R21 ;  /* 0x000000150a0a7221 */ /* 0x000fe40000010000 */
[----:B------:R0:W5:Y:S01]  /*2610*/  LDG.E.64.CONSTANT R20, desc[UR16][R28.64] ;  /* 0x000000101c147981 */ /* 0x000162000c1e9b00 */
[-C--:B-1----:R-:W-:Y:S02]  /*2620*/  IADD3 R16, P0, PT, R16, R8.reuse, RZ ;  /* 0x0000000810107210 */ /* 0x082fe40007f1e0ff */
[----:B----4-:R-:W-:-:S03]  /*2630*/  IADD3 R18, P1, PT, R18, R8, RZ ;  /* 0x0000000812127210 */ /* 0x010fc60007f3e0ff */
[----:B------:R-:W-:Y:S01]  /*2640*/  IMAD.X R17, R17, 0x1, R33, P0 ;  /* 0x0000000111117824 */ /* 0x000fe200000e0621 */
[----:B------:R-:W-:-:S05]  /*2650*/  IADD3.X R19, PT, PT, R19, R33, RZ, P1, !PT ;  /* 0x0000002113137210 */ /* 0x000fca0000ffe4ff */
[----:B------:R-:W4:Y:S04]  /*2660*/  LDG.E.64.CONSTANT R16, desc[UR16][R16.64] ;  /* 0x0000001010107981 */ /* 0x000f28000c1e9b00 */
[----:B------:R-:W4:Y:S01]  /*2670*/  LDG.E.64 R18, desc[UR16][R18.64] ;  /* 0x0000001012127981 */ /* 0x000f22000c1e1b00 */
[----:B------:R-:W-:-:S05]  /*2680*/  IADD3 R30, P0, PT, R28, R8, RZ ;  /* 0x000000081c1e7210 */ /* 0x000fca0007f1e0ff */
[----:B------:R-:W-:-:S06]  /*2690*/  IMAD.X R31, R29, 0x1, R33, P0 ;  /* 0x000000011d1f7824 */ /* 0x000fcc00000e0621 */
        /* <DEDUP_REMOVED lines=33> */
[----:B---3--:R-:W-:Y:S02]  /*28b0*/  HADD2.F32 R27, -RZ, R24.H0_H0 ;  /* 0x20000018ff1b7230 */ /* 0x008fe40000004100 */
[----:B-----5:R-:W-:Y:S01]  /*28c0*/  HADD2.F32 R28, -RZ, R22.H0_H0 ;  /* 0x20000016ff1c7230 */ /* 0x020fe20000004100 */
[----:B------:R-:W-:Y:S01]  /*28d0*/  F2FP.F16.F32.PACK_AB R11, RZ, R11 ;  /* 0x0000000bff0b723e */ /* 0x000fe200000000ff */
[----:B------:R-:W-:Y:S01]  /*28e0*/  HADD2.F32 R24, -RZ, R24.H1_H1 ;  /* 0x30000018ff187230 */ /* 0x000fe20000004100 */
[----:B------:R-:W-:Y:S01]  /*28f0*/  F2FP.F16.F32.PACK_AB R12, RZ, R12 ;  /* 0x0000000cff0c723e */ /* 0x000fe200000000ff */
[----:B------:R-:W-:Y:S02]  /*2900*/  HADD2.F32 R29, -RZ, R22.H1_H1 ;  /* 0x30000016ff1d7230 */ /* 0x000fe40000004100 */
[----:B------:R-:W-:Y:S01]  /*2910*/  FADD.FTZ R27, R27, R28 ;  /* 0x0000001c1b1b7221 */ /* 0x000fe20000010000 */
[----:B------:R-:W-:-:S02]  /*2920*/  HADD2.F32 R26, -RZ, R26.H0_H0 ;  /* 0x2000001aff1a7230 */ /* 0x000fc40000004100 */
[----:B------:R-:W-:Y:S02]  /*2930*/  HADD2.F32 R10, -RZ, R25.H0_H0 ;  /* 0x20000019ff0a7230 */ /* 0x000fe40000004100 */
[----:B------:R-:W-:Y:S01]  /*2940*/  FADD.FTZ R24, R24, R29 ;  /* 0x0000001d18187221 */ /* 0x000fe20000010000 */
[----:B------:R-:W-:Y:S01]  /*2950*/  FMUL.FTZ R27, R27, UR14 ;  /* 0x0000000e1b1b7c20 */ /* 0x000fe20008410000 */
[----:B------:R-:W-:Y:S01]  /*2960*/  FMNMX3.FTZ R32, R32, |R13|, |R26|, !PT ;  /* 0x4000000d20207276 */ /* 0x000fe2000781041a */
[----:B------:R-:W-:Y:S02]  /*2970*/  HADD2.F32 R13, -RZ, R23.H0_H0 ;  /* 0x20000017ff0d7230 */ /* 0x000fe40000004100 */
[----:B------:R-:W-:Y:S01]  /*2980*/  FMUL.FTZ R24, R24, UR14 ;  /* 0x0000000e18187c20 */ /* 0x000fe20008410000 */
[----:B------:R-:W-:Y:S01]  /*2990*/  HADD2.F32 R25, -RZ, R25.H1_H1 ;  /* 0x30000019ff197230 */ /* 0x000fe20000004100 */
[----:B------:R-:W-:Y:S01]  /*29a0*/  F2FP.F16.F32.PACK_AB R27, RZ, R27 ;  /* 0x0000001bff1b723e */ /* 0x000fe200000000ff */
[----:B------:R-:W-:-:S02]  /*29b0*/  HADD2.F32 R22, -RZ, R23.H1_H1 ;  /* 0x30000017ff167230 */ /* 0x000fc40000004100 */
[----:B------:R-:W-:Y:S01]  /*29c0*/  FADD.FTZ R13, R10, R13 ;  /* 0x0000000d0a0d7221 */ /* 0x000fe20000010000 */
[----:B------:R-:W-:Y:S01]  /*29d0*/  F2FP.F16.F32.PACK_AB R23, RZ, R24 ;  /* 0x00000018ff17723e */ /* 0x000fe200000000ff */
[--C-:B------:R-:W-:Y:S02]  /*29e0*/  HADD2.F32 R24, -RZ, R20.reuse.H0_H0 ;  /* 0x20000014ff187230 */ /* 0x100fe40000004100 */
[----:B------:R-:W-:Y:S01]  /*29f0*/  FADD.FTZ R22, R25, R22 ;  /* 0x0000001619167221 */ /* 0x000fe20000010000 */
[----:B------:R-:W-:Y:S01]  /*2a00*/  FMUL.FTZ R13, R13, UR14 ;  /* 0x0000000e0d0d7c20 */ /* 0x000fe20008410000 */
[----:B------:R-:W-:Y:S02]  /*2a10*/  HADD2.F32 R27, -RZ, R27.H0_H0 ;  /* 0x2000001bff1b7230 */ /* 0x000fe40000004100 */
[----:B------:R-:W-:Y:S02]  /*2a20*/  HADD2.F32 R23, -RZ, R23.H0_H0 ;  /* 0x20000017ff177230 */ /* 0x000fe40000004100 */
[----:B------:R-:W-:Y:S01]  /*2a30*/  FMUL.FTZ R22, R22, UR14 ;  /* 0x0000000e16167c20 */ /* 0x000fe20008410000 */
[----:B------:R-:W-:Y:S01]  /*2a40*/  HADD2.F32 R20, -RZ, R20.H1_H1 ;  /* 0x30000014ff147230 */ /* 0x000fe20000004100 */
[----:B------:R-:W-:Y:S01]  /*2a50*/  F2FP.F16.F32.PACK_AB R13, RZ, R13 ;  /* 0x0000000dff0d723e */ /* 0x000fe200000000ff */
[----:B------:R-:W-:Y:S01]  /*2a60*/  FMUL.FTZ R10, R27, R24 ;  /* 0x000000181b0a7220 */ /* 0x000fe20000410000 */
[----:B------:R-:W-:-:S02]  /*2a70*/  HADD2.F32 R11, -RZ, R11.H0_H0 ;  /* 0x2000000bff0b7230 */ /* 0x000fc40000004100 */
[----:B------:R-:W-:Y:S01]  /*2a80*/  FMUL.FTZ R20, R23, R20 ;  /* 0x0000001417147220 */ /* 0x000fe20000410000 */
[----:B------:R-:W-:Y:S01]  /*2a90*/  F2FP.F16.F32.PACK_AB R23, RZ, R22 ;  /* 0x00000016ff17723e */ /* 0x000fe200000000ff */
[----:B------:R-:W-:Y:S01]  /*2aa0*/  HADD2.F32 R22, -RZ, R13.H0_H0 ;  /* 0x2000000dff167230 */ /* 0x000fe20000004100 */
[----:B------:R-:W-:Y:S01]  /*2ab0*/  F2FP.F16.F32.PACK_AB R10, RZ, R10 ;  /* 0x0000000aff0a723e */ /* 0x000fe200000000ff */
[----:B------:R-:W-:Y:S01]  /*2ac0*/  HADD2.F32 R12, -RZ, R12.H0_H0 ;  /* 0x2000000cff0c7230 */ /* 0x000fe20000004100 */
[----:B------:R-:W-:Y:S01]  /*2ad0*/  F2FP.F16.F32.PACK_AB R13, RZ, R20 ;  /* 0x00000014ff0d723e */ /* 0x000fe200000000ff */
[----:B------:R-:W-:Y:S02]  /*2ae0*/  HADD2.F32 R24, -RZ, R23.H0_H0 ;  /* 0x20000017ff187230 */ /* 0x000fe40000004100 */
[----:B------:R-:W-:Y:S01]  /*2af0*/  HADD2.F32 R23, -RZ, R21.H0_H0 ;  /* 0x20000015ff177230 */ /* 0x000fe20000004100 */
[----:B------:R-:W-:Y:S01]  /*2b00*/  FMNMX3.FTZ R11, R32, |R11|, |R12|, !PT ;  /* 0x4000000b200b7276 */ /* 0x000fe2000781040c */
        /* <DEDUP_REMOVED lines=54> */
.L_x_1573:
[----:B------:R-:W-:Y:S05]  /*2e70*/  BSYNC.RECONVERGENT B0 ;  /* 0x0000000000007941 */ /* 0x000fea0003800200 */
.L_x_1572:
        /* <DEDUP_REMOVED lines=12> */
[----:B0-----:R-:W-:Y:S02]  /*2f40*/  IMAD.MOV.U32 R10, RZ, RZ, RZ ;  /* 0x000000ffff0a7224 */ /* 0x001fe400078e00ff */
[----:B-1----:R-:W-:-:S04]  /*2f50*/  IMAD.MOV R16, RZ, RZ, -R11 ;  /* 0x000000ffff107224 */ /* 0x002fc800078e0a0b */
        /* <DEDUP_REMOVED lines=10> */
[----:B------:R-:W-:Y:S02]  /*3000*/  @!P1 IMAD.IADD R10, R10, 0x1, -R17 ;  /* 0x000000010a0a9824 */ /* 0x000fe400078e0a11 */
[----:B------:R-:W-:Y:S01]  /*3010*/  @!P1 VIADD R8, R8, 0x1 ;  /* 0x0000000108089836 */ /* 0x000fe20000000000 */
[----:B------:R-:W-:Y:S02]  /*3020*/  ISETP.NE.AND P1, PT, R12, RZ, PT ;  /* 0x000000ff0c00720c */ /* 0x000fe40003f25270 */
[----:B------:R-:W-:Y:S02]  /*3030*/  ISETP.GE.U32.AND P0, PT, R10, R17, PT ;  /* 0x000000110a00720c */ /* 0x000fe40003f06070 */
[----:B------:R-:W-:-:S05]  /*3040*/  LEA R17, R0, R19, 0x2 ;  /* 0x0000001300117211 */ /* 0x000fca00078e10ff */
[----:B------:R0:W-:Y:S06]  /*3050*/  STS [R17], R30 ;  /* 0x0000001e11007388 */ /* 0x0001ec0000000800 */
[----:B------:R-:W-:-:S05]  /*3060*/  @P0 VIADD R8, R8, 0x1 ;  /* 0x0000000108080836 */ /* 0x000fca0000000000 */
        /* <DEDUP_REMOVED lines=11> */
[----:B------:R-:W-:Y:S01]  /*3120*/  IADD3 R18, P1, PT, R21, 0x2, RZ ;  /* 0x0000000215127810 */ /* 0x000fe20007f3e0ff */
[----:B------:R-:W-:Y:S02]  /*3130*/  IMAD.X R23, RZ, RZ, RZ, P0 ;  /* 0x000000ffff177224 */ /* 0x000fe400000e06ff */
[----:B------:R-:W-:Y:S01]  /*3140*/  IMAD.X R25, RZ, RZ, RZ, P2 ;  /* 0x000000ffff197224 */ /* 0x000fe200010e06ff */
[----:B------:R-:W-:-:S09]  /*3150*/  IADD3.X R24, PT, PT, RZ, RZ, RZ, P1, !PT ;  /* 0x000000ffff187210 */ /* 0x000fd20000ffe4ff */
.L_x_1587:
        /* <DEDUP_REMOVED lines=29> */
[----:B------:R-:W-:Y:S01]  /*3330*/  ISETP.LT.U32.AND P2, PT, R13, 0x20, PT ;  /* 0x000000200d00780c */ /* 0x000fe20003f41070 */
[--C-:B------:R-:W-:Y:S01]  /*3340*/  IMAD.X R26, R28, 0x1, ~R31.reuse, P3 ;  /* 0x000000011c1a7824 */ /* 0x100fe200018e0e1f */
[C---:B------:R-:W-:Y:S02]  /*3350*/  IADD3 R32, P3, PT, R21.reuse, R12, RZ ;  /* 0x0000000c15207210 */ /* 0x040fe40007f7e0ff */
[----:B------:R-:W-:Y:S02]  /*3360*/  IADD3 R12, P5, PT, R21, 0x10, RZ ;  /* 0x00000010150c7810 */ /* 0x000fe40007fbe0ff */
[----:B------:R-:W-:Y:S02]  /*3370*/  IADD3 R30, P4, PT, R32, 0x20, RZ ;  /* 0x00000020201e7810 */ /* 0x000fe40007f9e0ff */
[----:B------:R-:W-:Y:S02]  /*3380*/  ISETP.LT.AND.EX P2, PT, R26, RZ, PT, P2 ;  /* 0x000000ff1a00720c */ /* 0x000fe40003f41320 */
[----:B------:R-:W-:-:S02]  /*3390*/  IADD3.X R31, PT, PT, RZ, RZ, R31, P4, P3 ;  /* 0x000000ffff1f7210 */ /* 0x000fc400027e641f */
[----:B------:R-:W-:Y:S02]  /*33a0*/  ISETP.GE.U32.AND P3, PT, R30, R27, PT ;  /* 0x0000001b1e00720c */ /* 0x000fe40003f66070 */
[----:B------:R-:W-:Y:S02]  /*33b0*/  SEL R13, R13, 0x20, P2 ;  /* 0x000000200d0d7807 */ /* 0x000fe40001000000 */
[----:B------:R-:W-:Y:S02]  /*33c0*/  SEL R26, R26, RZ, P2 ;  /* 0x000000ff1a1a7207 */ /* 0x000fe40001000000 */
[----:B------:R-:W-:Y:S02]  /*33d0*/  ISETP.GE.AND.EX P2, PT, R31, R28, PT, P3 ;  /* 0x0000001c1f00720c */ /* 0x000fe40003f46330 */
[----:B------:R-:W-:Y:S01]  /*33e0*/  ISETP.GE.U32.AND P1, PT, R12, R13, PT ;  /* 0x0000000d0c00720c */ /* 0x000fe20003f26070 */
[----:B------:R-:W-:Y:S01]  /*33f0*/  IMAD R12, R32, 0x4, R19 ;  /* 0x00000004200c7824 */ /* 0x000fe200078e0213 */
[----:B------:R-:W-:-:S04]  /*3400*/  IADD3.X R29, PT, PT, RZ, RZ, RZ, P5, !PT ;  /* 0x000000ffff1d7210 */ /* 0x000fc80002ffe4ff */
[----:B------:R-:W-:-:S05]  /*3410*/  ISETP.GE.AND.EX P1, PT, R29, R26, PT, P1 ;  /* 0x0000001a1d00720c */ /* 0x000fca0003f26310 */
[----:B------:R-:W-:Y:S08]  /*3420*/  @P2 BRA `(.L_x_1585) ;  /* 0x00000000004c2947 */ /* 0x000ff00003800000 */
[----:B------:R-:W0:Y:S01]  /*3430*/  S2UR UR11, SR_CgaCtaId ;  /* 0x00000000000b79c3 */ /* 0x000e220000008800 */
[----:B------:R1:W2:Y:S01]  /*3440*/  LDS R11, [R12] ;  /* 0x000000000c0b7984 */ /* 0x0002a20000000800 */
[----:B------:R-:W-:Y:S01]  /*3450*/  UMOV UR10, 0x400 ;  /* 0x00000400000a7882 */ /* 0x000fe20000000000 */
[----:B------:R-:W-:Y:S01]  /*3460*/  IMAD R10, R10, UR15, R21 ;  /* 0x0000000f0a0a7c24 */ /* 0x000fe2000f8e0215 */
[----:B------:R-:W-:Y:S01]  /*3470*/  MOV R32, R30 ;  /* 0x0000001e00207202 */ /* 0x000fe20000000f00 */
[----:B------:R-:W-:Y:S01]  /*3480*/  IMAD.MOV.U32 R29, RZ, RZ, R31 ;  /* 0x000000ffff1d7224 */ /* 0x000fe200078e001f */
[----:B0-----:R-:W-:-:S06]  /*3490*/  ULEA UR10, UR11, UR10, 0x18 ;  /* 0x0000000a0b0a7291 */ /* 0x001fcc000f8ec0ff */
[----:B------:R-:W-:-:S05]  /*34a0*/  MOV R19, UR10 ;  /* 0x0000000a00137c02 */ /* 0x000fca0008000f00 */
[----:B------:R-:W-:-:S05]  /*34b0*/  IMAD R10, R10, 0x4, R19 ;  /* 0x000000040a0a7824 */ /* 0x000fca00078e0213 */
[----:B-1----:R-:W-:-:S07]  /*34c0*/  IADD3 R10, PT, PT, R10, 0x80, RZ ;  /* 0x000000800a0a7810 */ /* 0x002fce0007ffe0ff */
.L_x_1586:
        /* <DEDUP_REMOVED lines=9> */
.L_x_1585:
[----:B------:R-:W-:Y:S05]  /*3560*/  BSYNC.RECONVERGENT B1 ;  /* 0x0000000000017941 */ /* 0x000fea0003800200 */
.L_x_1584:
        /* <DEDUP_REMOVED lines=31> */
.L_x_1583:
[----:B------:R-:W-:Y:S05]  /*3760*/  BSYNC.RECONVERGENT B0 ;  /* 0x0000000000007941 */ /* 0x000fea0003800200 */
.L_x_1582:
[----:B------:R-:W-:Y:S05]  /*3770*/  @!P0 BRA `(.L_x_1587) ;  /* 0xfffffff800788947 */ /* 0x000fea000383ffff */
.L_x_1581:
[----:B------:R-:W-:Y:S01]  /*3780*/  SHF.L.U32 R11, R14, 0x4, RZ ;  /* 0x000000040e0b7819 */ /* 0x000fe200000006ff */
[----:B------:R-:W-:Y:S03]  /*3790*/  BAR.SYNC.DEFER_BLOCKING 0x0 ;  /* 0x0000000000007b1d */ /* 0x000fe60000010000 */
        /* <DEDUP_REMOVED lines=17> */
[----:B------:R-:W-:Y:S02]  /*38b0*/  IMAD.MOV.U32 R11, RZ, RZ, R15 ;  /* 0x000000ffff0b7224 */ /* 0x000fe400078e000f */
[----:B0-----:R-:W-:Y:S02]  /*38c0*/  IMAD R13, R9, UR18, RZ ;  /* 0x00000012090d7c24 */ /* 0x001fe4000f8e02ff */
[----:B------:R-:W-:-:S05]  /*38d0*/  IMAD.WIDE.U32 R10, R7, UR18, R10 ;  /* 0x00000012070a7c25 */ /* 0x000fca000f8e000a */
[----:B------:R-:W-:Y:S02]  /*38e0*/  IADD3 R11, PT, PT, R11, R13, RZ ;  /* 0x0000000d0b0b7210 */ /* 0x000fe40007ffe0ff */
[----:B---3--:R-:W-:Y:S02]  /*38f0*/  @P0 FMNMX.FTZ R2, R2, R5, PT ;  /* 0x0000000502020209 */ /* 0x008fe40003810000 */
[----:B--2---:R-:W-:-:S03]  /*3900*/  LEA R12, P0, R10, UR4, 0x2 ;  /* 0x000000040a0c7c11 */ /* 0x004fc6000f8010ff */
[----:B------:R-:W-:Y:S01]  /*3910*/  FMUL.FTZ R2, R2, 0.0022321429569274187088 ;  /* 0x3b12492502027820 */ /* 0x000fe20000410000 */
[----:B------:R-:W-:-:S04]  /*3920*/  LEA.HI.X R13, R10, UR5, R11, 0x2, P0 ;  /* 0x000000050a0d7c11 */ /* 0x000fc800080f140b */
[----:B------:R-:W-:-:S05]  /*3930*/  FMNMX.FTZ R5, R2, 4.3596542127488646656e-06, !PT ;  /* 0x3692492502057809 */ /* 0x000fca0007810000 */
[----:B------:R2:W-:Y:S02]  /*3940*/  STG.E desc[UR16][R12.64], R5 ;  /* 0x000000050c007986 */ /* 0x0005e4000c101910 */
.L_x_1589:
[----:B------:R-:W-:Y:S05]  /*3950*/  BSYNC.RECONVERGENT B0 ;  /* 0x0000000000007941 */ /* 0x000fea0003800200 */
.L_x_1588:
        /* <DEDUP_REMOVED lines=10> */
[----:B------:R-:W-:Y:S01]  /*3a00*/  IMAD.U32 R4, RZ, RZ, UR4 ;  /* 0x00000004ff047e24 */ /* 0x000fe2000f8e00ff */
[----:B------:R-:W-:-:S06]  /*3a10*/  UIADD3.X UR5, UPT, UPT, UR5, UR11, URZ, UP0, !UPT ;  /* 0x0000000b05057290 */ /* 0x000fcc00087fe4ff */
[----:B--2---:R-:W-:Y:S02]  /*3a20*/  MOV R5, UR5 ;  /* 0x0000000500057c02 */ /* 0x004fe40008000f00 */
[----:B------:R-:W-:Y:S05]  /*3a30*/  @P0 EXIT ;  /* 0x000000000000094d */ /* 0x000fea0003800000 */
[----:B-1----:R-:W1:Y:S01]  /*3a40*/  LDC.64 R10, c[0x0][0x398] ;  /* 0x0000e600ff0a7b82 */ /* 0x002e620000000a00 */
[----:B------:R-:W-:Y:S02]  /*3a50*/  IMAD R9, R9, UR18, RZ ;  /* 0x0000001209097c24 */ /* 0x000fe4000f8e02ff */
[----:B------:R-:W-:-:S04]  /*3a60*/  IMAD.WIDE.U32 R6, R7, UR18, RZ ;  /* 0x0000001207067c25 */ /* 0x000fc8000f8e00ff */
[----:B------:R-:W-:Y:S01]  /*3a70*/  IMAD.IADD R2, R9, 0x1, R7 ;  /* 0x0000000109027824 */ /* 0x000fe200078e0207 */
[----:B0-----:R-:W0:Y:S06]  /*3a80*/  LDC.64 R12, c[0x0][0x388] ;  /* 0x0000e200ff0c7b82 */ /* 0x001e2c0000000a00 */
.L_x_1622:
[----:B------:R-:W-:Y:S02]  /*3a90*/  HFMA2 R17, -RZ, RZ, 0, 4.76837158203125e-07 ;  /* 0x00000008ff117431 */ /* 0x000fe400000001ff */
[----:B------:R-:W-:-:S03]  /*3aa0*/  IMAD.MOV.U32 R9, RZ, RZ, 0x8 ;  /* 0x00000008ff097424 */ /* 0x000fc600078e00ff */
[----:B------:R-:W-:-:S04]  /*3ab0*/  IMAD.WIDE.U32 R16, R0, R17, UR8 ;  /* 0x0000000800107e25 */ /* 0x000fc8000f8e0011 */
[----:B------:R-:W-:Y:S02]  /*3ac0*/  IMAD.WIDE.U32 R8, R0, R9, UR6 ;  /* 0x0000000600087e25 */ /* 0x000fe4000f8e0009 */
[----:B------:R-:W2:Y:S04]  /*3ad0*/  LDG.E.64.CONSTANT R16, desc[UR16][R16.64] ;  /* 0x0000001010107981 */ /* 0x000ea8000c1e9b00 */
[----:B------:R-:W3:Y:S01]  /*3ae0*/  LDG.E.64 R14, desc[UR16][R8.64] ;  /* 0x00000010080e7981 */ /* 0x000ee2000c1e1b00 */
[----:B------:R-:W-:-:S04]  /*3af0*/  SHF.R.U32.HI R19, RZ, 0x4, R0 ;  /* 0x00000004ff137819 */ /* 0x000fc80000011600 */
[----:B------:R-:W-:-:S04]  /*3b00*/  LOP3.LUT R23, R19, 0x3ffffff, RZ, 0xc0, !PT ;  /* 0x03ffffff13177812 */ /* 0x000fc800078ec0ff */
[----:B------:R-:W-:Y:S01]  /*3b10*/  IADD3 R23, P0, PT, R23, R6, RZ ;  /* 0x0000000617177210 */ /* 0x000fe20007f1e0ff */
[----:B--2---:R-:W-:Y:S02]  /*3b20*/  HADD2.F32 R19, -RZ, R16.H1_H1 ;  /* 0x30000010ff137230 */ /* 0x004fe40000004100 */
[--C-:B------:R-:W-:Y:S02]  /*3b30*/  HADD2.F32 R20, -RZ, R17.reuse.H0_H0 ;  /* 0x20000011ff147230 */ /* 0x100fe40000004100 */
[--C-:B---3--:R-:W-:Y:S02]  /*3b40*/  HADD2.F32 R21, -RZ, R14.reuse.H0_H0 ;  /* 0x2000000eff157230 */ /* 0x108fe40000004100 */
[----:B------:R-:W-:Y:S02]  /*3b50*/  HADD2.F32 R22, -RZ, R14.H1_H1 ;  /* 0x3000000eff167230 */ /* 0x000fe40000004100 */
[----:B------:R-:W-:Y:S02]  /*3b60*/  HADD2.F32 R14, -RZ, R17.H1_H1 ;  /* 0x30000011ff0e7230 */ /* 0x000fe40000004100 */
[----:B------:R-:W-:-:S02]  /*3b70*/  HADD2.F32 R18, -RZ, R16.H0_H0 ;  /* 0x20000010ff127230 */ /* 0x000fc40000004100 */
[----:B------:R-:W-:Y:S01]  /*3b80*/  FADD.FTZ R19, R19, R22 ;  /* 0x0000001613137221 */ /* 0x000fe20000010000 */
[--C-:B------:R-:W-:Y:S01]  /*3b90*/  HADD2.F32 R17, -RZ, R15.reuse.H0_H0 ;  /* 0x2000000fff117230 */ /* 0x100fe20000004100 */
[----:B------:R-:W-:Y:S01]  /*3ba0*/  IADD3.X R22, PT, PT, RZ, R2, RZ, P0, !PT ;  /* 0x00000002ff167210 */ /* 0x000fe200007fe4ff */
[----:B------:R-:W-:Y:S02]  /*3bb0*/  HADD2.F32 R15, -RZ, R15.H1_H1 ;  /* 0x3000000fff0f7230 */ /* 0x000fe40000004100 */
[----:B------:R-:W-:Y:S01]  /*3bc0*/  FADD.FTZ R18, R18, R21 ;  /* 0x0000001512127221 */ /* 0x000fe20000010000 */
[C---:B0-----:R-:W-:Y:S01]  /*3bd0*/  LEA R16, P0, R23.reuse, R12, 0x2 ;  /* 0x0000000c17107211 */ /* 0x041fe200078010ff */
[----:B------:R-:W-:Y:S01]  /*3be0*/  FADD.FTZ R20, R20, R17 ;  /* 0x0000001114147221 */ /* 0x000fe20000010000 */
[----:B------:R-:W-:Y:S01]  /*3bf0*/  FADD.FTZ R21, R14, R15 ;  /* 0x0000000f0e157221 */ /* 0x000fe20000010000 */
[----:B-1----:R-:W-:Y:S01]  /*3c00*/  IMAD.WIDE.U32 R14, R0, 0x8, R10 ;  /* 0x00000008000e7825 */ /* 0x002fe200078e000a */
[----:B------:R-:W-:-:S02]  /*3c10*/  LEA.HI.X R17, R23, R13, R22, 0x2, P0 ;  /* 0x0000000d17117211 */ /* 0x000fc400000f1416 */
[----:B------:R-:W-:Y:S02]  /*3c20*/  F2FP.F16.F32.PACK_AB R22, R19, R18 ;  /* 0x000000121316723e */ /* 0x000fe400000000ff */
[----:B------:R-:W-:Y:S01]  /*3c30*/  F2FP.F16.F32.PACK_AB R23, R21, R20 ;  /* 0x000000141517723e */ /* 0x000fe200000000ff */
[----:B------:R-:W2:Y:S04]  /*3c40*/  LDG.E.64.CONSTANT R14, desc[UR16][R14.64] ;  /* 0x000000100e0e7981 */ /* 0x000ea8000c1e9b00 */
[----:B------:R2:W-:Y:S04]  /*3c50*/  STG.E.64 desc[UR16][R8.64], R22 ;  /* 0x0000001608007986 */ /* 0x0005e8000c101b10 */
[----:B------:R0:W3:Y:S01]  /*3c60*/  LDG.E R16, desc[UR16][R16.64] ;  /* 0x0000001010107981 */ /* 0x0000e2000c1e1900 */
[----:B------:R-:W-:Y:S01]  /*3c70*/  FMUL.FTZ R18, R18, UR14 ;  /* 0x0000000e12127c20 */ /* 0x000fe20008410000 */
[----:B------:R-:W-:Y:S01]  /*3c80*/  FMUL.FTZ R20, R20, UR14 ;  /* 0x0000000e14147c20 */ /* 0x000fe20008410000 */
[----:B------:R-:W-:Y:S01]  /*3c90*/  FMUL.FTZ R19, R19, UR14 ;  /* 0x0000000e13137c20 */ /* 0x000fe20008410000 */
[----:B------:R-:W-:Y:S01]  /*3ca0*/  FMUL.FTZ R21, R21, UR14 ;  /* 0x0000000e15157c20 */ /* 0x000fe20008410000 */
[----:B------:R-:W-:Y:S01]  /*3cb0*/  BSSY.RECONVERGENT B0, `(.L_x_1590) ;  /* 0x0000037000007945 */ /* 0x000fe20003800200 */
[----:B------:R-:W-:-:S02]  /*3cc0*/  F2FP.F16.F32.PACK_AB R18, RZ, R18 ;  /* 0x00000012ff12723e */ /* 0x000fc400000000ff */
[----:B------:R-:W-:Y:S02]  /*3cd0*/  F2FP.F16.F32.PACK_AB R20, RZ, R20 ;  /* 0x00000014ff14723e */ /* 0x000fe400000000ff */
[----:B------:R-:W-:Y:S01]  /*3ce0*/  F2FP.F16.F32.PACK_AB R19, RZ, R19 ;  /* 0x00000013ff13723e */ /* 0x000fe200000000ff */
[----:B------:R-:W-:Y:S01]  /*3cf0*/  HADD2.F32 R18, -RZ, R18.H0_H0 ;  /* 0x20000012ff127230 */ /* 0x000fe20000004100 */
[----:B------:R-:W-:Y:S01]  /*3d00*/  F2FP.F16.F32.PACK_AB R21, RZ, R21 ;  /* 0x00000015ff15723e */ /* 0x000fe200000000ff */
[----:B------:R-:W-:Y:S02]  /*3d10*/  HADD2.F32 R20, -RZ, R20.H0_H0 ;  /* 0x20000014ff147230 */ /* 0x000fe40000004100 */
[----:B------:R-:W-:Y:S02]  /*3d20*/  HADD2.F32 R19, -RZ, R19.H0_H0 ;  /* 0x20000013ff137230 */ /* 0x000fe40000004100 */
[----:B------:R-:W-:Y:S02]  /*3d30*/  HADD2.F32 R21, -RZ, R21.H0_H0 ;  /* 0x20000015ff157230 */ /* 0x000fe40000004100 */
[----:B--2---:R-:W-:-:S02]  /*3d40*/  HADD2.F32 R9, -RZ, R14.H0_H0 ;  /* 0x2000000eff097230 */ /* 0x004fc40000004100 */
[--C-:B0-----:R-:W-:Y:S02]  /*3d50*/  HADD2.F32 R17, -RZ, R15.reuse.H0_H0 ;  /* 0x2000000fff117230 */ /* 0x101fe40000004100 */
[----:B------:R-:W-:Y:S02]  /*3d60*/  HADD2.F32 R14, -RZ, R14.H1_H1 ;  /* 0x3000000eff0e7230 */ /* 0x000fe40000004100 */
        /* <DEDUP_REMOVED lines=14> */
[-C--:B0-----:R-:W-:Y:S01]  /*3e50*/  FMUL.FTZ R9, R9, R16.reuse ;  /* 0x0000001009097220 */ /* 0x081fe20000410000 */
[-C--:B------:R-:W-:Y:S01]  /*3e60*/  FMUL.FTZ R17, R17, R16.reuse ;  /* 0x0000001011117220 */ /* 0x080fe20000410000 */
[-C--:B------:R-:W-:Y:S01]  /*3e70*/  FMUL.FTZ R14, R14, R16.reuse ;  /* 0x000000100e0e7220 */ /* 0x080fe20000410000 */
[----:B------:R-:W-:-:S02]  /*3e80*/  FMUL.FTZ R8, R8, R16 ;  /* 0x0000001008087220 */ /* 0x000fc40000410000 */
[----:B------:R-:W-:Y:S02]  /*3e90*/  FMNMX.FTZ R9, R9, 448, PT ;  /* 0x43e0000009097809 */ /* 0x000fe40003810000 */
[----:B------:R-:W-:Y:S02]  /*3ea0*/  FMNMX.FTZ R17, R17, 448, PT ;  /* 0x43e0000011117809 */ /* 0x000fe40003810000 */
[----:B------:R-:W-:Y:S01]  /*3eb0*/  FMNMX.FTZ R15, R9, -448, !PT ;  /* 0xc3e00000090f7809 */ /* 0x000fe20007810000 */
[----:B------:R-:W-:Y:S01]  /*3ec0*/  IMAD.MOV.U32 R9, RZ, RZ, 0x7f ;  /* 0x0000007fff097424 */ /* 0x000fe200078e00ff */
[----:B------:R-:W-:Y:S02]  /*3ed0*/  FMNMX.FTZ R20, R17, -448, !PT ;  /* 0xc3e0000011147809 */ /* 0x000fe40007810000 */
[----:B------:R-:W-:Y:S02]  /*3ee0*/  LOP3.LUT R17, R15, 0x7fffffff, RZ, 0xc0, !PT ;  /* 0x7fffffff0f117812 */ /* 0x000fe400078ec0ff */
[----:B------:R-:W-:-:S02]  /*3ef0*/  FMNMX.FTZ R14, R14, 448, PT ;  /* 0x43e000000e0e7809 */ /* 0x000fc40003810000 */
[----:B------:R-:W-:Y:S02]  /*3f00*/  ISETP.GT.U32.AND P1, PT, R17, 0x43efffff, PT ;  /* 0x43efffff1100780c */ /* 0x000fe40003f24070 */
[----:B------:R-:W-:Y:S02]  /*3f10*/  FMNMX.FTZ R8, R8, 448, PT ;  /* 0x43e0000008087809 */ /* 0x000fe40003810000 */
        /* <DEDUP_REMOVED lines=16> */
.L_x_1591:
[----:B------:R-:W-:Y:S05]  /*4020*/  BSYNC.RECONVERGENT B0 ;  /* 0x0000000000007941 */ /* 0x000fea0003800200 */
.L_x_1590:
        /* <DEDUP_REMOVED lines=11> */
.L_x_1593:
[----:B------:R-:W-:Y:S05]  /*40e0*/  BSYNC.RECONVERGENT B0 ;  /* 0x0000000000007941 */ /* 0x000fea0003800200 */
.L_x_1592:
        /* <DEDUP_REMOVED lines=11> */
.L_x_1595:
[----:B------:R-:W-:Y:S05]  /*41a0*/  BSYNC.RECONVERGENT B0 ;  /* 0x0000000000007941 */ /* 0x000fea0003800200 */
.L_x_1594:
        /* <DEDUP_REMOVED lines=11> */
.L_x_1597:
[----:B------:R-:W-:Y:S05]  /*4260*/  BSYNC.RECONVERGENT B0 ;  /* 0x0000000000007941 */ /* 0x000fea0003800200 */
.L_x_1596:
[----:B------:R-:W-:Y:S02]  /*4270*/  LOP3.LUT R9, R9, 0x80, R14, 0xf8, !PT ;  /* 0x0000008009097812 */ /* 0x000fe400078ef80e */
[----:B------:R-:W-:Y:S01]  /*4280*/  PRMT R14, R16, 0x3340, R15 ;  /* 0x00003340100e7816 */ /* 0x000fe2000000000f */
[----:B------:R-:W-:Y:S01]  /*4290*/  IMAD.IADD R15, R3, 0x1, R0 ;  /* 0x00000001030f7824 */ /* 0x000fe200078e0200 */
[----:B------:R-:W-:Y:S01]  /*42a0*/  PRMT R17, R18, 0x3340, R9 ;  /* 0x0000334012117816 */ /* 0x000fe20000000009 */
[----:B------:R-:W-:-:S03]  /*42b0*/  IMAD.WIDE.U32 R8, R0, 0x4, R4 ;  /* 0x0000000400087825 */ /* 0x000fc600078e0004 */
[----:B------:R-:W-:Y:S02]  /*42c0*/  ISETP.GE.U32.AND P0, PT, R15, UR12, PT ;  /* 0x0000000c0f007c0c */ /* 0x000fe4000bf06070 */
[----:B------:R-:W-:-:S05]  /*42d0*/  PRMT R17, R14, 0x5410, R17 ;  /* 0x000054100e117816 */ /* 0x000fca0000000011 */
[----:B------:R0:W-:Y:S06]  /*42e0*/  STG.E desc[UR16][R8.64], R17 ;  /* 0x0000001108007986 */ /* 0x0001ec000c101910 */
[----:B------:R-:W-:Y:S05]  /*42f0*/  @P0 EXIT ;  /* 0x000000000000094d */ /* 0x000fea0003800000 */
[----:B------:R-:W-:Y:S01]  /*4300*/  MOV R18, 0x8 ;  /* 0x0000000800127802 */ /* 0x000fe20000000f00 */
[----:B0-----:R-:W-:-:S04]  /*4310*/  IMAD.MOV.U32 R8, RZ, RZ, 0x8 ;  /* 0x00000008ff087424 */ /* 0x001fc800078e00ff */
        /* <DEDUP_REMOVED lines=9> */
[----:B---3--:R-:W-:Y:S02]  /*43b0*/  HADD2.F32 R21, -RZ, R16.H0_H0 ;  /* 0x20000010ff157230 */ /* 0x008fe40000004100 */
[----:B------:R-:W-:-:S03]  /*43c0*/  HADD2.F32 R20, -RZ, R19.H0_H0 ;  /* 0x20000013ff147230 */ /* 0x000fc60000004100 */
[----:B------:R-:W-:Y:S01]  /*43d0*/  FADD.FTZ R0, R0, R21 ;  /* 0x0000001500007221 */ /* 0x000fe20000010000 */
[----:B------:R-:W-:Y:S02]  /*43e0*/  HADD2.F32 R21, -RZ, R16.H1_H1 ;  /* 0x30000010ff157230 */ /* 0x000fe40000004100 */
[----:B------:R-:W-:Y:S02]  /*43f0*/  HADD2.F32 R16, -RZ, R19.H1_H1 ;  /* 0x30000013ff107230 */ /* 0x000fe40000004100 */
[--C-:B------:R-:W-:Y:S02]  /*4400*/  HADD2.F32 R19, -RZ, R17.reuse.H0_H0 ;  /* 0x20000011ff137230 */ /* 0x100fe40000004100 */
[----:B------:R-:W-:Y:S01]  /*4410*/  FADD.FTZ R21, R14, R21 ;  /* 0x000000150e157221 */ /* 0x000fe20000010000 */
[----:B------:R-:W-:Y:S01]  /*4420*/  HADD2.F32 R17, -RZ, R17.H1_H1 ;  /* 0x30000011ff117230 */ /* 0x000fe20000004100 */
[----:B------:R-:W-:Y:S02]  /*4430*/  IADD3.X R14, PT, PT, RZ, R2, RZ, P0, !PT ;  /* 0x00000002ff0e7210 */ /* 0x000fe400007fe4ff */
[----:B------:R-:W-:Y:S01]  /*4440*/  LEA R18, P0, R23, R12, 0x2 ;  /* 0x0000000c17127211 */ /* 0x000fe200078010ff */
[----:B------:R-:W-:Y:S01]  /*4450*/  FADD.FTZ R20, R20, R19 ;  /* 0x0000001314147221 */ /* 0x000fe20000010000 */
[----:B------:R-:W-:Y:S01]  /*4460*/  FADD.FTZ R25, R16, R17 ;  /* 0x0000001110197221 */ /* 0x000fe20000010000 */
[----:B------:R-:W-:Y:S01]  /*4470*/  IMAD.WIDE.U32 R16, R15, 0x8, R10 ;  /* 0x000000080f107825 */ /* 0x000fe200078e000a */
        /* <DEDUP_REMOVED lines=17> */
[----:B0-----:R-:W-:Y:S02]  /*4590*/  HADD2.F32 R8, -RZ, R21.H0_H0 ;  /* 0x20000015ff087230 */ /* 0x001fe40000004100 */
[----:B------:R-:W-:Y:S02]  /*45a0*/  HADD2.F32 R20, -RZ, R20.H0_H0 ;  /* 0x20000014ff147230 */ /* 0x000fe40000004100 */
[----:B--2---:R-:W-:-:S02]  /*45b0*/  HADD2.F32 R9, -RZ, R16.H0_H0 ;  /* 0x20000010ff097230 */ /* 0x004fc40000004100 */
[----:B-1----:R-:W-:Y:S02]  /*45c0*/  HADD2.F32 R19, -RZ, R16.H1_H1 ;  /* 0x30000010ff137230 */ /* 0x002fe40000004100 */
        /* <DEDUP_REMOVED lines=21> */
[----:B------:R-:W-:Y:S02]  /*4720*/  FMNMX.FTZ R17, R0, -448, !PT ;  /* 0xc3e0000000117809 */ /* 0x000fe40007810000 */
[----:B------:R-:W-:Y:S02]  /*4730*/  FMNMX.FTZ R19, R14, -448, !PT ;  /* 0xc3e000000e137809 */ /* 0x000fe40007810000 */
[----:B------:R-:W-:Y:S02]  /*4740*/  LOP3.LUT R14, R17, 0x7fffffff, RZ, 0xc0, !PT ;  /* 0x7fffffff110e7812 */ /* 0x000fe400078ec0ff */
[----:B------:R-:W-:-:S02]  /*4750*/  FMNMX.FTZ R20, R20, 448, PT ;  /* 0x43e0000014147809 */ /* 0x000fc40003810000 */
[----:B------:R-:W-:Y:S02]  /*4760*/  ISETP.GT.U32.AND P1, PT, R14, 0x43efffff, PT ;  /* 0x43efffff0e00780c */ /* 0x000fe40003f24070 */
[----:B------:R-:W-:Y:S02]  /*4770*/  FMNMX.FTZ R8, R8, 448, PT ;  /* 0x43e0000008087809 */ /* 0x000fe40003810000 */
[----:B------:R-:W-:Y:S02]  /*4780*/  FMNMX.FTZ R21, R20, -448, !PT ;  /* 0xc3e0000014157809 */ /* 0x000fe40007810000 */
[----:B------:R-:W-:Y:S01]  /*4790*/  FMNMX.FTZ R0, R8, -448, !PT ;  /* 0xc3e0000008007809 */ /* 0x000fe20007810000 */
[----:B------:R-:W-:Y:S01]  /*47a0*/  IMAD.MOV.U32 R8, RZ, RZ, 0x7f ;  /* 0x0000007fff087424 */ /* 0x000fe200078e00ff */
        /* <DEDUP_REMOVED lines=14> */
.L_x_1599:
[----:B------:R-:W-:Y:S05]  /*4890*/  BSYNC.RECONVERGENT B0 ;  /* 0x0000000000007941 */ /* 0x000fea0003800200 */
.L_x_1598:
        /* <DEDUP_REMOVED lines=11> */
.L_x_1601:
[----:B------:R-:W-:Y:S05]  /*4950*/  BSYNC.RECONVERGENT B0 ;  /* 0x0000000000007941 */ /* 0x000fea0003800200 */
.L_x_1600:
        /* <DEDUP_REMOVED lines=11> */
.L_x_1603:
[----:B------:R-:W-:Y:S05]  /*4a10*/  BSYNC.RECONVERGENT B0 ;  /* 0x0000000000007941 */ /* 0x000fea0003800200 */
.L_x_1602:
        /* <DEDUP_REMOVED lines=11> */
.L_x_1605:
[----:B------:R-:W-:Y:S05]  /*4ad0*/  BSYNC.RECONVERGENT B0 ;  /* 0x0000000000007941 */ /* 0x000fea0003800200 */
.L_x_1604:
        /* <DEDUP_REMOVED lines=49> */
[----:B0-----:R-:W-:Y:S02]  /*4df0*/  HADD2.F32 R8, -RZ, R21.H0_H0 ;  /* 0x20000015ff087230 */ /* 0x001fe40000004100 */
[----:B------:R-:W-:Y:S02]  /*4e00*/  HADD2.F32 R16, -RZ, R16.H0_H0 ;  /* 0x20000010ff107230 */ /* 0x000fe40000004100 */
[----:B------:R-:W-:Y:S02]  /*4e10*/  HADD2.F32 R20, -RZ, R20.H0_H0 ;  /* 0x20000014ff147230 */ /* 0x000fe40000004100 */
[----:B--2---:R-:W-:-:S02]  /*4e20*/  HADD2.F32 R9, -RZ, R14.H0_H0 ;  /* 0x2000000eff097230 */ /* 0x004fc40000004100 */
[--C-:B------:R-:W-:Y:S02]  /*4e30*/  HADD2.F32 R21, -RZ, R15.reuse.H0_H0 ;  /* 0x2000000fff157230 */ /* 0x100fe40000004100 */
[----:B-1----:R-:W-:Y:S02]  /*4e40*/  HADD2.F32 R19, -RZ, R14.H1_H1 ;  /* 0x3000000eff137230 */ /* 0x002fe40000004100 */
        /* <DEDUP_REMOVED lines=21> */
[----:B------:R-:W-:Y:S02]  /*4fa0*/  FMNMX.FTZ R20, R20, 448, PT ;  /* 0x43e0000014147809 */ /* 0x000fe40003810000 */
[----:B------:R-:W-:Y:S02]  /*4fb0*/  LOP3.LUT R14, R15, 0x7fffffff, RZ, 0xc0, !PT ;  /* 0x7fffffff0f0e7812 */ /* 0x000fe400078ec0ff */
[----:B------:R-:W-:-:S02]  /*4fc0*/  FMNMX.FTZ R8, R8, 448, PT ;  /* 0x43e0000008087809 */ /* 0x000fc40003810000 */
[----:B------:R-:W-:Y:S02]  /*4fd0*/  ISETP.GT.U32.AND P1, PT, R14, 0x43efffff, PT ;  /* 0x43efffff0e00780c */ /* 0x000fe40003f24070 */
[----:B------:R-:W-:Y:S02]  /*4fe0*/  FMNMX.FTZ R19, R16, -448, !PT ;  /* 0xc3e0000010137809 */ /* 0x000fe40007810000 */
        /* <DEDUP_REMOVED lines=17> */
.L_x_1607:
[----:B------:R-:W-:Y:S05]  /*5100*/  BSYNC.RECONVERGENT B0 ;  /* 0x0000000000007941 */ /* 0x000fea0003800200 */
.L_x_1606:
        /* <DEDUP_REMOVED lines=11> */
.L_x_1609:
[----:B------:R-:W-:Y:S05]  /*51c0*/  BSYNC.RECONVERGENT B0 ;  /* 0x0000000000007941 */ /* 0x000fea0003800200 */
.L_x_1608:
        /* <DEDUP_REMOVED lines=11> */
.L_x_1611:
[----:B------:R-:W-:Y:S05]  /*5280*/  BSYNC.RECONVERGENT B0 ;  /* 0x0000000000007941 */ /* 0x000fea0003800200 */
.L_x_1610:
        /* <DEDUP_REMOVED lines=11> */
.L_x_1613:
[----:B------:R-:W-:Y:S05]  /*5340*/  BSYNC.RECONVERGENT B0 ;  /* 0x0000000000007941 */ /* 0x000fea0003800200 */
.L_x_1612:
        /* <DEDUP_REMOVED lines=54> */
[----:B------:R-:W-:Y:S02]  /*56b0*/  HADD2.F32 R17, -RZ, R17.H1_H1 ;  /* 0x30000011ff117230 */ /* 0x000fe40000004100 */
[----:B------:R-:W-:Y:S01]  /*56c0*/  FMUL.FTZ R0, R0, R15 ;  /* 0x0000000f00007220 */ /* 0x000fe20000410000 */
[----:B-1----:R-:W-:Y:S02]  /*56d0*/  HADD2.F32 R19, -RZ, R16.H1_H1 ;  /* 0x30000010ff137230 */ /* 0x002fe40000004100 */
        /* <DEDUP_REMOVED lines=13> */
[----:B------:R-:W-:-:S02]  /*57b0*/  FMUL.FTZ R14, R14, R23 ;  /* 0x000000170e0e7220 */ /* 0x000fc40000410000 */
[-C--:B------:R-:W-:Y:S01]  /*57c0*/  FMUL.FTZ R8, R8, R23.reuse ;  /* 0x0000001708087220 */ /* 0x080fe20000410000 */
[----:B------:R-:W-:Y:S01]  /*57d0*/  FMUL.FTZ R20, R20, R23 ;  /* 0x0000001714147220 */ /* 0x000fe20000410000 */
[----:B------:R-:W-:Y:S02]  /*57e0*/  FMNMX.FTZ R0, R0, 448, PT ;  /* 0x43e0000000007809 */ /* 0x000fe40003810000 */
[----:B------:R-:W-:Y:S02]  /*57f0*/  FMNMX.FTZ R14, R14, 448, PT ;  /* 0x43e000000e0e7809 */ /* 0x000fe40003810000 */
[----:B------:R-:W-:Y:S02]  /*5800*/  FMNMX.FTZ R17, R0, -448, !PT ;  /* 0xc3e0000000117809 */ /* 0x000fe40007810000 */
[----:B------:R-:W-:Y:S02]  /*5810*/  FMNMX.FTZ R0, R14, -448, !PT ;  /* 0xc3e000000e007809 */ /* 0x000fe40007810000 */
[----:B------:R-:W-:-:S02]  /*5820*/  LOP3.LUT R14, R17, 0x7fffffff, RZ, 0xc0, !PT ;  /* 0x7fffffff110e7812 */ /* 0x000fc400078ec0ff */
[----:B------:R-:W-:Y:S02]  /*5830*/  FMNMX.FTZ R8, R8, 448, PT ;  /* 0x43e0000008087809 */ /* 0x000fe40003810000 */
[----:B------:R-:W-:Y:S02]  /*5840*/  ISETP.GT.U32.AND P1, PT, R14, 0x43efffff, PT ;  /* 0x43efffff0e00780c */ /* 0x000fe40003f24070 */
[----:B------:R-:W-:Y:S02]  /*5850*/  FMNMX.FTZ R20, R20, 448, PT ;  /* 0x43e0000014147809 */ /* 0x000fe40003810000 */
[----:B------:R-:W-:Y:S01]  /*5860*/  FMNMX.FTZ R19, R8, -448, !PT ;  /* 0xc3e0000008137809 */ /* 0x000fe20007810000 */
[----:B------:R-:W-:Y:S01]  /*5870*/  IMAD.MOV.U32 R8, RZ, RZ, 0x7f ;  /* 0x0000007fff087424 */ /* 0x000fe200078e00ff */
        /* <DEDUP_REMOVED lines=15> */
.L_x_1615:
[----:B------:R-:W-:Y:S05]  /*5970*/  BSYNC.RECONVERGENT B0 ;  /* 0x0000000000007941 */ /* 0x000fea0003800200 */
.L_x_1614:
        /* <DEDUP_REMOVED lines=11> */
.L_x_1617:
[----:B------:R-:W-:Y:S05]  /*5a30*/  BSYNC.RECONVERGENT B0 ;  /* 0x0000000000007941 */ /* 0x000fea0003800200 */
.L_x_1616:
        /* <DEDUP_REMOVED lines=11> */
.L_x_1619:
[----:B------:R-:W-:Y:S05]  /*5af0*/  BSYNC.RECONVERGENT B0 ;  /* 0x0000000000007941 */ /* 0x000fea0003800200 */
.L_x_1618:
        /* <DEDUP_REMOVED lines=10> */
.L_x_1621:
[----:B------:R-:W-:Y:S05]  /*5ba0*/  BSYNC.RECONVERGENT B0 ;  /* 0x0000000000007941 */ /* 0x000fea0003800200 */
.L_x_1620:
        /* <DEDUP_REMOVED lines=9> */
[----:B--2---:R-:W-:Y:S05]  /*5c40*/  @!P0 BRA `(.L_x_1622) ;  /* 0xffffffdc00908947 */ /* 0x004fea000383ffff */
[----:B------:R-:W-:Y:S05]  /*5c50*/  EXIT ;  /* 0x000000000000794d */ /* 0x000fea0003800000 */
        .weak           $__internal_52_$__cuda_sm20_div_s64
        .type           $__internal_52_$__cuda_sm20_div_s64,@function
        .size           $__internal_52_$__cuda_sm20_div_s64,($__internal_53_$__cuda_sm20_div_u64 - $__internal_52_$__cuda_sm20_div_s64)
$__internal_52_$__cuda_sm20_div_s64:
        /* <DEDUP_REMOVED lines=76> */
[----:B------:R-:W-:Y:S06]  /*6120*/  RET.REL.NODEC R6 `(_ZN4vllm31rms_norm_per_block_quant_kernelIN3c104HalfENS1_13Float8_e4m3fnELb1ELb0ELi64EEEvPT0_PfPKT_S9_PKffiiPS7_l) ;  /* 0xffffff9c06b47950 */ /* 0x000fec0003c3ffff */
        .weak           $__internal_53_$__cuda_sm20_div_u64
        .type           $__internal_53_$__cuda_sm20_div_u64,@function
        .size           $__internal_53_$__cuda_sm20_div_u64,(.L_x_2904 - $__internal_53_$__cuda_sm20_div_u64)
$__internal_53_$__cuda_sm20_div_u64:
        /* <DEDUP_REMOVED lines=71> */
[----:B------:R-:W-:Y:S06]  /*65a0*/  RET.REL.NODEC R18 `(_ZN4vllm31rms_norm_per_block_quant_kernelIN3c104HalfENS1_13Float8_e4m3fnELb1ELb0ELi64EEEvPT0_PfPKT_S9_PKffiiPS7_l) ;  /* 0xffffff9812947950 */ /* 0x000fec0003c3ffff */
.L_x_1623:
        /* <DEDUP_REMOVED lines=13> */
.L_x_2904:


//--------------------- .text._ZN4vllm31rms_norm_per_block_quant_kernelIN3c104HalfEaLb1ELb1ELi64EEEvPT0_PfPKT_S8_PKffiiPS6_l --------------------------
	.section	.text._ZN4vllm31rms_norm_per_block_quant_kernelIN3c104HalfEaLb1ELb1ELi64EEEvPT0_PfPKT_S8_PKffiiPS6_l,"ax",@progbits
	.align	128
        .global         _ZN4vllm31rms_norm_per_block_quant_kernelIN3c104HalfEaLb1ELb1ELi64EEEvPT0_PfPKT_S8_PKffiiPS6_l
        .type           _ZN4vllm31rms_norm_per_block_quant_kernelIN3c104HalfEaLb1ELb1ELi64EEEvPT0_PfPKT_S8_PKffiiPS6_l,@function
        .size           _ZN4vllm31rms_norm_per_block_quant_kernelIN3c104HalfEaLb1ELb1ELi64EEEvPT0_PfPKT_S8_PKffiiPS6_l,(.L_x_2907 - _ZN4vllm31rms_norm_per_block_quant_kernelIN3c104HalfEaLb1ELb1ELi64EEEvPT0_PfPKT_S8_PKffiiPS6_l)
        .other          _ZN4vllm31rms_norm_per_block_quant_kernelIN3c104HalfEaLb1ELb1ELi64EEEvPT0_PfPKT_S8_PKffiiPS6_l,@"STO_CUDA_ENTRY STV_DEFAULT"
_ZN4vllm31rms_norm_per_block_quant_kernelIN3c104HalfEaLb1ELb1ELi64EEEvPT0_PfPKT_S8_PKffiiPS6_l:
.text._ZN4vllm31rms_norm_per_block_quant_kernelIN3c104HalfEaLb1ELb1ELi64EEEvPT0_PfPKT_S8_PKffiiPS6_l:
        /* <DEDUP_REMOVED lines=28> */
.L_x_1626:
[----:B------:R-:W-:Y:S01]  /*01c0*/  MOV R6, 0x8 ;  /* 0x0000000800067802 */ /* 0x000fe20000000f00 */
[----:B------:R-:W-:-:S04]  /*01d0*/  IMAD.MOV.U32 R8, RZ, RZ, 0x8 ;  /* 0x00000008ff087424 */ /* 0x000fc800078e00ff */
        /* <DEDUP_REMOVED lines=23> */
[----:B------:R-:W-:Y:S01]  /*0350*/  HFMA2 R6, -RZ, RZ, 0, 4.76837158203125e-07 ;  /* 0x00000008ff067431 */ /* 0x000fe200000001ff */
[----:B------:R-:W-:-:S04]  /*0360*/  MOV R8, 0x8 ;  /* 0x0000000800087802 */ /* 0x000fc80000000f00 */
        /* <DEDUP_REMOVED lines=48> */
[----:B------:R-:W-:Y:S01]  /*0670*/  HFMA2 R6, -RZ, RZ, 0, 4.76837158203125e-07 ;  /* 0x00000008ff067431 */ /* 0x000fe200000001ff */
[----:B------:R-:W-:-:S04]  /*0680*/  MOV R8, 0x8 ;  /* 0x0000000800087802 */ /* 0x000fc80000000f00 */
        /* <DEDUP_REMOVED lines=13> */
[----:B------:R-:W-:Y:S02]  /*0760*/  IMAD.IADD R3, R13, 0x1, R2 ;  /* 0x000000010d037824 */ /* 0x000fe400078e0202 */
[----:B------:R-:W-:Y:S01]  /*0770*/  FADD.FTZ R10, R10, R11 ;  /* 0x0000000b0a0a7221 */ /* 0x000fe20000010000 */
[----:B------:R-:W-:-:S02]  /*0780*/  HADD2.F32 R4, -RZ, R7.H1_H1 ;  /* 0x30000007ff047230 */ /* 0x000fc40000004100 */
[----:B------:R-:W-:Y:S01]  /*0790*/  FFMA.FTZ R5, R5, R5, R12 ;  /* 0x0000000505057223 */ /* 0x000fe2000001000c */
[----:B------:R-:W-:Y:S01]  /*07a0*/  HADD2.F32 R7, -RZ, R9.H1_H1 ;  /* 0x30000009ff077230 */ /* 0x000fe20000004100 */
[----:B------:R-:W-:Y:S02]  /*07b0*/  ISETP.GE.U32.AND P0, PT, R3, UR11, PT ;  /* 0x0000000b03007c0c */ /* 0x000fe4000bf06070 */
[----:B------:R-:W-:Y:S02]  /*07c0*/  FFMA.FTZ R5, R10, R10, R5 ;  /* 0x0000000a0a057223 */ /* 0x000fe40000010005 */
[----:B------:R-:W-:-:S04]  /*07d0*/  FADD.FTZ R4, R4, R7 ;  /* 0x0000000704047221 */ /* 0x000fc80000010000 */
[----:B------:R-:W-:-:S05]  /*07e0*/  FFMA.FTZ R4, R4, R4, R5 ;  /* 0x0000000404047223 */ /* 0x000fca0000010005 */
[----:B------:R-:W-:Y:S05]  /*07f0*/  @!P0 BRA `(.L_x_1626) ;  /* 0xfffffff800708947 */ /* 0x000fea000383ffff */
.L_x_1625:
[----:B------:R-:W-:Y:S05]  /*0800*/  BSYNC.RECONVERGENT B0 ;  /* 0x0000000000007941 */ /* 0x000fea0003800200 */
.L_x_1624:
        /* <DEDUP_REMOVED lines=71> */
.L_x_1628:
        /* <DEDUP_REMOVED lines=103> */
.L_x_1630:
[----:B------:R-:W0:Y:S02]  /*12f0*/  LDCU.64 UR4, c[0x0][0x3a8] ;  /* 0x00007500ff0477ac */ /* 0x000e240008000a00 */
[----:B0-----:R-:W-:-:S04]  /*1300*/  I2FP.F32.S32 R4, UR5 ;  /* 0x0000000500047c45 */ /* 0x001fc80008201400 */
[----:B------:R-:W0:Y:S02]  /*1310*/  MUFU.RCP R5, R4 ;  /* 0x0000000400057308 */ /* 0x000e240000001000 */
[----:B0-----:R-:W-:-:S06]  /*1320*/  FFMA.FTZ R20, R5, R20, UR4 ;  /* 0x0000000405147e23 */ /* 0x001fcc0008010014 */
[----:B------:R-:W0:Y:S02]  /*1330*/  MUFU.RSQ R5, R20 ;  /* 0x0000001400057308 */ /* 0x000e240000001400 */
[----:B0-----:R2:W-:Y:S02]  /*1340*/  STS [R2+0x10a4], R5 ;  /* 0x0010a40502007388 */ /* 0x0015e40000000800 */
.L_x_1629:
[----:B------:R-:W-:Y:S05]  /*1350*/  BSYNC.RECONVERGENT B0 ;  /* 0x0000000000007941 */ /* 0x000fea0003800200 */
.L_x_1627:
        /* <DEDUP_REMOVED lines=32> */
[----:B------:R-:W-:Y:S02]  /*1560*/  @P0 IADD3 R5, PT, PT, R5, 0x1, RZ ;  /* 0x0000000105050810 */ /* 0x000fe40007ffe0ff */
[----:B------:R-:W-:Y:S02]  /*1570*/  ISETP.GE.AND P0, PT, R2, RZ, PT ;  /* 0x000000ff0200720c */ /* 0x000fe40003f06270 */
        /* <DEDUP_REMOVED lines=10> */
[----:B------:R-:W-:Y:S02]  /*1620*/  ISETP.NE.U32.AND P2, PT, RZ, UR14, PT ;  /* 0x0000000eff007c0c */ /* 0x000fe4000bf45070 */
[----:B------:R-:W-:-:S04]  /*1630*/  MOV R11, RZ ;  /* 0x000000ff000b7202 */ /* 0x000fc80000000f00 */
[----:B0-----:R-:W0:Y:S02]  /*1640*/  MUFU.RCP R2, R2 ;  /* 0x0000000200027308 */ /* 0x001e240000001000 */
[----:B0-----:R-:W-:Y:S02]  /*1650*/  IADD3 R4, PT, PT, R2, 0xffffffe, RZ ;  /* 0x0ffffffe02047810 */ /* 0x001fe40007ffe0ff */
[----:B------:R-:W-:-:S04]  /*1660*/  MOV R2, RZ ;  /* 0x000000ff00027202 */ /* 0x000fc80000000f00 */
        /* <DEDUP_REMOVED lines=11> */
[----:B------:R-:W-:Y:S01]  /*1720*/  @P1 VIADD R10, R10, 0x1 ;  /* 0x000000010a0a1836 */ /* 0x000fe20000000000 */
[----:B------:R-:W-:-:S04]  /*1730*/  @!P2 LOP3.LUT R10, RZ, UR14, RZ, 0x33, !PT ;  /* 0x0000000eff0aac12 */ /* 0x000fc8000f8e33ff */
[----:B------:R-:W-:-:S05]  /*1740*/  IADD3 R5, PT, PT, -R10, RZ, RZ ;  /* 0x000000ff0a057210 */ /* 0x000fca0007ffe1ff */
[----:B------:R-:W-:Y:S01]  /*1750*/  IMAD R4, R5, UR14, R0 ;  /* 0x0000000e05047c24 */ /* 0x000fe2000f8e0200 */
[----:B------:R-:W-:Y:S06]  /*1760*/  BRA `(.L_x_1632) ;  /* 0x00000000002c7947 */ /* 0x000fec0003800000 */
.L_x_1631:
[----:B------:R-:W-:Y:S02]  /*1770*/  MOV R2, UR14 ;  /* 0x0000000e00027c02 */ /* 0x000fe40008000f00 */
[----:B------:R-:W-:-:S07]  /*1780*/  MOV R6, 0x17a0 ;  /* 0x000017a000067802 */ /* 0x000fce0000000f00 */
[----:B------:R-:W-:Y:S05]  /*1790*/  CALL.REL.NOINC `($__internal_54_$__cuda_sm20_div_s64) ;  /* 0x0000003800887944 */ /* 0x000fea0003c00000 */
        /* <DEDUP_REMOVED lines=8> */
.L_x_1632:
[C---:B------:R-:W-:Y:S01]  /*1820*/  SHF.L.U32 R7, R10.reuse, 0x4, RZ ;  /* 0x000000040a077819 */ /* 0x040fe200000006ff */
[----:B------:R-:W-:Y:S01]  /*1830*/  USHF.R.S32.HI UR4, URZ, 0x1f, UR11 ;  /* 0x0000001fff047899 */ /* 0x000fe2000801140b */
[----:B------:R-:W-:Y:S01]  /*1840*/  SHF.L.U64.HI R9, R10, 0x4, R11 ;  /* 0x000000040a097819 */ /* 0x000fe2000001020b */
[----:B------:R-:W0:Y:S01]  /*1850*/  LDC R8, c[0x0][0x3ac] ;  /* 0x0000eb00ff087b82 */ /* 0x000e220000000800 */
        /* <DEDUP_REMOVED lines=53> */
.L_x_1636:
[----:B------:R-:W-:Y:S02]  /*1bb0*/  MOV R17, UR14 ;  /* 0x0000000e00117c02 */ /* 0x000fe40008000f00 */
[----:B------:R-:W-:-:S07]  /*1bc0*/  MOV R16, 0x1be0 ;  /* 0x00001be000107802 */ /* 0x000fce0000000f00 */
[----:B------:R-:W-:Y:S05]  /*1bd0*/  CALL.REL.NOINC `($__internal_55_$__cuda_sm20_div_u64) ;  /* 0x0000003800ac7944 */ /* 0x000fea0003c00000 */
.L_x_1637:
[----:B------:R-:W-:Y:S05]  /*1be0*/  BSYNC.RECONVERGENT B1 ;  /* 0x0000000000017941 */ /* 0x000fea0003800200 */
.L_x_1635:
        /* <DEDUP_REMOVED lines=10> */
[----:B------:R-:W-:Y:S01]  /*1c90*/  IADD3 R7, PT, PT, R7, 0x1, RZ ;  /* 0x0000000107077810 */ /* 0x000fe20007ffe0ff */
[----:B------:R-:W-:Y:S02]  /*1ca0*/  HFMA2 R22, -RZ, RZ, 0, 0 ;  /* 0x00000000ff167431 */ /* 0x000fe400000001ff */
[----:B------:R-:W-:Y:S01]  /*1cb0*/  IMAD.MOV.U32 R18, RZ, RZ, RZ ;  /* 0x000000ffff127224 */ /* 0x000fe200078e00ff */
[----:B------:R-:W-:Y:S02]  /*1cc0*/  MOV R33, RZ ;  /* 0x000000ff00217202 */ /* 0x000fe40000000f00 */
[----:B------:R-:W-:-:S07]  /*1cd0*/  LOP3.LUT R7, R7, 0x3, RZ, 0xc0, !PT ;  /* 0x0000000307077812 */ /* 0x000fce00078ec0ff */
.L_x_1640:
        /* <DEDUP_REMOVED lines=18> */
[--C-:B---3--:R-:W-:Y:S02]  /*1e00*/  HADD2.F32 R20, -RZ, R14.reuse.H0_H0 ;  /* 0x2000000eff147230 */ /* 0x108fe40000004100 */
[----:B------:R-:W-:-:S03]  /*1e10*/  HADD2.F32 R14, -RZ, R14.H1_H1 ;  /* 0x3000000eff0e7230 */ /* 0x000fc60000004100 */
[----:B------:R-:W-:Y:S01]  /*1e20*/  FADD.FTZ R21, R19, R20 ;  /* 0x0000001413157221 */ /* 0x000fe20000010000 */
[----:B------:R-:W-:Y:S02]  /*1e30*/  HADD2.F32 R19, -RZ, R12.H1_H1 ;  /* 0x3000000cff137230 */ /* 0x000fe40000004100 */
[--C-:B------:R-:W-:Y:S02]  /*1e40*/  HADD2.F32 R20, -RZ, R13.reuse.H0_H0 ;  /* 0x2000000dff147230 */ /* 0x100fe40000004100 */
[----:B------:R-:W-:Y:S01]  /*1e50*/  FMUL.FTZ R23, R21, UR15 ;  /* 0x0000000f15177c20 */ /* 0x000fe20008410000 */
[----:B------:R-:W-:Y:S02]  /*1e60*/  HADD2.F32 R13, -RZ, R13.H1_H1 ;  /* 0x3000000dff0d7230 */ /* 0x000fe40000004100 */
[----:B------:R-:W-:Y:S01]  /*1e70*/  FADD.FTZ R14, R19, R14 ;  /* 0x0000000e130e7221 */ /* 0x000fe20000010000 */
[--C-:B------:R-:W-:Y:S02]  /*1e80*/  HADD2.F32 R21, -RZ, R15.reuse.H0_H0 ;  /* 0x2000000fff157230 */ /* 0x100fe40000004100 */
[----:B------:R-:W-:-:S02]  /*1e90*/  HADD2.F32 R12, -RZ, R15.H1_H1 ;  /* 0x3000000fff0c7230 */ /* 0x000fc40000004100 */
[----:B------:R-:W-:Y:S01]  /*1ea0*/  FMUL.FTZ R14, R14, UR15 ;  /* 0x0000000f0e0e7c20 */ /* 0x000fe20008410000 */
[----:B------:R-:W-:Y:S01]  /*1eb0*/  F2FP.F16.F32.PACK_AB R23, RZ, R23 ;  /* 0x00000017ff17723e */ /* 0x000fe200000000ff */
[----:B------:R-:W-:Y:S01]  /*1ec0*/  FADD.FTZ R20, R20, R21 ;  /* 0x0000001514147221 */ /* 0x000fe20000010000 */
[--C-:B----4-:R-:W-:Y:S02]  /*1ed0*/  HADD2.F32 R24, -RZ, R16.reuse.H0_H0 ;  /* 0x20000010ff187230 */ /* 0x110fe40000004100 */
[----:B------:R-:W-:Y:S01]  /*1ee0*/  FADD.FTZ R12, R13, R12 ;  /* 0x0000000c0d0c7221 */ /* 0x000fe20000010000 */
[----:B------:R-:W-:Y:S01]  /*1ef0*/  F2FP.F16.F32.PACK_AB R14, RZ, R14 ;  /* 0x0000000eff0e723e */ /* 0x000fe200000000ff */
[----:B------:R-:W-:Y:S01]  /*1f00*/  FMUL.FTZ R20, R20, UR15 ;  /* 0x0000000f14147c20 */ /* 0x000fe20008410000 */
[----:B------:R-:W-:Y:S02]  /*1f10*/  HADD2.F32 R23, -RZ, R23.H0_H0 ;  /* 0x20000017ff177230 */ /* 0x000fe40000004100 */
[----:B------:R-:W-:Y:S01]  /*1f20*/  FMUL.FTZ R12, R12, UR15 ;  /* 0x0000000f0c0c7c20 */ /* 0x000fe20008410000 */
[----:B------:R-:W-:Y:S01]  /*1f30*/  HADD2.F32 R13, -RZ, R16.H1_H1 ;  /* 0x30000010ff0d7230 */ /* 0x000fe20000004100 */
[----:B------:R-:W-:Y:S01]  /*1f40*/  F2FP.F16.F32.PACK_AB R20, RZ, R20 ;  /* 0x00000014ff14723e */ /* 0x000fe200000000ff */
[----:B------:R-:W-:-:S02]  /*1f50*/  HADD2.F32 R14, -RZ, R14.H0_H0 ;  /* 0x2000000eff0e7230 */ /* 0x000fc40000004100 */
[----:B------:R-:W-:Y:S01]  /*1f60*/  F2FP.F16.F32.PACK_AB R12, RZ, R12 ;  /* 0x0000000cff0c723e */ /* 0x000fe200000000ff */
[--C-:B------:R-:W-:Y:S02]  /*1f70*/  HADD2.F32 R15, -RZ, R17.reuse.H0_H0 ;  /* 0x20000011ff0f7230 */ /* 0x100fe40000004100 */
[----:B------:R-:W-:Y:S01]  /*1f80*/  FMUL.FTZ R23, R23, R24 ;  /* 0x0000001817177220 */ /* 0x000fe20000410000 */
[----:B------:R-:W-:Y:S02]  /*1f90*/  HADD2.F32 R17, -RZ, R17.H1_H1 ;  /* 0x30000011ff117230 */ /* 0x000fe40000004100 */
[----:B------:R-:W-:Y:S01]  /*1fa0*/  FMUL.FTZ R13, R14, R13 ;  /* 0x0000000d0e0d7220 */ /* 0x000fe20000410000 */
[----:B------:R-:W-:Y:S02]  /*1fb0*/  HADD2.F32 R20, -RZ, R20.H0_H0 ;  /* 0x20000014ff147230 */ /* 0x000fe40000004100 */
[----:B------:R-:W-:Y:S01]  /*1fc0*/  HADD2.F32 R12, -RZ, R12.H0_H0 ;  /* 0x2000000cff0c7230 */ /* 0x000fe20000004100 */
[----:B------:R-:W-:-:S02]  /*1fd0*/  F2FP.F16.F32.PACK_AB R23, RZ, R23 ;  /* 0x00000017ff17723e */ /* 0x000fc400000000ff */
[----:B------:R-:W-:Y:S01]  /*1fe0*/  FMUL.FTZ R15, R20, R15 ;  /* 0x0000000f140f7220 */ /* 0x000fe20000410000 */
[----:B------:R-:W-:Y:S01]  /*1ff0*/  F2FP.F16.F32.PACK_AB R13, RZ, R13 ;  /* 0x0000000dff0d723e */ /* 0x000fe200000000ff */
[----:B------:R-:W-:Y:S01]  /*2000*/  FMUL.FTZ R17, R12, R17 ;  /* 0x000000110c117220 */ /* 0x000fe20000410000 */
[----:B------:R-:W-:Y:S02]  /*2010*/  HADD2.F32 R12, -RZ, R23.H0_H0 ;  /* 0x20000017ff0c7230 */ /* 0x000fe40000004100 */
[----:B------:R-:W-:Y:S01]  /*2020*/  F2FP.F16.F32.PACK_AB R15, RZ, R15 ;  /* 0x0000000fff0f723e */ /* 0x000fe200000000ff */
[----:B------:R-:W-:Y:S01]  /*2030*/  HADD2.F32 R13, -RZ, R13.H0_H0 ;  /* 0x2000000dff0d7230 */ /* 0x000fe20000004100 */
[----:B------:R-:W-:-:S03]  /*2040*/  F2FP.F16.F32.PACK_AB R17, RZ, R17 ;  /* 0x00000011ff11723e */ /* 0x000fc600000000ff */
[----:B------:R-:W-:Y:S01]  /*2050*/  HADD2.F32 R15, -RZ, R15.H0_H0 ;  /* 0x2000000fff0f7230 */ /* 0x000fe20000004100 */
[----:B------:R-:W-:Y:S01]  /*2060*/  FMNMX3.FTZ R12, R33, |R12|, |R13|, !PT ;  /* 0x4000000c210c7276 */ /* 0x000fe2000781040d */
[----:B------:R-:W-:-:S05]  /*2070*/  HADD2.F32 R17, -RZ, R17.H0_H0 ;  /* 0x20000011ff117230 */ /* 0x000fca0000004100 */
[----:B------:R-:W-:Y:S01]  /*2080*/  FMNMX3.FTZ R33, R12, |R15|, |R17|, !PT ;  /* 0x4000000f0c217276 */ /* 0x000fe20007810411 */
[----:B------:R-:W-:Y:S06]  /*2090*/  @P1 BRA `(.L_x_1640) ;  /* 0xfffffffc00101947 */ /* 0x000fec000383ffff */
.L_x_1639:
[----:B------:R-:W-:Y:S05]  /*20a0*/  BSYNC.RECONVERGENT B1 ;  /* 0x0000000000017941 */ /* 0x000fea0003800200 */
.L_x_1638:
[----:B------:R-:W-:Y:S05]  /*20b0*/  @!P0 BRA `(.L_x_1634) ;  /* 0x0000000c00608947 */ /* 0x000fea0003800000 */
[----:B------:R-:W-:-:S05]  /*20c0*/  IMAD.U32 R7, RZ, RZ, UR14 ;  /* 0x0000000eff077e24 */ /* 0x000fca000f8e00ff */
[----:B------:R-:W-:-:S07]  /*20d0*/  SHF.L.U32 R7, R7, 0x3, RZ ;  /* 0x0000000307077819 */ /* 0x000fce00000006ff */
.L_x_1641:
[C---:B------:R-:W-:Y:S02]  /*20e0*/  SHF.L.U32 R18, R32.reuse, 0x3, RZ ;  /* 0x0000000320127819 */ /* 0x040fe400000006ff */
[----:B------:R-:W-:Y:S02]  /*20f0*/  SHF.L.U64.HI R12, R32, 0x3, R9 ;  /* 0x00000003200c7819 */ /* 0x000fe40000010209 */
        /* <DEDUP_REMOVED lines=8> */
[----:B------:R0:W4:Y:S01]  /*2180*/  LDG.E.64.CONSTANT R12, desc[UR16][R18.64] ;  /* 0x00000010120c7981 */ /* 0x000122000c1e9b00 */
[----:B------:R-:W-:Y:S01]  /*2190*/  USHF.L.U64.HI UR4, UR14, 0x3, UR19 ;  /* 0x000000030e047899 */ /* 0x000fe20008010213 */
[C---:B------:R-:W-:Y:S02]  /*21a0*/  IADD3 R30, P0, PT, R7.reuse, R24, RZ ;  /* 0x00000018071e7210 */ /* 0x040fe40007f1e0ff */
[----:B------:R-:W-:-:S03]  /*21b0*/  IADD3 R22, P1, PT, R7, R14, RZ ;  /* 0x0000000e07167210 */ /* 0x000fc60007f3e0ff */
[----:B------:R-:W-:Y:S02]  /*21c0*/  IADD3.X R31, PT, PT, R25, UR4, RZ, P0, !PT ;  /* 0x00000004191f7c10 */ /* 0x000fe400087fe4ff */
[----:B------:R-:W-:-:S03]  /*21d0*/  IADD3.X R23, PT, PT, R15, UR4, RZ, P1, !PT ;  /* 0x000000040f177c10 */ /* 0x000fc60008ffe4ff */
[----:B------:R1:W5:Y:S04]  /*21e0*/  LDG.E.64.CONSTANT R24, desc[UR16][R30.64] ;  /* 0x000000101e187981 */ /* 0x000368000c1e9b00 */
[----:B------:R-:W5:Y:S01]  /*21f0*/  LDG.E.64 R14, desc[UR16][R22.64] ;  /* 0x00000010160e7981 */ /* 0x000f62000c1e1b00 */
[----:B0-----:R-:W-:-:S04]  /*2200*/  IADD3 R18, P0, PT, R7, R18, RZ ;  /* 0x0000001207127210 */ /* 0x001fc80007f1e0ff */
[----:B------:R-:W-:Y:S02]  /*2210*/  IADD3.X R19, PT, PT, R19, UR4, RZ, P0, !PT ;  /* 0x0000000413137c10 */ /* 0x000fe400087fe4ff */
[----:B-1----:R-:W-:-:S04]  /*2220*/  IADD3 R30, P0, PT, R30, R7, RZ ;  /* 0x000000071e1e7210 */ /* 0x002fc80007f1e0ff */
[----:B------:R-:W-:Y:S01]  /*2230*/  IADD3.X R31, PT, PT, R31, UR4, RZ, P0, !PT ;  /* 0x000000041f1f7c10 */ /* 0x000fe200087fe4ff */
[----:B--2---:R-:W-:Y:S02]  /*2240*/  HADD2.F32 R27, -RZ, R20.H0_H0 ;  /* 0x20000014ff1b7230 */ /* 0x004fe40000004100 */
[----:B---3--:R-:W-:Y:S02]  /*2250*/  HADD2.F32 R26, -RZ, R16.H0_H0 ;  /* 0x20000010ff1a7230 */ /* 0x008fe40000004100 */
[----:B------:R-:W-:Y:S02]  /*2260*/  HADD2.F32 R29, -RZ, R20.H1_H1 ;  /* 0x30000014ff1d7230 */ /* 0x000fe40000004100 */
[----:B------:R-:W-:Y:S02]  /*2270*/  HADD2.F32 R16, -RZ, R16.H1_H1 ;  /* 0x30000010ff107230 */ /* 0x000fe40000004100 */
[----:B------:R-:W-:Y:S01]  /*2280*/  FADD.FTZ R26, R27, R26 ;  /* 0x0000001a1b1a7221 */ /* 0x000fe20000010000 */
[----:B------:R-:W-:-:S02]  /*2290*/  HADD2.F32 R28, -RZ, R21.H0_H0 ;  /* 0x20000015ff1c7230 */ /* 0x000fc40000004100 */
[--C-:B------:R-:W-:Y:S02]  /*22a0*/  HADD2.F32 R27, -RZ, R17.reuse.H0_H0 ;  /* 0x20000011ff1b7230 */ /* 0x100fe40000004100 */
[----:B------:R-:W-:Y:S01]  /*22b0*/  FADD.FTZ R20, R29, R16 ;  /* 0x000000101d147221 */ /* 0x000fe20000010000 */
[----:B------:R-:W-:Y:S02]  /*22c0*/  FMUL.FTZ R26, R26, UR15 ;  /* 0x0000000f1a1a7c20 */ /* 0x000fe40008410000 */
[----:B------:R-:W-:Y:S01]  /*22d0*/  FADD.FTZ R16, R28, R27 ;  /* 0x0000001b1c107221 */ /* 0x000fe20000010000 */
[----:B------:R-:W-:Y:S01]  /*22e0*/  FMUL.FTZ R20, R20, UR15 ;  /* 0x0000000f14147c20 */ /* 0x000fe20008410000 */
[----:B------:R-:W-:Y:S01]  /*22f0*/  HADD2.F32 R28, -RZ, R17.H1_H1 ;  /* 0x30000011ff1c7230 */ /* 0x000fe20000004100 */
[----:B------:R-:W-:Y:S01]  /*2300*/  F2FP.F16.F32.PACK_AB R17, RZ, R26 ;  /* 0x0000001aff11723e */ /* 0x000fe200000000ff */
[----:B------:R-:W-:Y:S01]  /*2310*/  FMUL.FTZ R16, R16, UR15 ;  /* 0x0000000f10107c20 */ /* 0x000fe20008410000 */
[----:B------:R-:W-:Y:S01]  /*2320*/  HADD2.F32 R21, -RZ, R21.H1_H1 ;  /* 0x30000015ff157230 */ /* 0x000fe20000004100 */
[----:B------:R-:W-:Y:S01]  /*2330*/  F2FP.F16.F32.PACK_AB R20, RZ, R20 ;  /* 0x00000014ff14723e */ /* 0x000fe200000000ff */
[----:B----4-:R-:W-:Y:S01]  /*2340*/  HADD2.F32 R34, -RZ, R12.H0_H0 ;  /* 0x2000000cff227230 */ /* 0x010fe20000004100 */
[----:B------:R-:W2:Y:S01]  /*2350*/  LDG.E.64.CONSTANT R26, desc[UR16][R18.64] ;  /* 0x00000010121a7981 */ /* 0x000ea2000c1e9b00 */
[----:B------:R-:W-:Y:S01]  /*2360*/  HADD2.F32 R17, -RZ, R17.H0_H0 ;  /* 0x20000011ff117230 */ /* 0x000fe20000004100 */
[----:B------:R-:W-:Y:S01]  /*2370*/  F2FP.F16.F32.PACK_AB R16, RZ, R16 ;  /* 0x00000010ff10723e */ /* 0x000fe200000000ff */
[----:B------:R-:W-:Y:S01]  /*2380*/  FADD.FTZ R28, R21, R28 ;  /* 0x0000001c151c7221 */ /* 0x000fe20000010000 */
[----:B------:R-:W-:-:S02]  /*2390*/  HADD2.F32 R20, -RZ, R20.H0_H0 ;  /* 0x20000014ff147230 */ /* 0x000fc40000004100 */
[----:B------:R-:W-:Y:S02]  /*23a0*/  HADD2.F32 R21, -RZ, R12.H1_H1 ;  /* 0x3000000cff157230 */ /* 0x000fe40000004100 */
[----:B------:R-:W-:Y:S01]  /*23b0*/  FMUL.FTZ R35, R34, R17 ;  /* 0x0000001122237220 */ /* 0x000fe20000410000 */
[----:B------:R-:W-:Y:S01]  /*23c0*/  HADD2.F32 R34, -RZ, R16.H0_H0 ;  /* 0x20000010ff227230 */ /* 0x000fe20000004100 */
[----:B------:R-:W-:Y:S01]  /*23d0*/  IADD3 R16, P1, PT, R22, R7, RZ ;  /* 0x0000000716107210 */ /* 0x000fe20007f3e0ff */
[----:B------:R-:W-:Y:S01]  /*23e0*/  FMUL.FTZ R36, R21, R20 ;  /* 0x0000001415247220 */ /* 0x000fe20000410000 */
[----:B------:R-:W-:Y:S02]  /*23f0*/  HADD2.F32 R21, -RZ, R13.H0_H0 ;  /* 0x2000000dff157230 */ /* 0x000fe40000004100 */
[----:B------:R-:W-:Y:S01]  /*2400*/  IADD3.X R17, PT, PT, R23, UR4, RZ, P1, !PT ;  /* 0x0000000417117c10 */ /* 0x000fe20008ffe4ff */
[----:B------:R-:W-:Y:S01]  /*2410*/  FMUL.FTZ R28, R28, UR15 ;  /* 0x0000000f1c1c7c20 */ /* 0x000fe20008410000 */
[----:B------:R-:W3:Y:S01]  /*2420*/  LDG.E.64.CONSTANT R22, desc[UR16][R30.64] ;  /* 0x000000101e167981 */ /* 0x000ee2000c1e9b00 */
[----:B------:R-:W-:-:S03]  /*2430*/  FMUL.FTZ R34, R21, R34 ;  /* 0x0000002215227220 */ /* 0x000fc60000410000 */
[----:B------:R0:W4:Y:S01]  /*2440*/  LDG.E.64 R20, desc[UR16][R16.64] ;  /* 0x0000001010147981 */ /* 0x000122000c1e1b00 */
[----:B------:R-:W-:-:S05]  /*2450*/  F2FP.F16.F32.PACK_AB R28, RZ, R28 ;  /* 0x0000001cff1c723e */ /* 0x000fca00000000ff */
[----:B------:R-:W-:Y:S01]  /*2460*/  HADD2.F32 R37, -RZ, R28.H0_H0 ;  /* 0x2000001cff257230 */ /* 0x000fe20000004100 */
[----:B------:R-:W-:-:S04]  /*2470*/  IADD3 R28, P0, PT, R18, R7, RZ ;  /* 0x00000007121c7210 */ /* 0x000fc80007f1e0ff */
[----:B------:R-:W-:-:S05]  /*2480*/  IADD3.X R29, PT, PT, R19, UR4, RZ, P0, !PT ;  /* 0x00000004131d7c10 */ /* 0x000fca00087fe4ff */
[----:B------:R1:W4:Y:S01]  /*2490*/  LDG.E.64.CONSTANT R18, desc[UR16][R28.64] ;  /* 0x000000101c127981 */ /* 0x000322000c1e9b00 */
[----:B------:R-:W-:Y:S01]  /*24a0*/  HADD2.F32 R12, -RZ, R13.H1_H1 ;  /* 0x3000000dff0c7230 */ /* 0x000fe20000004100 */
[----:B0-----:R-:W-:-:S04]  /*24b0*/  IADD3 R16, P1, PT, R16, R7, RZ ;  /* 0x0000000710107210 */ /* 0x001fc80007f3e0ff */
[----:B------:R-:W-:Y:S01]  /*24c0*/  FMUL.FTZ R37, R12, R37 ;  /* 0x000000250c257220 */ /* 0x000fe20000410000 */
[----:B------:R-:W-:Y:S02]  /*24d0*/  IADD3 R12, P0, PT, R30, R7, RZ ;  /* 0x000000071e0c7210 */ /* 0x000fe40007f1e0ff */
[----:B------:R-:W-:Y:S02]  /*24e0*/  IADD3.X R17, PT, PT, R17, UR4, RZ, P1, !PT ;  /* 0x0000000411117c10 */ /* 0x000fe40008ffe4ff */
[----:B------:R-:W-:-:S04]  /*24f0*/  IADD3.X R13, PT, PT, R31, UR4, RZ, P0, !PT ;  /* 0x000000041f0d7c10 */ /* 0x000fc800087fe4ff */
[----:B------:R-:W4:Y:S04]  /*2500*/  LDG.E.64 R16, desc[UR16][R16.64] ;  /* 0x0000001010107981 */ /* 0x000f28000c1e1b00 */
[----:B------:R-:W4:Y:S01]  /*2510*/  LDG.E.64.CONSTANT R12, desc[UR16][R12.64] ;  /* 0x000000100c0c7981 */ /* 0x000f22000c1e9b00 */
[----:B------:R-:W-:-:S04]  /*2520*/  IADD3 R30, P0, PT, R28, R7, RZ ;  /* 0x000000071c1e7210 */ /* 0x000fc80007f1e0ff */
[----:B------:R-:W-:-:S06]  /*2530*/  IADD3.X R31, PT, PT, R29, UR4, RZ, P0, !PT ;  /* 0x000000041d1f7c10 */ /* 0x000fcc00087fe4ff */
[----:B------:R-:W4:Y:S01]  /*2540*/  LDG.E.64.CONSTANT R30, desc[UR16][R30.64] ;  /* 0x000000101e1e7981 */ /* 0x000f22000c1e9b00 */
[----:B------:R-:W-:Y:S02]  /*2550*/  F2FP.F16.F32.PACK_AB R35, RZ, R35 ;  /* 0x00000023ff23723e */ /* 0x000fe400000000ff */
[----:B------:R-:W-:Y:S02]  /*2560*/  F2FP.F16.F32.PACK_AB R36, RZ, R36 ;  /* 0x00000024ff24723e */ /* 0x000fe400000000ff */
[----:B------:R-:W-:Y:S01]  /*2570*/  F2FP.F16.F32.PACK_AB R34, RZ, R34 ;  /* 0x00000022ff22723e */ /* 0x000fe200000000ff */
[----:B-1----:R-:W-:Y:S01]  /*2580*/  HADD2.F32 R28, -RZ, R35.H0_H0 ;  /* 0x20000023ff1c7230 */ /* 0x002fe20000004100 */
[----:B------:R-:W-:Y:S01]  /*2590*/  F2FP.F16.F32.PACK_AB R37, RZ, R37 ;  /* 0x00000025ff25723e */ /* 0x000fe200000000ff */
[----:B------:R-:W-:Y:S02]  /*25a0*/  HADD2.F32 R36, -RZ, R36.H0_H0 ;  /* 0x20000024ff247230 */ /* 0x000fe40000004100 */
[----:B------:R-:W-:-:S02]  /*25b0*/  HADD2.F32 R29, -RZ, R34.H0_H0 ;  /* 0x20000022ff1d7230 */ /* 0x000fc40000004100 */
[----:B------:R-:W-:Y:S01]  /*25c0*/  HADD2.F32 R37, -RZ, R37.H0_H0 ;  /* 0x20000025ff257230 */ /* 0x000fe20000004100 */
[----:B------:R-:W-:Y:S01]  /*25d0*/  FMNMX3.FTZ R28, R33, |R28|, |R36|, !PT ;  /* 0x4000001c211c7276 */ /* 0x000fe20007810424 */
[----:B-----5:R-:W-:-:S03]  /*25e0*/  HADD2.F32 R33, -RZ, R14.H1_H1 ;  /* 0x3000000eff217230 */ /* 0x020fc60000004100 */
[----:B------:R-:W-:Y:S01]  /*25f0*/  FMNMX3.FTZ R28, R28, |R29|, |R37|, !PT ;  /* 0x4000001d1c1c7276 */ /* 0x000fe20007810425 */
[--C-:B------:R-:W-:Y:S02]  /*2600*/  HADD2.F32 R29, -RZ, R24.reuse.H0_H0 ;  /* 0x20000018ff1d7230 */ /* 0x100fe40000004100 */
[----:B------:R-:W-:Y:S02]  /*2610*/  HADD2.F32 R24, -RZ, R24.H1_H1 ;  /* 0x30000018ff187230 */ /* 0x000fe40000004100 */
[----:B------:R-:W-:-:S03]  /*2620*/  HADD2.F32 R34, -RZ, R14.H0_H0 ;  /* 0x2000000eff227230 */ /* 0x000fc60000004100 */
[----:B------:R-:W-:Y:S01]  /*2630*/  FADD.FTZ R14, R24, R33 ;  /* 0x00000021180e7221 */ /* 0x000fe20000010000 */
[----:B------:R-:W-:Y:S02]  /*2640*/  HADD2.F32 R24, -RZ, R25.H0_H0 ;  /* 0x20000019ff187230 */ /* 0x000fe40000004100 */
[----:B------:R-:W-:Y:S01]  /*2650*/  FADD.FTZ R29, R29, R34 ;  /* 0x000000221d1d7221 */ /* 0x000fe20000010000 */
[----:B------:R-:W-:-:S03]  /*2660*/  HADD2.F32 R33, -RZ, R15.H0_H0 ;  /* 0x2000000fff217230 */ /* 0x000fc60000004100 */
[----:B------:R-:W-:Y:S01]  /*2670*/  FMUL.FTZ R29, R29, UR15 ;  /* 0x0000000f1d1d7c20 */ /* 0x000fe20008410000 */
[----:B------:R-:W-:Y:S02]  /*2680*/  HADD2.F32 R25, -RZ, R25.H1_H1 ;  /* 0x30000019ff197230 */ /* 0x000fe40000004100 */
[----:B------:R-:W-:Y:S01]  /*2690*/  FADD.FTZ R24, R24, R33 ;  /* 0x0000002118187221 */ /* 0x000fe20000010000 */
[----:B------:R-:W-:Y:S02]  /*26a0*/  HADD2.F32 R34, -RZ, R15.H1_H1 ;  /* 0x3000000fff227230 */ /* 0x000fe40000004100 */
[----:B------:R-:W-:Y:S01]  /*26b0*/  FMUL.FTZ R33, R14, UR15 ;  /* 0x0000000f0e217c20 */ /* 0x000fe20008410000 */
[----:B------:R-:W-:Y:S01]  /*26c0*/  F2FP.F16.F32.PACK_AB R29, RZ, R29 ;  /* 0x0000001dff1d723e */ /* 0x000fe200000000ff */
[----:B------:R-:W-:Y:S01]  /*26d0*/  FMUL.FTZ R24, R24, UR15 ;  /* 0x0000000f18187c20 */ /* 0x000fe20008410000 */
[----:B------:R-:W-:Y:S02]  /*26e0*/  FADD.FTZ R14, R25, R34 ;  /* 0x00000022190e7221 */ /* 0x000fe40000010000 */
[----:B------:R-:W-:Y:S01]  /*26f0*/  F2FP.F16.F32.PACK_AB R33, RZ, R33 ;  /* 0x00000021ff21723e */ /* 0x000fe200000000ff */
[----:B------:R-:W-:Y:S01]  /*2700*/  HADD2.F32 R15, -RZ, R29.H0_H0 ;  /* 0x2000001dff0f7230 */ /* 0x000fe20000004100 */
[----:B------:R-:W-:Y:S01]  /*2710*/  F2FP.F16.F32.PACK_AB R24, RZ, R24 ;  /* 0x00000018ff18723e */ /* 0x000fe200000000ff */
[----:B------:R-:W-:-:S02]  /*2720*/  FMUL.FTZ R29, R14, UR15 ;  /* 0x0000000f0e1d7c20 */ /* 0x000fc40008410000 */
[----:B------:R-:W-:Y:S02]  /*2730*/  HADD2.F32 R33, -RZ, R33.H0_H0 ;  /* 0x20000021ff217230 */ /* 0x000fe40000004100 */
[----:B------:R-:W-:Y:S01]  /*2740*/  HADD2.F32 R14, -RZ, R24.H0_H0 ;  /* 0x20000018ff0e7230 */ /* 0x000fe20000004100 */
[----:B------:R-:W-:-:S05]  /*2750*/  F2FP.F16.F32.PACK_AB R29, RZ, R29 ;  /* 0x0000001dff1d723e */ /* 0x000fca00000000ff */
[----:B------:R-:W-:Y:S01]  /*2760*/  HADD2.F32 R29, -RZ, R29.H0_H0 ;  /* 0x2000001dff1d7230 */ /* 0x000fe20000004100 */
[----:B------:R-:W-:Y:S02]  /*2770*/  USHF.L.U32 UR5, UR14, 0x2, URZ ;  /* 0x000000020e057899 */ /* 0x000fe400080006ff */
[----:B------:R-:W-:-:S04]  /*2780*/  USHF.L.U64.HI UR4, UR14, 0x2, UR19 ;  /* 0x000000020e047899 */ /* 0x000fc80008010213 */
[----:B------:R-:W-:-:S04]  /*2790*/  IADD3 R32, P0, PT, R32, UR5, RZ ;  /* 0x0000000520207c10 */ /* 0x000fc8000ff1e0ff */
[----:B------:R-:W-:Y:S02]  /*27a0*/  IADD3.X R9, PT, PT, R9, UR4, RZ, P0, !PT ;  /* 0x0000000409097c10 */ /* 0x000fe400087fe4ff */
[----:B------:R-:W-:-:S04]  /*27b0*/  ISETP.GE.U32.AND P0, PT, R32, R5, PT ;  /* 0x000000052000720c */ /* 0x000fc80003f06070 */
[----:B------:R-:W-:Y:S01]  /*27c0*/  ISETP.GE.AND.EX P0, PT, R9, R6, PT, P0 ;  /* 0x000000060900720c */ /* 0x000fe20003f06300 */
[--C-:B--2---:R-:W-:Y:S02]  /*27d0*/  HADD2.F32 R34, -RZ, R26.reuse.H0_H0 ;  /* 0x2000001aff227230 */ /* 0x104fe40000004100 */
[----:B------:R-:W-:Y:S02]  /*27e0*/  HADD2.F32 R26, -RZ, R26.H1_H1 ;  /* 0x3000001aff1a7230 */ /* 0x000fe40000004100 */
[--C-:B------:R-:W-:Y:S02]  /*27f0*/  HADD2.F32 R25, -RZ, R27.reuse.H0_H0 ;  /* 0x2000001bff197230 */ /* 0x100fe40000004100 */
[----:B------:R-:W-:Y:S01]  /*2800*/  FMUL.FTZ R15, R15, R34 ;  /* 0x000000220f0f7220 */ /* 0x000fe20000410000 */
[----:B------:R-:W-:Y:S02]  /*2810*/  HADD2.F32 R24, -RZ, R27.H1_H1 ;  /* 0x3000001bff187230 */ /* 0x000fe40000004100 */
[----:B------:R-:W-:-:S02]  /*2820*/  FMUL.FTZ R26, R33, R26 ;  /* 0x0000001a211a7220 */ /* 0x000fc40000410000 */
[----:B------:R-:W-:Y:S01]  /*2830*/  F2FP.F16.F32.PACK_AB R15, RZ, R15 ;  /* 0x0000000fff0f723e */ /* 0x000fe200000000ff */
[--C-:B---3--:R-:W-:Y:S02]  /*2840*/  HADD2.F32 R27, -RZ, R22.reuse.H0_H0 ;  /* 0x20000016ff1b7230 */ /* 0x108fe40000004100 */
[----:B------:R-:W-:Y:S02]  /*2850*/  HADD2.F32 R22, -RZ, R22.H1_H1 ;  /* 0x30000016ff167230 */ /* 0x000fe40000004100 */
[--C-:B----4-:R-:W-:Y:S02]  /*2860*/  HADD2.F32 R34, -RZ, R20.reuse.H0_H0 ;  /* 0x20000014ff227230 */ /* 0x110fe40000004100 */
[----:B------:R-:W-:Y:S01]  /*2870*/  HADD2.F32 R33, -RZ, R20.H1_H1 ;  /* 0x30000014ff217230 */ /* 0x000fe20000004100 */
[----:B------:R-:W-:Y:S01]  /*2880*/  F2FP.F16.F32.PACK_AB R26, RZ, R26 ;  /* 0x0000001aff1a723e */ /* 0x000fe200000000ff */
[----:B------:R-:W-:Y:S01]  /*2890*/  FMUL.FTZ R14, R14, R25 ;  /* 0x000000190e0e7220 */ /* 0x000fe20000410000 */
[----:B------:R-:W-:-:S02]  /*28a0*/  FADD.FTZ R27, R27, R34 ;  /* 0x000000221b1b7221 */ /* 0x000fc40000010000 */
[----:B------:R-:W-:Y:S01]  /*28b0*/  FADD.FTZ R22, R22, R33 ;  /* 0x0000002116167221 */ /* 0x000fe20000010000 */
[----:B------:R-:W-:Y:S02]  /*28c0*/  HADD2.F32 R25, -RZ, R15.H0_H0 ;  /* 0x2000000fff197230 */ /* 0x000fe40000004100 */
[----:B------:R-:W-:Y:S01]  /*28d0*/  FMUL.FTZ R15, R29, R24 ;  /* 0x000000181d0f7220 */ /* 0x000fe20000410000 */
[----:B------:R-:W-:Y:S02]  /*28e0*/  HADD2.F32 R26, -RZ, R26.H0_H0 ;  /* 0x2000001aff1a7230 */ /* 0x000fe40000004100 */
[----:B------:R-:W-:Y:S01]  /*28f0*/  FMUL.FTZ R27, R27, UR15 ;  /* 0x0000000f1b1b7c20 */ /* 0x000fe20008410000 */
[----:B------:R-:W-:Y:S01]  /*2900*/  FMUL.FTZ R24, R22, UR15 ;  /* 0x0000000f16187c20 */ /* 0x000fe20008410000 */
[--C-:B------:R-:W-:Y:S01]  /*2910*/  HADD2.F32 R20, -RZ, R23.reuse.H0_H0 ;  /* 0x20000017ff147230 */ /* 0x100fe20000004100 */
[----:B------:R-:W-:Y:S01]  /*2920*/  F2FP.F16.F32.PACK_AB R14, RZ, R14 ;  /* 0x0000000eff0e723e */ /* 0x000fe200000000ff */
[----:B------:R-:W-:Y:S01]  /*2930*/  HADD2.F32 R23, -RZ, R23.H1_H1 ;  /* 0x30000017ff177230 */ /* 0x000fe20000004100 */
[----:B------:R-:W-:Y:S01]  /*2940*/  FMNMX3.FTZ R28, R28, |R25|, |R26|, !PT ;  /* 0x400000191c1c7276 */ /* 0x000fe2000781041a */
[--C-:B------:R-:W-:Y:S01]  /*2950*/  HADD2.F32 R22, -RZ, R21.reuse.H1_H1 ;  /* 0x30000015ff167230 */ /* 0x100fe20000004100 */
[----:B------:R-:W-:Y:S01]  /*2960*/  F2FP.F16.F32.PACK_AB R27, RZ, R27 ;  /* 0x0000001bff1b723e */ /* 0x000fe200000000ff */
[----:B------:R-:W-:Y:S01]  /*2970*/  HADD2.F32 R25, -RZ, R21.H0_H0 ;  /* 0x20000015ff197230 */ /* 0x000fe20000004100 */
[----:B------:R-:W-:Y:S01]  /*2980*/  F2FP.F16.F32.PACK_AB R24, RZ, R24 ;  /* 0x00000018ff18723e */ /* 0x000fe200000000ff */
[----:B------:R-:W-:-:S02]  /*2990*/  HADD2.F32 R21, -RZ, R14.H0_H0 ;  /* 0x2000000eff157230 */ /* 0x000fc40000004100 */
[----:B------:R-:W-:Y:S01]  /*29a0*/  FADD.FTZ R22, R23, R22 ;  /* 0x0000001617167221 */ /* 0x000fe20000010000 */
[----:B------:R-:W-:Y:S02]  /*29b0*/  HADD2.F32 R27, -RZ, R27.H0_H0 ;  /* 0x2000001bff1b7230 */ /* 0x000fe40000004100 */
[----:B------:R-:W-:Y:S01]  /*29c0*/  FADD.FTZ R20, R20, R25 ;  /* 0x0000001914147221 */ /* 0x000fe20000010000 */
[----:B------:R-:W-:Y:S02]  /*29d0*/  HADD2.F32 R24, -RZ, R24.H0_H0 ;  /* 0x20000018ff187230 */ /* 0x000fe40000004100 */
[--C-:B------:R-:W-:Y:S02]  /*29e0*/  HADD2.F32 R14, -RZ, R18.reuse.H0_H0 ;  /* 0x20000012ff0e7230 */ /* 0x100fe40000004100 */
[----:B------:R-:W-:Y:S01]  /*29f0*/  HADD2.F32 R23, -RZ, R18.H1_H1 ;  /* 0x30000012ff177230 */ /* 0x000fe20000004100 */
[----:B------:R-:W-:Y:S01]  /*2a00*/  F2FP.F16.F32.PACK_AB R15, RZ, R15 ;  /* 0x0000000fff0f723e */ /* 0x000fe200000000ff */
[----:B------:R-:W-:Y:S01]  /*2a10*/  FMUL.FTZ R20, R20, UR15 ;  /* 0x0000000f14147c20 */ /* 0x000fe20008410000 */
[----:B------:R-:W-:-:S02]  /*2a20*/  FMUL.FTZ R14, R27, R14 ;  /* 0x0000000e1b0e7220 */ /* 0x000fc40000410000 */
[----:B------:R-:W-:Y:S01]  /*2a30*/  FMUL.FTZ R23, R24, R23 ;  /* 0x0000001718177220 */ /* 0x000fe20000410000 */
[----:B------:R-:W-:Y:S01]  /*2a40*/  FMUL.FTZ R22, R22, UR15 ;  /* 0x0000000f16167c20 */ /* 0x000fe20008410000 */
[----:B------:R-:W-:Y:S01]  /*2a50*/  HADD2.F32 R15, -RZ, R15.H0_H0 ;  /* 0x2000000fff0f7230 */ /* 0x000fe20000004100 */
[----:B------:R-:W-:Y:S02]  /*2a60*/  F2FP.F16.F32.PACK_AB R20, RZ, R20 ;  /* 0x00000014ff14723e */ /* 0x000fe400000000ff */
[----:B------:R-:W-:Y:S02]  /*2a70*/  F2FP.F16.F32.PACK_AB R14, RZ, R14 ;  /* 0x0000000eff0e723e */ /* 0x000fe400000000ff */
[----:B------:R-:W-:Y:S02]  /*2a80*/  F2FP.F16.F32.PACK_AB R23, RZ, R23 ;  /* 0x00000017ff17723e */ /* 0x000fe400000000ff */
[----:B------:R-:W-:Y:S01]  /*2a90*/  F2FP.F16.F32.PACK_AB R22, RZ, R22 ;  /* 0x00000016ff16723e */ /* 0x000fe200000000ff */
[----:B------:R-:W-:Y:S01]  /*2aa0*/  HADD2.F32 R20, -RZ, R20.H0_H0 ;  /* 0x20000014ff147230 */ /* 0x000fe20000004100 */
[----:B------:R-:W-:Y:S01]  /*2ab0*/  FMNMX3.FTZ R15, R28, |R21|, |R15|, !PT ;  /* 0x400000151c0f7276 */ /* 0x000fe2000781040f */
[----:B------:R-:W-:-:S02]  /*2ac0*/  HADD2.F32 R21, -RZ, R19.H0_H0 ;  /* 0x20000013ff157230 */ /* 0x000fc40000004100 */
[----:B------:R-:W-:Y:S02]  /*2ad0*/  HADD2.F32 R18, -RZ, R14.H0_H0 ;  /* 0x2000000eff127230 */ /* 0x000fe40000004100 */
[----:B------:R-:W-:Y:S02]  /*2ae0*/  HADD2.F32 R23, -RZ, R23.H0_H0 ;  /* 0x20000017ff177230 */ /* 0x000fe40000004100 */
[----:B------:R-:W-:Y:S02]  /*2af0*/  HADD2.F32 R22, -RZ, R22.H0_H0 ;  /* 0x20000016ff167230 */ /* 0x000fe40000004100 */
[----:B------:R-:W-:Y:S02]  /*2b00*/  HADD2.F32 R19, -RZ, R19.H1_H1 ;  /* 0x30000013ff137230 */ /* 0x000fe40000004100 */
[----:B------:R-:W-:Y:S01]  /*2b10*/  FMUL.FTZ R20, R20, R21 ;  /* 0x0000001514147220 */ /* 0x000fe20000410000 */
[----:B------:R-:W-:Y:S01]  /*2b20*/  FMNMX3.FTZ R15, R15, |R18|, |R23|, !PT ;  /* 0x400000120f0f7276 */ /* 0x000fe20007810417 */
[----:B------:R-:W-:-:S02]  /*2b30*/  HADD2.F32 R24, -RZ, R12.H0_H0 ;  /* 0x2000000cff187230 */ /* 0x000fc40000004100 */
[----:B------:R-:W-:Y:S02]  /*2b40*/  HADD2.F32 R25, -RZ, R16.H0_H0 ;  /* 0x20000010ff197230 */ /* 0x000fe40000004100 */
[----:B------:R-:W-:Y:S02]  /*2b50*/  HADD2.F32 R18, -RZ, R12.H1_H1 ;  /* 0x3000000cff127230 */ /* 0x000fe40000004100 */
[----:B------:R-:W-:Y:S02]  /*2b60*/  HADD2.F32 R21, -RZ, R16.H1_H1 ;  /* 0x30000010ff157230 */ /* 0x000fe40000004100 */
[----:B------:R-:W-:Y:S01]  /*2b70*/  FMUL.FTZ R14, R22, R19 ;  /* 0x00000013160e7220 */ /* 0x000fe20000410000 */
[--C-:B------:R-:W-:Y:S02]  /*2b80*/  HADD2.F32 R19, -RZ, R13.reuse.H0_H0 ;  /* 0x2000000dff137230 */ /* 0x100fe40000004100 */
[----:B------:R-:W-:Y:S01]  /*2b90*/  FADD.FTZ R24, R24, R25 ;  /* 0x0000001918187221 */ /* 0x000fe20000010000 */
[----:B------:R-:W-:-:S02]  /*2ba0*/  HADD2.F32 R13, -RZ, R13.H1_H1 ;  /* 0x3000000dff0d7230 */ /* 0x000fc40000004100 */
[----:B------:R-:W-:Y:S01]  /*2bb0*/  FADD.FTZ R18, R18, R21 ;  /* 0x0000001512127221 */ /* 0x000fe20000010000 */
[--C-:B------:R-:W-:Y:S02]  /*2bc0*/  HADD2.F32 R16, -RZ, R17.reuse.H0_H0 ;  /* 0x20000011ff107230 */ /* 0x100fe40000004100 */
[----:B------:R-:W-:Y:S02]  /*2bd0*/  HADD2.F32 R22, -RZ, R17.H1_H1 ;  /* 0x30000011ff167230 */ /* 0x000fe40000004100 */
[----:B------:R-:W-:Y:S01]  /*2be0*/  FMUL.FTZ R24, R24, UR15 ;  /* 0x0000000f18187c20 */ /* 0x000fe20008410000 */
[----:B------:R-:W-:Y:S01]  /*2bf0*/  FMUL.FTZ R18, R18, UR15 ;  /* 0x0000000f12127c20 */ /* 0x000fe20008410000 */
[----:B------:R-:W-:Y:S01]  /*2c00*/  FADD.FTZ R16, R19, R16 ;  /* 0x0000001013107221 */ /* 0x000fe20000010000 */
[----:B------:R-:W-:Y:S02]  /*2c10*/  FADD.FTZ R13, R13, R22 ;  /* 0x000000160d0d7221 */ /* 0x000fe40000010000 */
[----:B------:R-:W-:Y:S01]  /*2c20*/  F2FP.F16.F32.PACK_AB R24, RZ, R24 ;  /* 0x00000018ff18723e */ /* 0x000fe200000000ff */
[----:B------:R-:W-:Y:S01]  /*2c30*/  FMUL.FTZ R16, R16, UR15 ;  /* 0x0000000f10107c20 */ /* 0x000fe20008410000 */
[----:B------:R-:W-:Y:S01]  /*2c40*/  F2FP.F16.F32.PACK_AB R18, RZ, R18 ;  /* 0x00000012ff12723e */ /* 0x000fe200000000ff */
[----:B------:R-:W-:Y:S01]  /*2c50*/  FMUL.FTZ R13, R13, UR15 ;  /* 0x0000000f0d0d7c20 */ /* 0x000fe20008410000 */
[----:B------:R-:W-:Y:S01]  /*2c60*/  F2FP.F16.F32.PACK_AB R12, RZ, R20 ;  /* 0x00000014ff0c723e */ /* 0x000fe200000000ff */
[----:B------:R-:W-:Y:S01]  /*2c70*/  HADD2.F32 R24, -RZ, R24.H0_H0 ;  /* 0x20000018ff187230 */ /* 0x000fe20000004100 */
[----:B------:R-:W-:Y:S01]  /*2c80*/  F2FP.F16.F32.PACK_AB R16, RZ, R16 ;  /* 0x00000010ff10723e */ /* 0x000fe200000000ff */
[--C-:B------:R-:W-:Y:S01]  /*2c90*/  HADD2.F32 R17, -RZ, R30.reuse.H1_H1 ;  /* 0x3000001eff117230 */ /* 0x100fe20000004100 */
[----:B------:R-:W-:Y:S01]  /*2ca0*/  F2FP.F16.F32.PACK_AB R20, RZ, R13 ;  /* 0x0000000dff14723e */ /* 0x000fe200000000ff */
[----:B------:R-:W-:-:S02]  /*2cb0*/  HADD2.F32 R13, -RZ, R30.H0_H0 ;  /* 0x2000001eff0d7230 */ /* 0x000fc40000004100 */
[----:B------:R-:W-:Y:S02]  /*2cc0*/  HADD2.F32 R18, -RZ, R18.H0_H0 ;  /* 0x20000012ff127230 */ /* 0x000fe40000004100 */
        /* <DEDUP_REMOVED lines=10> */
[----:B------:R-:W-:Y:S01]  /*2d70*/  F2FP.F16.F32.PACK_AB R17, RZ, R17 ;  /* 0x00000011ff11723e */ /* 0x000fe200000000ff */
[----:B------:R-:W-:Y:S02]  /*2d80*/  HADD2.F32 R12, -RZ, R12.H0_H0 ;  /* 0x2000000cff0c7230 */ /* 0x000fe40000004100 */
        /* <DEDUP_REMOVED lines=11> */
.L_x_1634:
[----:B------:R-:W-:Y:S05]  /*2e40*/  BSYNC.RECONVERGENT B0 ;  /* 0x0000000000007941 */ /* 0x000fea0003800200 */
.L_x_1633:
        /* <DEDUP_REMOVED lines=22> */
[-C--:B------:R-:W-:Y:S02]  /*2fb0*/  @!P1 IADD3 R7, PT, PT, R7, -R16.reuse, RZ ;  /* 0x8000001007079210 */ /* 0x080fe40007ffe0ff */
[----:B------:R-:W-:Y:S02]  /*2fc0*/  @!P1 IADD3 R9, PT, PT, R9, 0x1, RZ ;  /* 0x0000000109099810 */ /* 0x000fe40007ffe0ff */
[----:B------:R-:W-:Y:S02]  /*2fd0*/  ISETP.GE.U32.AND P0, PT, R7, R16, PT ;  /* 0x000000100700720c */ /* 0x000fe40003f06070 */
[----:B------:R-:W-:Y:S02]  /*2fe0*/  ISETP.NE.AND P1, PT, R15, RZ, PT ;  /* 0x000000ff0f00720c */ /* 0x000fe40003f25270 */
[----:B------:R-:W-:-:S05]  /*2ff0*/  MOV R7, UR4 ;  /* 0x0000000400077c02 */ /* 0x000fca0008000f00 */
[----:B------:R-:W-:-:S04]  /*3000*/  IMAD R16, R0, 0x4, R7 ;  /* 0x0000000400107824 */ /* 0x000fc800078e0207 */
[----:B------:R-:W-:Y:S01]  /*3010*/  @P0 IADD3 R9, PT, PT, R9, 0x1, RZ ;  /* 0x0000000109090810 */ /* 0x000fe20007ffe0ff */
[----:B------:R0:W-:Y:S03]  /*3020*/  STS [R16], R33 ;  /* 0x0000002110007388 */ /* 0x0001e60000000800 */
[----:B------:R-:W-:Y:S02]  /*3030*/  @!P2 IADD3 R9, PT, PT, -R9, RZ, RZ ;  /* 0x000000ff0909a210 */ /* 0x000fe40007ffe1ff */
        /* <DEDUP_REMOVED lines=10> */
[----:B------:R-:W-:Y:S02]  /*30e0*/  SHF.R.U32.HI R21, RZ, 0x5, R0 ;  /* 0x00000005ff157819 */ /* 0x000fe40000011600 */
[----:B------:R-:W-:-:S02]  /*30f0*/  IADD3.X R22, PT, PT, RZ, RZ, RZ, P0, !PT ;  /* 0x000000ffff167210 */ /* 0x000fc400007fe4ff */
[----:B------:R-:W-:-:S07]  /*3100*/  IADD3.X R23, PT, PT, RZ, RZ, RZ, P1, !PT ;  /* 0x000000ffff177210 */ /* 0x000fce0000ffe4ff */
.L_x_1648:
[----:B0-----:R-:W-:Y:S01]  /*3110*/  SHF.R.U32.HI R15, RZ, 0x5, R3 ;  /* 0x00000005ff0f7819 */ /* 0x001fe20000011603 */
[----:B-1----:R-:W-:Y:S01]  /*3120*/  IMAD.MOV.U32 R12, RZ, RZ, R21 ;  /* 0x000000ffff0c7224 */ /* 0x002fe200078e0015 */
[----:B------:R-:W-:Y:S01]  /*3130*/  MOV R13, RZ ;  /* 0x000000ff000d7202 */ /* 0x000fe20000000f00 */
[----:B------:R-:W-:Y:S01]  /*3140*/  BSSY.RECONVERGENT B0, `(.L_x_1643) ;  /* 0x000005d000007945 */ /* 0x000fe20003800200 */
[----:B------:R-:W-:Y:S01]  /*3150*/  SHF.R.S32.HI R14, RZ, 0x1f, R8 ;  /* 0x0000001fff0e7819 */ /* 0x000fe20000011408 */
[----:B------:R-:W-:Y:S01]  /*3160*/  IMAD.WIDE.U32 R12, R15, UR4, R12 ;  /* 0x000000040f0c7c25 */ /* 0x000fe2000f8e000c */
[----:B------:R-:W-:-:S03]  /*3170*/  UIADD3 UR4, UP0, UPT, UR4, 0x1, URZ ;  /* 0x0000000104047890 */ /* 0x000fc6000ff1e0ff */
[----:B------:R-:W-:Y:S01]  /*3180*/  IMAD R15, R15, UR5, RZ ;  /* 0x000000050f0f7c24 */ /* 0x000fe2000f8e02ff */
[----:B------:R-:W-:Y:S01]  /*3190*/  ISETP.GE.U32.AND P1, PT, R12, R8, PT ;  /* 0x000000080c00720c */ /* 0x000fe20003f26070 */
[----:B------:R-:W-:Y:S01]  /*31a0*/  UIADD3.X UR5, UPT, UPT, URZ, UR5, URZ, UP0, !UPT ;  /* 0x00000005ff057290 */ /* 0x000fe200087fe4ff */
[----:B------:R-:W-:Y:S02]  /*31b0*/  ISETP.LE.U32.AND P0, PT, R9, UR4, PT ;  /* 0x0000000409007c0c */ /* 0x000fe4000bf03070 */
[----:B------:R-:W-:-:S03]  /*31c0*/  IADD3 R15, PT, PT, R13, R15, RZ ;  /* 0x0000000f0d0f7210 */ /* 0x000fc60007ffe0ff */
        /* <DEDUP_REMOVED lines=10> */
[----:B------:R-:W-:Y:S02]  /*3270*/  IADD3 R30, PT, PT, R15, R25, RZ ;  /* 0x000000190f1e7210 */ /* 0x000fe40007ffe0ff */
[----:B------:R-:W-:Y:S02]  /*3280*/  IADD3 R15, P4, PT, R17, 0x10, RZ ;  /* 0x00000010110f7810 */ /* 0x000fe40007f9e0ff */
        /* <DEDUP_REMOVED lines=8> */
[----:B------:R-:W-:Y:S02]  /*3310*/  IADD3 R32, P2, PT, R17, R14, RZ ;  /* 0x0000000e11207210 */ /* 0x000fe40007f5e0ff */
[----:B------:R-:W-:Y:S02]  /*3320*/  IADD3.X R14, PT, PT, RZ, RZ, RZ, P4, !PT ;  /* 0x000000ffff0e7210 */ /* 0x000fe400027fe4ff */
[----:B------:R-:W-:Y:S02]  /*3330*/  IADD3 R28, P3, PT, R32, 0x20, RZ ;  /* 0x00000020201c7810 */ /* 0x000fe40007f7e0ff */
[----:B------:R-:W-:Y:S02]  /*3340*/  ISETP.LT.AND.EX P1, PT, R26, RZ, PT, P1 ;  /* 0x000000ff1a00720c */ /* 0x000fe40003f21310 */
[----:B------:R-:W-:-:S02]  /*3350*/  IADD3.X R30, PT, PT, RZ, RZ, R30, P3, P2 ;  /* 0x000000ffff1e7210 */ /* 0x000fc40001fe441e */
[----:B------:R-:W-:Y:S02]  /*3360*/  ISETP.GE.U32.AND P2, PT, R28, R27, PT ;  /* 0x0000001b1c00720c */ /* 0x000fe40003f46070 */
[----:B------:R-:W-:Y:S02]  /*3370*/  SEL R24, R24, 0x20, P1 ;  /* 0x0000002018187807 */ /* 0x000fe40000800000 */
[----:B------:R-:W-:Y:S02]  /*3380*/  ISETP.GE.AND.EX P2, PT, R30, R25, PT, P2 ;  /* 0x000000191e00720c */ /* 0x000fe40003f46320 */
[----:B------:R-:W-:Y:S02]  /*3390*/  ISETP.GE.U32.AND P3, PT, R15, R24, PT ;  /* 0x000000180f00720c */ /* 0x000fe40003f66070 */
[----:B------:R-:W-:-:S04]  /*33a0*/  SEL R15, R26, RZ, P1 ;  /* 0x000000ff1a0f7207 */ /* 0x000fc80000800000 */
[----:B------:R-:W-:Y:S02]  /*33b0*/  ISETP.GE.AND.EX P1, PT, R14, R15, PT, P3 ;  /* 0x0000000f0e00720c */ /* 0x000fe40003f26330 */
[----:B------:R-:W-:-:S03]  /*33c0*/  LEA R14, R32, R7, 0x2 ;  /* 0x00000007200e7211 */ /* 0x000fc600078e10ff */
[----:B------:R-:W-:Y:S08]  /*33d0*/  @P2 BRA `(.L_x_1646) ;  /* 0x0000000000442947 */ /* 0x000ff00003800000 */
[----:B------:R-:W0:Y:S01]  /*33e0*/  S2UR UR12, SR_CgaCtaId ;  /* 0x00000000000c79c3 */ /* 0x000e220000008800 */
[----:B------:R1:W2:Y:S01]  /*33f0*/  LDS R13, [R14] ;  /* 0x000000000e0d7984 */ /* 0x0002a20000000800 */
[----:B------:R-:W-:Y:S01]  /*3400*/  UMOV UR11, 0x400 ;  /* 0x00000400000b7882 */ /* 0x000fe20000000000 */
[----:B------:R-:W-:Y:S01]  /*3410*/  IMAD R12, R12, UR14, R17 ;  /* 0x0000000e0c0c7c24 */ /* 0x000fe2000f8e0211 */
[----:B0-----:R-:W-:-:S06]  /*3420*/  ULEA UR11, UR12, UR11, 0x18 ;  /* 0x0000000b0c0b7291 */ /* 0x001fcc000f8ec0ff */
[----:B------:R-:W-:-:S04]  /*3430*/  MOV R7, UR11 ;  /* 0x0000000b00077c02 */ /* 0x000fc80008000f00 */
[----:B------:R-:W-:-:S05]  /*3440*/  LEA R12, R12, R7, 0x2 ;  /* 0x000000070c0c7211 */ /* 0x000fca00078e10ff */
[----:B-1----:R-:W-:-:S07]  /*3450*/  VIADD R12, R12, 0x80 ;  /* 0x000000800c0c7836 */ /* 0x002fce0000000000 */
.L_x_1647:
[----:B0-----:R0:W2:Y:S01]  /*3460*/  LDS R26, [R12] ;  /* 0x000000000c1a7984 */ /* 0x0010a20000000800 */
[----:B------:R-:W-:-:S04]  /*3470*/  IADD3 R28, P2, PT, R28, 0x20, RZ ;  /* 0x000000201c1c7810 */ /* 0x000fc80007f5e0ff */
[----:B------:R-:W-:Y:S02]  /*3480*/  IADD3.X R30, PT, PT, RZ, R30, RZ, P2, !PT ;  /* 0x0000001eff1e7210 */ /* 0x000fe400017fe4ff */
[----:B------:R-:W-:Y:S02]  /*3490*/  ISETP.GE.U32.AND P2, PT, R28, R27, PT ;  /* 0x0000001b1c00720c */ /* 0x000fe40003f46070 */
[----:B0-----:R-:W-:Y:S02]  /*34a0*/  IADD3 R12, PT, PT, R12, 0x80, RZ ;  /* 0x000000800c0c7810 */ /* 0x001fe40007ffe0ff */
[----:B------:R-:W-:Y:S02]  /*34b0*/  ISETP.GE.AND.EX P2, PT, R30, R25, PT, P2 ;  /* 0x000000191e00720c */ /* 0x000fe40003f46320 */
[----:B--2---:R-:W-:-:S05]  /*34c0*/  FMNMX.FTZ R13, R26, R13, !PT ;  /* 0x0000000d1a0d7209 */ /* 0x004fca0007810000 */
[----:B------:R0:W-:Y:S06]  /*34d0*/  STS [R14], R13 ;  /* 0x0000000d0e007388 */ /* 0x0001ec0000000800 */
[----:B------:R-:W-:Y:S05]  /*34e0*/  @!P2 BRA `(.L_x_1647) ;  /* 0xfffffffc00dca947 */ /* 0x000fea000383ffff */
.L_x_1646:
[----:B------:R-:W-:Y:S05]  /*34f0*/  BSYNC.RECONVERGENT B1 ;  /* 0x0000000000017941 */ /* 0x000fea0003800200 */
.L_x_1645:
        /* <DEDUP_REMOVED lines=33> */
.L_x_1644:
[----:B------:R-:W-:Y:S05]  /*3710*/  BSYNC.RECONVERGENT B0 ;  /* 0x0000000000007941 */ /* 0x000fea0003800200 */
.L_x_1643:
[----:B------:R-:W-:Y:S05]  /*3720*/  @!P0 BRA `(.L_x_1648) ;  /* 0xfffffff800788947 */ /* 0x000fea000383ffff */
.L_x_1642:
[----:B------:R-:W-:Y:S01]  /*3730*/  SHF.L.U32 R7, R10, 0x4, RZ ;  /* 0x000000040a077819 */ /* 0x000fe200000006ff */
[----:B------:R-:W-:Y:S03]  /*3740*/  BAR.SYNC.DEFER_BLOCKING 0x0 ;  /* 0x0000000000007b1d */ /* 0x000fe60000010000 */
        /* <DEDUP_REMOVED lines=15> */
[----:B------:R-:W2:Y:S02]  /*3840*/  @P0 LDC.64 R8, c[0x0][0x3a0] ;  /* 0x0000e800ff080b82 */ /* 0x000ea40000000a00 */
[----:B--2---:R-:W4:Y:S01]  /*3850*/  @P0 LDG.E R9, desc[UR16][R8.64] ;  /* 0x0000001008090981 */ /* 0x004f22000c1e1900 */
        /* <DEDUP_REMOVED lines=9> */
[----:B------:R-:W2:Y:S01]  /*38f0*/  I2F.U32.RP R7, R6 ;  /* 0x0000000600077306 */ /* 0x000ea20000209000 */
[----:B------:R-:W-:-:S07]  /*3900*/  ISETP.NE.U32.AND P1, PT, R6, RZ, PT ;  /* 0x000000ff0600720c */ /* 0x000fce0003f25070 */
[----:B--2---:R-:W2:Y:S02]  /*3910*/  MUFU.RCP R7, R7 ;  /* 0x0000000700077308 */ /* 0x004ea40000001000 */
[----:B--2---:R-:W-:Y:S01]  /*3920*/  IADD3 R8, PT, PT, R7, 0xffffffe, RZ ;  /* 0x0ffffffe07087810 */ /* 0x004fe20007ffe0ff */
[----:B------:R-:W-:-:S05]  /*3930*/  HFMA2 R7, -RZ, RZ, 0, 0 ;  /* 0x00000000ff077431 */ /* 0x000fca00000001ff */
[----:B------:R2:W3:Y:S02]  /*3940*/  F2I.FTZ.U32.TRUNC.NTZ R9, R8 ;  /* 0x0000000800097305 */ /* 0x0004e4000021f000 */
[----:B--2---:R-:W-:Y:S01]  /*3950*/  HFMA2 R8, -RZ, RZ, 0, 0 ;  /* 0x00000000ff087431 */ /* 0x004fe200000001ff */
[----:B---3--:R-:W-:-:S05]  /*3960*/  IADD3 R13, PT, PT, RZ, -R9, RZ ;  /* 0x80000009ff0d7210 */ /* 0x008fca0007ffe0ff */
[----:B------:R-:W-:-:S04]  /*3970*/  IMAD R13, R13, R6, RZ ;  /* 0x000000060d0d7224 */ /* 0x000fc800078e02ff */
[----:B-1----:R-:W-:-:S06]  /*3980*/  IMAD.HI.U32 R12, R9, R13, R8 ;  /* 0x0000000d090c7227 */ /* 0x002fcc00078e0008 */
[----:B------:R-:W-:-:S05]  /*3990*/  IMAD.HI.U32 R12, R12, R5, RZ ;  /* 0x000000050c0c7227 */ /* 0x000fca00078e00ff */
[----:B------:R-:W-:-:S05]  /*39a0*/  IADD3 R12, PT, PT, -R12, RZ, RZ ;  /* 0x000000ff0c0c7210 */ /* 0x000fca0007ffe1ff */
        /* <DEDUP_REMOVED lines=8> */
.L_x_1651:
[----:B------:R-:W-:Y:S02]  /*3a30*/  MOV R13, R5 ;  /* 0x00000005000d7202 */ /* 0x000fe40000000f00 */
[----:B------:R-:W-:Y:S02]  /*3a40*/  MOV R7, R4 ;  /* 0x0000000400077202 */ /* 0x000fe40000000f00 */
[----:B------:R-:W-:-:S07]  /*3a50*/  MOV R6, 0x3a70 ;  /* 0x00003a7000067802 */ /* 0x000fce0000000f00 */
[----:B01----:R-:W-:Y:S05]  /*3a60*/  CALL.REL.NOINC `($__internal_56_$__cuda_sm20_rem_s64) ;  /* 0x0000002000287944 */ /* 0x003fea0003c00000 */
[----:B------:R-:W-:Y:S01]  /*3a70*/  MOV R6, R8 ;  /* 0x0000000800067202 */ /* 0x000fe20000000f00 */
[----:B------:R-:W-:-:S07]  /*3a80*/  IMAD.MOV.U32 R7, RZ, RZ, R9 ;  /* 0x000000ffff077224 */ /* 0x000fce00078e0009 */
.L_x_1652:
        /* <DEDUP_REMOVED lines=13> */
.L_x_1650:
[----:B------:R-:W-:Y:S05]  /*3b60*/  BSYNC.RECONVERGENT B0 ;  /* 0x0000000000007941 */ /* 0x000fea0003800200 */
.L_x_1649:
        /* <DEDUP_REMOVED lines=14> */
[----:B------:R-:W2:Y:S01]  /*3c50*/  LDC.64 R6, c[0x0][0x3c0] ;  /* 0x0000f000ff067b82 */ /* 0x000ea20000000a00 */
[----:B------:R-:W2:Y:S02]  /*3c60*/  LDCU UR4, c[0x0][0x370] ;  /* 0x00006e00ff0477ac */ /* 0x000ea40008000800 */
        /* <DEDUP_REMOVED lines=9> */
[----:B--2---:R-:W-:Y:S02]  /*3d00*/  IADD3 R8, PT, PT, R11, 0xffffffe, RZ ;  /* 0x0ffffffe0b087810 */ /* 0x004fe40007ffe0ff */
[----:B------:R-:W-:-:S04]  /*3d10*/  MOV R11, RZ ;  /* 0x000000ff000b7202 */ /* 0x000fc80000000f00 */
[----:B------:R2:W3:Y:S02]  /*3d20*/  F2I.FTZ.U32.TRUNC.NTZ R9, R8 ;  /* 0x0000000800097305 */ /* 0x0004e4000021f000 */
[----:B--2---:R-:W-:Y:S02]  /*3d30*/  HFMA2 R8, -RZ, RZ, 0, 0 ;  /* 0x00000000ff087431 */ /* 0x004fe400000001ff */
[----:B---3--:R-:W-:-:S04]  /*3d40*/  IMAD.MOV R7, RZ, RZ, -R9 ;  /* 0x000000ffff077224 */ /* 0x008fc800078e0a09 */
[----:B------:R-:W-:-:S04]  /*3d50*/  IMAD R7, R7, R6, RZ ;  /* 0x0000000607077224 */ /* 0x000fc800078e02ff */
[----:B------:R-:W-:-:S06]  /*3d60*/  IMAD.HI.U32 R10, R9, R7, R8 ;  /* 0x00000007090a7227 */ /* 0x000fcc00078e0008 */
[----:B------:R-:W-:-:S05]  /*3d70*/  IMAD.HI.U32 R7, R10, R13, RZ ;  /* 0x0000000d0a077227 */ /* 0x000fca00078e00ff */
[----:B------:R-:W-:-:S05]  /*3d80*/  IADD3 R7, PT, PT, -R7, RZ, RZ ;  /* 0x000000ff07077210 */ /* 0x000fca0007ffe1ff */
[----:B------:R-:W-:-:S05]  /*3d90*/  IMAD R10, R6, R7, R13 ;  /* 0x00000007060a7224 */ /* 0x000fca00078e020d */
[----:B------:R-:W-:-:S13]  /*3da0*/  ISETP.GE.U32.AND P0, PT, R10, R6, PT ;  /* 0x000000060a00720c */ /* 0x000fda0003f06070 */
[----:B------:R-:W-:-:S04]  /*3db0*/  @P0 IADD3 R10, PT, PT, R10, -R6, RZ ;  /* 0x800000060a0a0210 */ /* 0x000fc80007ffe0ff */
[----:B------:R-:W-:-:S13]  /*3dc0*/  ISETP.GE.U32.AND P0, PT, R10, R6, PT ;  /* 0x000000060a00720c */ /* 0x000fda0003f06070 */
[-C--:B------:R-:W-:Y:S02]  /*3dd0*/  @P0 IADD3 R10, PT, PT, R10, -R6.reuse, RZ ;  /* 0x800000060a0a0210 */ /* 0x080fe40007ffe0ff */
[----:B------:R-:W-:Y:S01]  /*3de0*/  @!P1 LOP3.LUT R10, RZ, R6, RZ, 0x33, !PT ;  /* 0x00000006ff0a9212 */ /* 0x000fe200078e33ff */
[----:B------:R-:W-:Y:S06]  /*3df0*/  BRA `(.L_x_1654) ;  /* 0x0000000000147947 */ /* 0x000fec0003800000 */
.L_x_1653:
[----:B------:R-:W-:Y:S01]  /*3e00*/  IMAD.MOV.U32 R7, RZ, RZ, R2 ;  /* 0x000000ffff077224 */ /* 0x000fe200078e0002 */
[----:B------:R-:W-:-:S07]  /*3e10*/  MOV R6, 0x3e30 ;  /* 0x00003e3000067802 */ /* 0x000fce0000000f00 */
[----:B01----:R-:W-:Y:S05]  /*3e20*/  CALL.REL.NOINC `($__internal_56_$__cuda_sm20_rem_s64) ;  /* 0x0000001c00387944 */ /* 0x003fea0003c00000 */
[----:B------:R-:W-:Y:S02]  /*3e30*/  MOV R10, R8 ;  /* 0x00000008000a7202 */ /* 0x000fe40000000f00 */
[----:B------:R-:W-:-:S07]  /*3e40*/  MOV R11, R9 ;  /* 0x00000009000b7202 */ /* 0x000fce0000000f00 */
.L_x_1654:
[----:B------:R-:W2:Y:S01]  /*3e50*/  LDC.64 R6, c[0x0][0x398] ;  /* 0x0000e600ff067b82 */ /* 0x000ea20000000a00 */
[----:B------:R-:W-:-:S04]  /*3e60*/  IADD3 R13, P0, PT, -R10, R13, RZ ;  /* 0x0000000d0a0d7210 */ /* 0x000fc80007f1e1ff */
[----:B------:R-:W-:-:S03]  /*3e70*/  IADD3.X R2, PT, PT, ~R11, R2, RZ, P0, !PT ;  /* 0x000000020b027210 */ /* 0x000fc600007fe5ff */
[----:B------:R-:W3:Y:S06]  /*3e80*/  LDC.64 R8, c[0x0][0x388] ;  /* 0x0000e200ff087b82 */ /* 0x000eec0000000a00 */
.L_x_1655:
[----:B------:R-:W-:Y:S01]  /*3e90*/  HFMA2 R21, -RZ, RZ, 0, 4.76837158203125e-07 ;  /* 0x00000008ff157431 */ /* 0x000fe200000001ff */
[----:B0-----:R-:W-:-:S04]  /*3ea0*/  MOV R15, 0x8 ;  /* 0x00000008000f7802 */ /* 0x001fc80000000f00 */
[----:B------:R-:W-:-:S04]  /*3eb0*/  IMAD.WIDE.U32 R20, R0, R21, UR8 ;  /* 0x0000000800147e25 */ /* 0x000fc8000f8e0015 */
[----:B------:R-:W-:Y:S02]  /*3ec0*/  IMAD.WIDE.U32 R14, R0, R15, UR6 ;  /* 0x00000006000e7e25 */ /* 0x000fe4000f8e000f */
[----:B------:R-:W1:Y:S04]  /*3ed0*/  LDG.E.64.CONSTANT R20, desc[UR16][R20.64] ;  /* 0x0000001014147981 */ /* 0x000e68000c1e9b00 */
[----:B------:R-:W4:Y:S01]  /*3ee0*/  LDG.E.64 R18, desc[UR16][R14.64] ;  /* 0x000000100e127981 */ /* 0x000f22000c1e1b00 */
[----:B------:R-:W-:Y:S01]  /*3ef0*/  SHF.R.U32.HI R11, RZ, 0x4, R0 ;  /* 0x00000004ff0b7819 */ /* 0x000fe20000011600 */
[----:B------:R-:W-:-:S03]  /*3f00*/  IMAD.U32 R10, RZ, RZ, UR10 ;  /* 0x0000000aff0a7e24 */ /* 0x000fc6000f8e00ff */
[----:B------:R-:W-:Y:S01]  /*3f10*/  LOP3.LUT R17, R11, 0x3ffffff, RZ, 0xc0, !PT ;  /* 0x03ffffff0b117812 */ /* 0x000fe200078ec0ff */
[----:B------:R-:W-:-:S04]  /*3f20*/  HFMA2 R11, -RZ, RZ, 0, 0 ;  /* 0x00000000ff0b7431 */ /* 0x000fc800000001ff */
[----:B------:R-:W-:Y:S02]  /*3f30*/  IMAD R27, R2, R17, RZ ;  /* 0x00000011021b7224 */ /* 0x000fe400078e02ff */
[----:B------:R-:W-:-:S05]  /*3f40*/  IMAD.WIDE.U32 R16, R17, R13, R10 ;  /* 0x0000000d11107225 */ /* 0x000fca00078e000a */
[----:B------:R-:W-:Y:S01]  /*3f50*/  IADD3 R17, PT, PT, R17, R27, RZ ;  /* 0x0000001b11117210 */ /* 0x000fe20007ffe0ff */
[--C-:B-1----:R-:W-:Y:S02]  /*3f60*/  HADD2.F32 R12, -RZ, R20.reuse.H0_H0 ;  /* 0x20000014ff0c7230 */ /* 0x102fe40000004100 */
[----:B------:R-:W-:Y:S02]  /*3f70*/  HADD2.F32 R20, -RZ, R20.H1_H1 ;  /* 0x30000014ff147230 */ /* 0x000fe40000004100 */
[--C-:B----4-:R-:W-:Y:S02]  /*3f80*/  HADD2.F32 R23, -RZ, R18.reuse.H0_H0 ;  /* 0x20000012ff177230 */ /* 0x110fe40000004100 */
[--C-:B------:R-:W-:Y:S02]  /*3f90*/  HADD2.F32 R22, -RZ, R21.reuse.H0_H0 ;  /* 0x20000015ff167230 */ /* 0x100fe40000004100 */
[----:B------:R-:W-:Y:S02]  /*3fa0*/  HADD2.F32 R21, -RZ, R21.H1_H1 ;  /* 0x30000015ff157230 */ /* 0x000fe40000004100 */
[----:B------:R-:W-:Y:S01]  /*3fb0*/  FADD.FTZ R12, R12, R23 ;  /* 0x000000170c0c7221 */ /* 0x000fe20000010000 */
[----:B------:R-:W-:Y:S01]  /*3fc0*/  HADD2.F32 R23, -RZ, R18.H1_H1 ;  /* 0x30000012ff177230 */ /* 0x000fe20000004100 */
[----:B---3--:R-:W-:Y:S01]  /*3fd0*/  LEA R18, P0, R16, R8, 0x2 ;  /* 0x0000000810127211 */ /* 0x008fe200078010ff */
[----:B------:R-:W-:-:S02]  /*3fe0*/  HADD2.F32 R25, -RZ, R19.H0_H0 ;  /* 0x20000013ff197230 */ /* 0x000fc40000004100 */
[----:B------:R-:W-:Y:S02]  /*3ff0*/  HADD2.F32 R24, -RZ, R19.H1_H1 ;  /* 0x30000013ff187230 */ /* 0x000fe40000004100 */
[----:B------:R-:W-:Y:S01]  /*4000*/  FADD.FTZ R23, R20, R23 ;  /* 0x0000001714177221 */ /* 0x000fe20000010000 */
[----:B------:R-:W-:Y:S01]  /*4010*/  LEA.HI.X R19, R16, R9, R17, 0x2, P0 ;  /* 0x0000000910137211 */ /* 0x000fe200000f1411 */
[----:B------:R-:W-:Y:S01]  /*4020*/  FADD.FTZ R20, R22, R25 ;  /* 0x0000001916147221 */ /* 0x000fe20000010000 */
[----:B--2---:R-:W-:-:S04]  /*4030*/  IMAD.WIDE.U32 R16, R0, 0x8, R6 ;  /* 0x0000000800107825 */ /* 0x004fc800078e0006 */
[----:B------:R-:W-:Y:S01]  /*4040*/  FADD.FTZ R21, R21, R24 ;  /* 0x0000001815157221 */ /* 0x000fe20000010000 */
[----:B------:R-:W-:-:S04]  /*4050*/  F2FP.F16.F32.PACK_AB R26, R23, R12 ;  /* 0x0000000c171a723e */ /* 0x000fc800000000ff */
[----:B------:R-:W-:Y:S01]  /*4060*/  F2FP.F16.F32.PACK_AB R27, R21, R20 ;  /* 0x00000014151b723e */ /* 0x000fe200000000ff */
        /* <DEDUP_REMOVED lines=15> */
[--C-:B--2---:R-:W-:Y:S02]  /*4160*/  HADD2.F32 R15, -RZ, R16.reuse.H1_H1 ;  /* 0x30000010ff0f7230 */ /* 0x104fe40000004100 */
[----:B------:R-:W-:Y:S02]  /*4170*/  HADD2.F32 R23, -RZ, R16.H0_H0 ;  /* 0x20000010ff177230 */ /* 0x000fe40000004100 */
[--C-:B0-----:R-:W-:Y:S02]  /*4180*/  HADD2.F32 R19, -RZ, R17.reuse.H0_H0 ;  /* 0x20000011ff137230 */ /* 0x101fe40000004100 */
        /* <DEDUP_REMOVED lines=13> */
[C---:B0-----:R-:W-:Y:S01]  /*4260*/  FMUL.FTZ R16, R12.reuse, R17 ;  /* 0x000000110c107220 */ /* 0x041fe20000410000 */
[----:B------:R-:W-:Y:S02]  /*4270*/  HADD2.F32 R17, -RZ, R14.H0_H0 ;  /* 0x2000000eff117230 */ /* 0x000fe40000004100 */
[C---:B------:R-:W-:Y:S01]  /*4280*/  FMUL.FTZ R15, R12.reuse, R15 ;  /* 0x0000000f0c0f7220 */ /* 0x040fe20000410000 */
[----:B------:R-:W-:-:S02]  /*4290*/  FMUL.FTZ R19, R12, R19 ;  /* 0x000000130c137220 */ /* 0x000fc40000410000 */
[----:B------:R-:W-:Y:S01]  /*42a0*/  FMUL.FTZ R12, R12, R17 ;  /* 0x000000110c0c7220 */ /* 0x000fe20000410000 */
[----:B------:R-:W-:Y:S01]  /*42b0*/  F2I.S8.NTZ R16, R16 ;  /* 0x0000001000107305 */ /* 0x000fe20000202100 */
[----:B------:R-:W-:-:S04]  /*42c0*/  IADD3 R17, PT, PT, R3, R0, RZ ;  /* 0x0000000003117210 */ /* 0x000fc80007ffe0ff */
[----:B------:R-:W-:-:S03]  /*42d0*/  ISETP.GE.U32.AND P0, PT, R17, UR11, PT ;  /* 0x0000000b11007c0c */ /* 0x000fc6000bf06070 */
        /* <DEDUP_REMOVED lines=16> */
[----:B------:R-:W-:-:S05]  /*43e0*/  LOP3.LUT R19, R0, 0x3ffffff, RZ, 0xc0, !PT ;  /* 0x03ffffff00137812 */ /* 0x000fca00078ec0ff */
[----:B------:R-:W-:Y:S02]  /*43f0*/  IMAD R29, R2, R19, RZ ;  /* 0x00000013021d7224 */ /* 0x000fe400078e02ff */
[----:B------:R-:W-:-:S04]  /*4400*/  IMAD.WIDE.U32 R18, R19, R13, R10 ;  /* 0x0000000d13127225 */ /* 0x000fc800078e000a */
[----:B------:R-:W-:Y:S02]  /*4410*/  IMAD.IADD R19, R19, 0x1, R29 ;  /* 0x0000000113137824 */ /* 0x000fe400078e021d */
[--C-:B--2---:R-:W-:Y:S02]  /*4420*/  HADD2.F32 R0, -RZ, R22.reuse.H0_H0 ;  /* 0x20000016ff007230 */ /* 0x104fe40000004100 */
[----:B------:R-:W-:Y:S02]  /*4430*/  HADD2.F32 R12, -RZ, R22.H1_H1 ;  /* 0x30000016ff0c7230 */ /* 0x000fe40000004100 */
[----:B---3--:R-:W-:Y:S02]  /*4440*/  HADD2.F32 R25, -RZ, R20.H0_H0 ;  /* 0x20000014ff197230 */ /* 0x008fe40000004100 */
[--C-:B------:R-:W-:Y:S02]  /*4450*/  HADD2.F32 R16, -RZ, R23.reuse.H0_H0 ;  /* 0x20000017ff107230 */ /* 0x100fe40000004100 */
[----:B------:R-:W-:-:S02]  /*4460*/  HADD2.F32 R23, -RZ, R23.H1_H1 ;  /* 0x30000017ff177230 */ /* 0x000fc40000004100 */
[----:B------:R-:W-:Y:S01]  /*4470*/  FADD.FTZ R0, R0, R25 ;  /* 0x0000001900007221 */ /* 0x000fe20000010000 */
[----:B------:R-:W-:Y:S01]  /*4480*/  HADD2.F32 R25, -RZ, R20.H1_H1 ;  /* 0x30000014ff197230 */ /* 0x000fe20000004100 */
[----:B------:R-:W-:Y:S01]  /*4490*/  LEA R20, P0, R18, R8, 0x2 ;  /* 0x0000000812147211 */ /* 0x000fe200078010ff */
[--C-:B------:R-:W-:Y:S02]  /*44a0*/  HADD2.F32 R27, -RZ, R21.reuse.H0_H0 ;  /* 0x20000015ff1b7230 */ /* 0x100fe40000004100 */
[----:B------:R-:W-:Y:S02]  /*44b0*/  HADD2.F32 R22, -RZ, R21.H1_H1 ;  /* 0x30000015ff167230 */ /* 0x000fe40000004100 */
[----:B------:R-:W-:Y:S01]  /*44c0*/  FADD.FTZ R25, R12, R25 ;  /* 0x000000190c197221 */ /* 0x000fe20000010000 */
[----:B------:R-:W-:Y:S01]  /*44d0*/  LEA.HI.X R21, R18, R9, R19, 0x2, P0 ;  /* 0x0000000912157211 */ /* 0x000fe200000f1413 */
[----:B------:R-:W-:Y:S01]  /*44e0*/  FADD.FTZ R12, R16, R27 ;  /* 0x0000001b100c7221 */ /* 0x000fe20000010000 */
[----:B------:R-:W-:-:S04]  /*44f0*/  IMAD.WIDE.U32 R18, R17, 0x8, R6 ;  /* 0x0000000811127825 */ /* 0x000fc800078e0006 */
        /* <DEDUP_REMOVED lines=36> */
[C---:B------:R-:W-:Y:S01]  /*4740*/  FMUL.FTZ R15, R0.reuse, R15 ;  /* 0x0000000f000f7220 */ /* 0x040fe20000410000 */
[C---:B------:R-:W-:Y:S02]  /*4750*/  FMUL.FTZ R23, R0.reuse, R23 ;  /* 0x0000001700177220 */ /* 0x040fe40000410000 */
        /* <DEDUP_REMOVED lines=20> */
[----:B------:R-:W-:-:S05]  /*48a0*/  LOP3.LUT R17, R0, 0x3ffffff, RZ, 0xc0, !PT ;  /* 0x03ffffff00117812 */ /* 0x000fca00078ec0ff */
[----:B------:R-:W-:Y:S02]  /*48b0*/  IMAD R29, R2, R17, RZ ;  /* 0x00000011021d7224 */ /* 0x000fe400078e02ff */
[----:B------:R-:W-:-:S05]  /*48c0*/  IMAD.WIDE.U32 R16, R17, R13, R10 ;  /* 0x0000000d11107225 */ /* 0x000fca00078e000a */
[----:B------:R-:W-:Y:S01]  /*48d0*/  IADD3 R17, PT, PT, R17, R29, RZ ;  /* 0x0000001d11117210 */ /* 0x000fe20007ffe0ff */
[--C-:B--2---:R-:W-:Y:S02]  /*48e0*/  HADD2.F32 R0, -RZ, R22.reuse.H0_H0 ;  /* 0x20000016ff007230 */ /* 0x104fe40000004100 */
[----:B------:R-:W-:Y:S02]  /*48f0*/  HADD2.F32 R12, -RZ, R22.H1_H1 ;  /* 0x30000016ff0c7230 */ /* 0x000fe40000004100 */
[--C-:B---3--:R-:W-:Y:S02]  /*4900*/  HADD2.F32 R25, -RZ, R20.reuse.H0_H0 ;  /* 0x20000014ff197230 */ /* 0x108fe40000004100 */
[--C-:B------:R-:W-:Y:S02]  /*4910*/  HADD2.F32 R18, -RZ, R23.reuse.H0_H0 ;  /* 0x20000017ff127230 */ /* 0x100fe40000004100 */
[----:B------:R-:W-:Y:S02]  /*4920*/  HADD2.F32 R23, -RZ, R23.H1_H1 ;  /* 0x30000017ff177230 */ /* 0x000fe40000004100 */
[----:B------:R-:W-:Y:S01]  /*4930*/  FADD.FTZ R0, R0, R25 ;  /* 0x0000001900007221 */ /* 0x000fe20000010000 */
[----:B------:R-:W-:Y:S01]  /*4940*/  HADD2.F32 R25, -RZ, R20.H1_H1 ;  /* 0x30000014ff197230 */ /* 0x000fe20000004100 */
[----:B------:R-:W-:Y:S01]  /*4950*/  LEA R20, P0, R16, R8, 0x2 ;  /* 0x0000000810147211 */ /* 0x000fe200078010ff */
[----:B------:R-:W-:-:S02]  /*4960*/  HADD2.F32 R27, -RZ, R21.H0_H0 ;  /* 0x20000015ff1b7230 */ /* 0x000fc40000004100 */
        /* <DEDUP_REMOVED lines=49> */
[C---:B------:R-:W-:Y:S01]  /*4c80*/  IMAD.WIDE.U32 R14, R19.reuse, 0x4, R4 ;  /* 0x00000004130e7825 */ /* 0x040fe200078e0004 */
[----:B------:R-:W-:-:S04]  /*4c90*/  IADD3 R19, PT, PT, R19, R3, RZ ;  /* 0x0000000313137210 */ /* 0x000fc80007ffe0ff */
[----:B------:R-:W-:Y:S02]  /*4ca0*/  ISETP.GE.U32.AND P0, PT, R19, UR11, PT ;  /* 0x0000000b13007c0c */ /* 0x000fe4000bf06070 */
[----:B0-----:R-:W-:-:S04]  /*4cb0*/  PRMT R25, R21, 0x3340, R0 ;  /* 0x0000334015197816 */ /* 0x001fc80000000000 */
[----:B------:R-:W-:-:S05]  /*4cc0*/  PRMT R25, R12, 0x5410, R25 ;  /* 0x000054100c197816 */ /* 0x000fca0000000019 */
[----:B------:R0:W-:Y:S02]  /*4cd0*/  STG.E desc[UR16][R14.64], R25 ;  /* 0x000000190e007986 */ /* 0x0001e4000c101910 */
[----:B------:R-:W-:Y:S05]  /*4ce0*/  @P0 EXIT ;  /* 0x000000000000094d */ /* 0x000fea0003800000 */
[----:B------:R-:W-:Y:S01]  /*4cf0*/  IMAD.MOV.U32 R20, RZ, RZ, 0x8 ;  /* 0x00000008ff147424 */ /* 0x000fe200078e00ff */
[----:B0-----:R-:W-:-:S03]  /*4d00*/  MOV R14, 0x8 ;  /* 0x00000008000e7802 */ /* 0x001fc60000000f00 */
[----:B------:R-:W-:-:S04]  /*4d10*/  IMAD.WIDE.U32 R20, R19, R20, UR8 ;  /* 0x0000000813147e25 */ /* 0x000fc8000f8e0014 */
[----:B------:R-:W-:Y:S02]  /*4d20*/  IMAD.WIDE.U32 R14, R19, R14, UR6 ;  /* 0x00000006130e7e25 */ /* 0x000fe4000f8e000e */
[----:B------:R-:W2:Y:S04]  /*4d30*/  LDG.E.64.CONSTANT R20, desc[UR16][R20.64] ;  /* 0x0000001014147981 */ /* 0x000ea8000c1e9b00 */
[----:B------:R-:W3:Y:S01]  /*4d40*/  LDG.E.64 R16, desc[UR16][R14.64] ;  /* 0x000000100e107981 */ /* 0x000ee2000c1e1b00 */
[----:B------:R-:W-:-:S04]  /*4d50*/  SHF.R.U32.HI R0, RZ, 0x4, R19 ;  /* 0x00000004ff007819 */ /* 0x000fc80000011613 */
[----:B------:R-:W-:-:S05]  /*4d60*/  LOP3.LUT R25, R0, 0x3ffffff, RZ, 0xc0, !PT ;  /* 0x03ffffff00197812 */ /* 0x000fca00078ec0ff */
[----:B------:R-:W-:-:S04]  /*4d70*/  IMAD.WIDE.U32 R10, R25, R13, R10 ;  /* 0x0000000d190a7225 */ /* 0x000fc800078e000a */
[----:B------:R-:W-:-:S05]  /*4d80*/  IMAD R27, R2, R25, RZ ;  /* 0x00000019021b7224 */ /* 0x000fca00078e02ff */
        /* <DEDUP_REMOVED lines=10> */
[----:B------:R-:W-:Y:S01]  /*4e30*/  HADD2.F32 R20, -RZ, R17.H1_H1 ;  /* 0x30000011ff147230 */ /* 0x000fe20000004100 */
[----:B------:R-:W-:Y:S01]  /*4e40*/  LEA.HI.X R17, R10, R9, R11, 0x2, P0 ;  /* 0x000000090a117211 */ /* 0x000fe200000f140b */
[----:B------:R-:W-:-:S04]  /*4e50*/  IMAD.WIDE.U32 R10, R19, 0x8, R6 ;  /* 0x00000008130a7825 */ /* 0x000fc800078e0006 */
[----:B------:R-:W-:Y:S01]  /*4e60*/  FADD.FTZ R23, R12, R23 ;  /* 0x000000170c177221 */ /* 0x000fe20000010000 */
[----:B------:R-:W-:Y:S01]  /*4e70*/  FADD.FTZ R18, R18, R25 ;  /* 0x0000001912127221 */ /* 0x000fe20000010000 */
[----:B------:R-:W-:-:S03]  /*4e80*/  FADD.FTZ R21, R21, R20 ;  /* 0x0000001415157221 */ /* 0x000fc60000010000 */
[----:B------:R-:W-:Y:S01]  /*4e90*/  F2FP.F16.F32.PACK_AB R24, R23, R0 ;  /* 0x000000001718723e */ /* 0x000fe200000000ff */
[----:B------:R-:W2:Y:S01]  /*4ea0*/  LDG.E.64.CONSTANT R10, desc[UR16][R10.64] ;  /* 0x000000100a0a7981 */ /* 0x000ea2000c1e9b00 */
[----:B------:R-:W-:-:S05]  /*4eb0*/  F2FP.F16.F32.PACK_AB R25, R21, R18 ;  /* 0x000000121519723e */ /* 0x000fca00000000ff */
[----:B------:R0:W-:Y:S04]  /*4ec0*/  STG.E.64 desc[UR16][R14.64], R24 ;  /* 0x000000180e007986 */ /* 0x0001e8000c101b10 */
[----:B------:R1:W3:Y:S01]  /*4ed0*/  LDG.E R16, desc[UR16][R16.64] ;  /* 0x0000001010107981 */ /* 0x0002e2000c1e1900 */
[----:B------:R-:W-:Y:S01]  /*4ee0*/  FMUL.FTZ R23, R23, UR15 ;  /* 0x0000000f17177c20 */ /* 0x000fe20008410000 */
[----:B------:R-:W-:Y:S01]  /*4ef0*/  FMUL.FTZ R0, R0, UR15 ;  /* 0x0000000f00007c20 */ /* 0x000fe20008410000 */
[----:B------:R-:W-:Y:S01]  /*4f00*/  FMUL.FTZ R18, R18, UR15 ;  /* 0x0000000f12127c20 */ /* 0x000fe20008410000 */
[----:B------:R-:W-:Y:S02]  /*4f10*/  FMUL.FTZ R21, R21, UR15 ;  /* 0x0000000f15157c20 */ /* 0x000fe40008410000 */
        /* <DEDUP_REMOVED lines=9> */
[--C-:B-1----:R-:W-:Y:S02]  /*4fb0*/  HADD2.F32 R17, -RZ, R11.reuse.H0_H0 ;  /* 0x2000000bff117230 */ /* 0x102fe40000004100 */
[----:B0-----:R-:W-:Y:S02]  /*4fc0*/  HADD2.F32 R15, -RZ, R10.H1_H1 ;  /* 0x3000000aff0f7230 */ /* 0x001fe40000004100 */
[----:B------:R-:W-:Y:S01]  /*4fd0*/  FMUL.FTZ R12, R12, R23 ;  /* 0x000000170c0c7220 */ /* 0x000fe20000410000 */
[----:B------:R-:W-:Y:S02]  /*4fe0*/  HADD2.F32 R10, -RZ, R11.H1_H1 ;  /* 0x3000000bff0a7230 */ /* 0x000fe40000004100 */
[----:B------:R-:W-:Y:S01]  /*4ff0*/  FMUL.FTZ R17, R18, R17 ;  /* 0x0000001112117220 */ /* 0x000fe20000410000 */
[----:B---3--:R-:W0:Y:S01]  /*5000*/  MUFU.RCP R0, R16 ;  /* 0x0000001000007308 */ /* 0x008e220000001000 */
[----:B------:R-:W-:Y:S01]  /*5010*/  F2FP.F16.F32.PACK_AB R12, RZ, R12 ;  /* 0x0000000cff0c723e */ /* 0x000fe200000000ff */
[----:B------:R-:W-:Y:S01]  /*5020*/  FMUL.FTZ R15, R20, R15 ;  /* 0x0000000f140f7220 */ /* 0x000fe20000410000 */
[----:B------:R-:W-:Y:S01]  /*5030*/  FMUL.FTZ R10, R21, R10 ;  /* 0x0000000a150a7220 */ /* 0x000fe20000410000 */
[----:B------:R-:W-:-:S02]  /*5040*/  F2FP.F16.F32.PACK_AB R17, RZ, R17 ;  /* 0x00000011ff11723e */ /* 0x000fc400000000ff */
[----:B------:R-:W-:Y:S01]  /*5050*/  HADD2.F32 R11, -RZ, R12.H0_H0 ;  /* 0x2000000cff0b7230 */ /* 0x000fe20000004100 */
[----:B------:R-:W-:Y:S02]  /*5060*/  F2FP.F16.F32.PACK_AB R15, RZ, R15 ;  /* 0x0000000fff0f723e */ /* 0x000fe400000000ff */
        /* <DEDUP_REMOVED lines=19> */
[----:B----4-:R-:W-:Y:S05]  /*51a0*/  @!P0 BRA `(.L_x_1655) ;  /* 0xffffffec00388947 */ /* 0x010fea000383ffff */
[----:B------:R-:W-:Y:S05]  /*51b0*/  EXIT ;  /* 0x000000000000794d */ /* 0x000fea0003800000 */
        .weak           $__internal_54_$__cuda_sm20_div_s64
        .type           $__internal_54_$__cuda_sm20_div_s64,@function
        .size           $__internal_54_$__cuda_sm20_div_s64,($__internal_55_$__cuda_sm20_div_u64 - $__internal_54_$__cuda_sm20_div_s64)
$__internal_54_$__cuda_sm20_div_s64:
        /* <DEDUP_REMOVED lines=76> */
[----:B------:R-:W-:Y:S06]  /*5680*/  RET.REL.NODEC R6 `(_ZN4vllm31rms_norm_per_block_quant_kernelIN3c104HalfEaLb1ELb1ELi64EEEvPT0_PfPKT_S8_PKffiiPS6_l) ;  /* 0xffffffa8065c7950 */ /* 0x000fec0003c3ffff */
        .weak           $__internal_55_$__cuda_sm20_div_u64
        .type           $__internal_55_$__cuda_sm20_div_u64,@function
        .size           $__internal_55_$__cuda_sm20_div_u64,($__internal_56_$__cuda_sm20_rem_s64 - $__internal_55_$__cuda_sm20_div_u64)
$__internal_55_$__cuda_sm20_div_u64:
        /* <DEDUP_REMOVED lines=47> */
[C---:B------:R-:W-:Y:S01]  /*5980*/  IMAD R13, R19.reuse, UR19, R13 ;  /* 0x00000013130d7c24 */ /* 0x040fe2000f8e020d */
[----:B------:R-:W-:Y:S02]  /*5990*/  IADD3 R12, P2, PT, R19, 0x1, RZ ;  /* 0x00000001130c7810 */ /* 0x000fe40007f5e0ff */
[-C--:B------:R-:W-:Y:S01]  /*59a0*/  ISETP.GE.U32.AND P0, PT, R20, R17.reuse, PT ;  /* 0x000000111400720c */ /* 0x080fe20003f06070 */
[----:B------:R-:W-:-:S05]  /*59b0*/  IMAD R13, R18, R17, R13 ;  /* 0x00000011120d7224 */ /* 0x000fca00078e020d */
        /* <DEDUP_REMOVED lines=20> */
[----:B------:R-:W-:Y:S06]  /*5b00*/  RET.REL.NODEC R16 `(_ZN4vllm31rms_norm_per_block_quant_kernelIN3c104HalfEaLb1ELb1ELi64EEEvPT0_PfPKT_S8_PKffiiPS6_l) ;  /* 0xffffffa4103c7950 */ /* 0x000fec0003c3ffff */
        .weak           $__internal_56_$__cuda_sm20_rem_s64
        .type           $__internal_56_$__cuda_sm20_rem_s64,@function
        .size           $__internal_56_$__cuda_sm20_rem_s64,(.L_x_2907 - $__internal_56_$__cuda_sm20_rem_s64)
$__internal_56_$__cuda_sm20_rem_s64:
        /* <DEDUP_REMOVED lines=32> */
[----:B------:R-:W-:-:S03]  /*5d10*/  IMAD.HI.U32 R14, R15, R9, RZ ;  /* 0x000000090f0e7227 */ /* 0x000fc600078e00ff */
[----:B------:R-:W-:-:S05]  /*5d20*/  IADD3.X R12, PT, PT, RZ, ~R12, RZ, P0, !PT ;  /* 0x8000000cff0c7210 */ /* 0x000fca00007fe4ff */
        /* <DEDUP_REMOVED lines=23> */
[----:B------:R-:W-:-:S04]  /*5ea0*/  ISETP.GE.U32.AND P0, PT, R8, UR4, PT ;  /* 0x0000000408007c0c */ /* 0x000fc8000bf06070 */
        /* <DEDUP_REMOVED lines=14> */
[-C--:B------:R-:W-:Y:S02]  /*5f90*/  IADD3.X R12, PT, PT, RZ, ~R9.reuse, RZ, P2, !PT ;  /* 0x80000009ff0c7210 */ /* 0x080fe400017fe4ff */
[----:B------:R-:W-:Y:S01]  /*5fa0*/  SEL R8, R7, R8, !P1 ;  /* 0x0000000807087207 */ /* 0x000fe20004800000 */
[----:B------:R-:W-:Y:S01]  /*5fb0*/  HFMA2 R7, -RZ, RZ, 0, 0 ;  /* 0x00000000ff077431 */ /* 0x000fe200000001ff */
[----:B------:R-:W-:Y:S02]  /*5fc0*/  ISETP.NE.AND.EX P0, PT, RZ, UR19, PT, P0 ;  /* 0x00000013ff007c0c */ /* 0x000fe4000bf05300 */
[----:B------:R-:W-:-:S02]  /*5fd0*/  SEL R9, R12, R9, !P1 ;  /* 0x000000090c097207 */ /* 0x000fc40004800000 */
[----:B------:R-:W-:Y:S02]  /*5fe0*/  SEL R8, R8, 0xffffffff, P0 ;  /* 0xffffffff08087807 */ /* 0x000fe40000000000 */
[----:B------:R-:W-:Y:S01]  /*5ff0*/  SEL R9, R9, 0xffffffff, P0 ;  /* 0xffffffff09097807 */ /* 0x000fe20000000000 */
[----:B------:R-:W-:Y:S06]  /*6000*/  RET.REL.NODEC R6 `(_ZN4vllm31rms_norm_per_block_quant_kernelIN3c104HalfEaLb1ELb1ELi64EEEvPT0_PfPKT_S8_PKffiiPS6_l) ;  /* 0xffffff9c06fc7950 */ /* 0x000fec0003c3ffff */
.L_x_1656:
        /* <DEDUP_REMOVED lines=15> */
.L_x_2907:


//--------------------- .text._ZN4vllm31rms_norm_per_block_quant_kernelIN3c104HalfENS1_13Float8_e4m3fnELb1ELb1ELi64EEEvPT0_PfPKT_S9_PKffiiPS7_l --------------------------
	.section	.text._ZN4vllm31rms_norm_per_block_quant_kernelIN3c104HalfENS1_13Float8_e4m3fnELb1ELb1ELi64EEEvPT0_PfPKT_S9_PKffiiPS7_l,"ax",@progbits
	.align	128
        .global         _ZN4vllm31rms_norm_per_block_quant_kernelIN3c104HalfENS1_13Float8_e4m3fnELb1ELb1ELi64EEEvPT0_PfPKT_S9_PKffiiPS7_l
        .type           _ZN4vllm31rms_norm_per_block_quant_kernelIN3c104HalfENS1_13Float8_e4m3fnELb1ELb1ELi64EEEvPT0_PfPKT_S9_PKffiiPS7_l,@function
        .size           _ZN4vllm31rms_norm_per_block_quant_kernelIN3c104HalfENS1_13Float8_e4m3fnELb1ELb1ELi64EEEvPT0_PfPKT_S9_PKffiiPS7_l,(.L_x_2910 - _ZN4vllm31rms_norm_per_block_quant_kernelIN3c104HalfENS1_13Float8_e4m3fnELb1ELb1ELi64EEEvPT0_PfPKT_S9_PKffiiPS7_l)
        .other          _ZN4vllm31rms_norm_per_block_quant_kernelIN3c104HalfENS1_13Float8_e4m3fnELb1ELb1ELi64EEEvPT0_PfPKT_S9_PKffiiPS7_l,@"STO_CUDA_ENTRY STV_DEFAULT"
_ZN4vllm31rms_norm_per_block_quant_kernelIN3c104HalfENS1_13Float8_e4m3fnELb1ELb1ELi64EEEvPT0_PfPKT_S9_PKffiiPS7_l:
.text._ZN4vllm31rms_norm_per_block_quant_kernelIN3c104HalfENS1_13Float8_e4m3fnELb1ELb1ELi64EEEvPT0_PfPKT_S9_PKffiiPS7_l:
        /* <DEDUP_REMOVED lines=28> */
.L_x_1659:
        /* <DEDUP_REMOVED lines=100> */
.L_x_1658:
[----:B------:R-:W-:Y:S05]  /*0800*/  BSYNC.RECONVERGENT B0 ;  /* 0x0000000000007941 */ /* 0x000fea0003800200 */
.L_x_1657:
        /* <DEDUP_REMOVED lines=71> */
.L_x_1661:
        /* <DEDUP_REMOVED lines=103> */
.L_x_1663:
[----:B------:R-:W0:Y:S02]  /*12f0*/  LDCU.64 UR4, c[0x0][0x3a8] ;  /* 0x00007500ff0477ac */ /* 0x000e240008000a00 */
[----:B0-----:R-:W-:-:S04]  /*1300*/  I2FP.F32.S32 R4, UR5 ;  /* 0x0000000500047c45 */ /* 0x001fc80008201400 */
[----:B------:R-:W0:Y:S02]  /*1310*/  MUFU.RCP R5, R4 ;  /* 0x0000000400057308 */ /* 0x000e240000001000 */
[----:B0-----:R-:W-:-:S06]  /*1320*/  FFMA.FTZ R20, R5, R20, UR4 ;  /* 0x0000000405147e23 */ /* 0x001fcc0008010014 */
[----:B------:R-:W0:Y:S02]  /*1330*/  MUFU.RSQ R5, R20 ;  /* 0x0000001400057308 */ /* 0x000e240000001400 */
[----:B0-----:R2:W-:Y:S02]  /*1340*/  STS [R2+0x10a4], R5 ;  /* 0x0010a40502007388 */ /* 0x0015e40000000800 */
.L_x_1662:
[----:B------:R-:W-:Y:S05]  /*1350*/  BSYNC.RECONVERGENT B0 ;  /* 0x0000000000007941 */ /* 0x000fea0003800200 */
.L_x_1660:
        /* <DEDUP_REMOVED lines=65> */
.L_x_1664:
[----:B------:R-:W-:Y:S01]  /*1770*/  IMAD.U32 R2, RZ, RZ, UR14 ;  /* 0x0000000eff027e24 */ /* 0x000fe2000f8e00ff */
[----:B------:R-:W-:-:S07]  /*1780*/  MOV R6, 0x17a0 ;  /* 0x000017a000067802 */ /* 0x000fce0000000f00 */
[----:B------:R-:W-:Y:S05]  /*1790*/  CALL.REL.NOINC `($__internal_57_$__cuda_sm20_div_s64) ;  /* 0x0000004800487944 */ /* 0x000fea0003c00000 */
        /* <DEDUP_REMOVED lines=8> */
.L_x_1665:
        /* <DEDUP_REMOVED lines=57> */
.L_x_1669:
[----:B------:R-:W-:Y:S01]  /*1bb0*/  IMAD.U32 R17, RZ, RZ, UR14 ;  /* 0x0000000eff117e24 */ /* 0x000fe2000f8e00ff */
[----:B------:R-:W-:-:S07]  /*1bc0*/  MOV R16, 0x1be0 ;  /* 0x00001be000107802 */ /* 0x000fce0000000f00 */
[----:B------:R-:W-:Y:S05]  /*1bd0*/  CALL.REL.NOINC `($__internal_58_$__cuda_sm20_div_u64) ;  /* 0x00000048006c7944 */ /* 0x000fea0003c00000 */
.L_x_1670:
[----:B------:R-:W-:Y:S05]  /*1be0*/  BSYNC.RECONVERGENT B1 ;  /* 0x0000000000017941 */ /* 0x000fea0003800200 */
.L_x_1668:
        /* <DEDUP_REMOVED lines=15> */
.L_x_1673:
        /* <DEDUP_REMOVED lines=60> */
.L_x_1672:
[----:B------:R-:W-:Y:S05]  /*20a0*/  BSYNC.RECONVERGENT B1 ;  /* 0x0000000000017941 */ /* 0x000fea0003800200 */
.L_x_1671:
[----:B------:R-:W-:Y:S05]  /*20b0*/  @!P0 BRA `(.L_x_1667) ;  /* 0x0000000c00608947 */ /* 0x000fea0003800000 */
[----:B------:R-:W-:-:S04]  /*20c0*/  IMAD.U32 R7, RZ, RZ, UR14 ;  /* 0x0000000eff077e24 */ /* 0x000fc8000f8e00ff */
[----:B------:R-:W-:-:S07]  /*20d0*/  IMAD.SHL.U32 R7, R7, 0x8, RZ ;  /* 0x0000000807077824 */ /* 0x000fce00078e00ff */
.L_x_1674:
        /* <DEDUP_REMOVED lines=214> */
.L_x_1667:
[----:B------:R-:W-:Y:S05]  /*2e40*/  BSYNC.RECONVERGENT B0 ;  /* 0x0000000000007941 */ /* 0x000fea0003800200 */
.L_x_1666:
        /* <DEDUP_REMOVED lines=29> */
[----:B------:R-:W-:-:S05]  /*3020*/  @P0 IADD3 R9, PT, PT, R9, 0x1, RZ ;  /* 0x0000000109090810 */ /* 0x000fca0007ffe0ff */
        /* <DEDUP_REMOVED lines=14> */
.L_x_1681:
        /* <DEDUP_REMOVED lines=21> */
[----:B------:R-:W-:-:S03]  /*3260*/  IADD3 R27, P2, PT, R14, UR14, RZ ;  /* 0x0000000e0e1b7c10 */ /* 0x000fc6000ff5e0ff */
[----:B------:R-:W-:Y:S01]  /*3270*/  IMAD.IADD R30, R15, 0x1, R25 ;  /* 0x000000010f1e7824 */ /* 0x000fe200078e0219 */
[----:B------:R-:W-:-:S04]  /*3280*/  IADD3 R15, P4, PT, R17, 0x10, RZ ;  /* 0x00000010110f7810 */ /* 0x000fc80007f9e0ff */
[----:B------:R-:W-:Y:S02]  /*3290*/  IADD3.X R25, PT, PT, R30, UR19, RZ, P2, !PT ;  /* 0x000000131e197c10 */ /* 0x000fe400097fe4ff */
[----:B0-----:R-:W-:-:S04]  /*32a0*/  ISETP.LT.U32.AND P1, PT, R27, UR11, PT ;  /* 0x0000000b1b007c0c */ /* 0x001fc8000bf21070 */
[----:B------:R-:W-:-:S04]  /*32b0*/  ISETP.LT.AND.EX P1, PT, R25, UR18, PT, P1 ;  /* 0x0000001219007c0c */ /* 0x000fc8000bf21310 */
[----:B------:R-:W-:Y:S02]  /*32c0*/  SEL R27, R27, UR11, P1 ;  /* 0x0000000b1b1b7c07 */ /* 0x000fe40008800000 */
[----:B------:R-:W-:Y:S02]  /*32d0*/  SEL R25, R25, UR18, P1 ;  /* 0x0000001219197c07 */ /* 0x000fe40008800000 */
[----:B------:R-:W-:-:S04]  /*32e0*/  IADD3 R24, P2, PT, R27, -R14, RZ ;  /* 0x8000000e1b187210 */ /* 0x000fc80007f5e0ff */
[----:B------:R-:W-:Y:S02]  /*32f0*/  IADD3.X R26, PT, PT, R25, ~R30, RZ, P2, !PT ;  /* 0x8000001e191a7210 */ /* 0x000fe400017fe4ff */
[----:B------:R-:W-:Y:S01]  /*3300*/  IADD3 R32, P2, PT, R17, R14, RZ ;  /* 0x0000000e11207210 */ /* 0x000fe20007f5e0ff */
[----:B------:R-:W-:Y:S01]  /*3310*/  IMAD.X R14, RZ, RZ, RZ, P4 ;  /* 0x000000ffff0e7224 */ /* 0x000fe200020e06ff */
[----:B------:R-:W-:Y:S02]  /*3320*/  ISETP.LT.U32.AND P1, PT, R24, 0x20, PT ;  /* 0x000000201800780c */ /* 0x000fe40003f21070 */
        /* <DEDUP_REMOVED lines=8> */
[----:B------:R-:W-:Y:S01]  /*33b0*/  ISETP.GE.AND.EX P1, PT, R14, R15, PT, P3 ;  /* 0x0000000f0e00720c */ /* 0x000fe20003f26330 */
[----:B------:R-:W-:-:S04]  /*33c0*/  IMAD R14, R32, 0x4, R7 ;  /* 0x00000004200e7824 */ /* 0x000fc800078e0207 */
[----:B------:R-:W-:Y:S08]  /*33d0*/  @P2 BRA `(.L_x_1679) ;  /* 0x0000000000442947 */ /* 0x000ff00003800000 */
[----:B------:R-:W0:Y:S01]  /*33e0*/  S2UR UR12, SR_CgaCtaId ;  /* 0x00000000000c79c3 */ /* 0x000e220000008800 */
[----:B------:R1:W2:Y:S01]  /*33f0*/  LDS R13, [R14] ;  /* 0x000000000e0d7984 */ /* 0x0002a20000000800 */
[----:B------:R-:W-:Y:S01]  /*3400*/  UMOV UR11, 0x400 ;  /* 0x00000400000b7882 */ /* 0x000fe20000000000 */
[----:B------:R-:W-:Y:S01]  /*3410*/  IMAD R12, R12, UR14, R17 ;  /* 0x0000000e0c0c7c24 */ /* 0x000fe2000f8e0211 */
[----:B0-----:R-:W-:-:S06]  /*3420*/  ULEA UR11, UR12, UR11, 0x18 ;  /* 0x0000000b0c0b7291 */ /* 0x001fcc000f8ec0ff */
[----:B------:R-:W-:-:S05]  /*3430*/  MOV R7, UR11 ;  /* 0x0000000b00077c02 */ /* 0x000fca0008000f00 */
[----:B------:R-:W-:-:S04]  /*3440*/  IMAD R12, R12, 0x4, R7 ;  /* 0x000000040c0c7824 */ /* 0x000fc800078e0207 */
[----:B-1----:R-:W-:-:S07]  /*3450*/  VIADD R12, R12, 0x80 ;  /* 0x000000800c0c7836 */ /* 0x002fce0000000000 */
.L_x_1680:
        /* <DEDUP_REMOVED lines=9> */
.L_x_1679:
[----:B------:R-:W-:Y:S05]  /*34f0*/  BSYNC.RECONVERGENT B1 ;  /* 0x0000000000017941 */ /* 0x000fea0003800200 */
.L_x_1678:
        /* <DEDUP_REMOVED lines=33> */
.L_x_1677:
[----:B------:R-:W-:Y:S05]  /*3710*/  BSYNC.RECONVERGENT B0 ;  /* 0x0000000000007941 */ /* 0x000fea0003800200 */
.L_x_1676:
[----:B------:R-:W-:Y:S05]  /*3720*/  @!P0 BRA `(.L_x_1681) ;  /* 0xfffffff800788947 */ /* 0x000fea000383ffff */
.L_x_1675:
        /* <DEDUP_REMOVED lines=28> */
[----:B------:R-:W2:Y:S01]  /*38f0*/  I2F.U32.RP R7, R6 ;  /* 0x0000000600077306 */ /* 0x000ea20000209000 */
[----:B------:R-:W-:-:S07]  /*3900*/  ISETP.NE.U32.AND P1, PT, R6, RZ, PT ;  /* 0x000000ff0600720c */ /* 0x000fce0003f25070 */
[----:B--2---:R-:W2:Y:S02]  /*3910*/  MUFU.RCP R7, R7 ;  /* 0x0000000700077308 */ /* 0x004ea40000001000 */
[----:B--2---:R-:W-:Y:S01]  /*3920*/  IADD3 R8, PT, PT, R7, 0xffffffe, RZ ;  /* 0x0ffffffe07087810 */ /* 0x004fe20007ffe0ff */
[----:B------:R-:W-:-:S05]  /*3930*/  IMAD.MOV.U32 R7, RZ, RZ, RZ ;  /* 0x000000ffff077224 */ /* 0x000fca00078e00ff */
        /* <DEDUP_REMOVED lines=15> */
.L_x_1684:
[----:B------:R-:W-:Y:S01]  /*3a30*/  MOV R13, R5 ;  /* 0x00000005000d7202 */ /* 0x000fe20000000f00 */
[----:B------:R-:W-:Y:S01]  /*3a40*/  IMAD.MOV.U32 R7, RZ, RZ, R4 ;  /* 0x000000ffff077224 */ /* 0x000fe200078e0004 */
[----:B------:R-:W-:-:S07]  /*3a50*/  MOV R6, 0x3a70 ;  /* 0x00003a7000067802 */ /* 0x000fce0000000f00 */
[----:B01----:R-:W-:Y:S05]  /*3a60*/  CALL.REL.NOINC `($__internal_59_$__cuda_sm20_rem_s64) ;  /* 0x0000002c00e87944 */ /* 0x003fea0003c00000 */
[----:B------:R-:W-:Y:S01]  /*3a70*/  MOV R6, R8 ;  /* 0x0000000800067202 */ /* 0x000fe20000000f00 */
[----:B------:R-:W-:-:S07]  /*3a80*/  IMAD.MOV.U32 R7, RZ, RZ, R9 ;  /* 0x000000ffff077224 */ /* 0x000fce00078e0009 */
.L_x_1685:
        /* <DEDUP_REMOVED lines=13> */
.L_x_1683:
[----:B------:R-:W-:Y:S05]  /*3b60*/  BSYNC.RECONVERGENT B0 ;  /* 0x0000000000007941 */ /* 0x000fea0003800200 */
.L_x_1682:
        /* <DEDUP_REMOVED lines=12> */
[----:B--2---:R-:W-:Y:S02]  /*3c30*/  IMAD.U32 R5, RZ, RZ, UR5 ;  /* 0x00000005ff057e24 */ /* 0x004fe4000f8e00ff */
        /* <DEDUP_REMOVED lines=28> */
.L_x_1686:
[----:B------:R-:W-:Y:S01]  /*3e00*/  IMAD.MOV.U32 R7, RZ, RZ, R2 ;  /* 0x000000ffff077224 */ /* 0x000fe200078e0002 */
[----:B------:R-:W-:-:S07]  /*3e10*/  MOV R6, 0x3e30 ;  /* 0x00003e3000067802 */ /* 0x000fce0000000f00 */
[----:B01----:R-:W-:Y:S05]  /*3e20*/  CALL.REL.NOINC `($__internal_59_$__cuda_sm20_rem_s64) ;  /* 0x0000002800f87944 */ /* 0x003fea0003c00000 */
[----:B------:R-:W-:Y:S01]  /*3e30*/  MOV R10, R8 ;  /* 0x00000008000a7202 */ /* 0x000fe20000000f00 */
[----:B------:R-:W-:-:S07]  /*3e40*/  IMAD.MOV.U32 R11, RZ, RZ, R9 ;  /* 0x000000ffff0b7224 */ /* 0x000fce00078e0009 */
.L_x_1687:
[----:B------:R-:W2:Y:S01]  /*3e50*/  LDC.64 R6, c[0x0][0x398] ;  /* 0x0000e600ff067b82 */ /* 0x000ea20000000a00 */
[----:B------:R-:W-:-:S04]  /*3e60*/  IADD3 R13, P0, PT, -R10, R13, RZ ;  /* 0x0000000d0a0d7210 */ /* 0x000fc80007f1e1ff */
[----:B------:R-:W-:-:S03]  /*3e70*/  IADD3.X R2, PT, PT, ~R11, R2, RZ, P0, !PT ;  /* 0x000000020b027210 */ /* 0x000fc600007fe5ff */
[----:B------:R-:W3:Y:S06]  /*3e80*/  LDC.64 R8, c[0x0][0x388] ;  /* 0x0000e200ff087b82 */ /* 0x000eec0000000a00 */
.L_x_1720:
[----:B------:R-:W-:Y:S02]  /*3e90*/  IMAD.MOV.U32 R21, RZ, RZ, 0x8 ;  /* 0x00000008ff157424 */ /* 0x000fe400078e00ff */
[----:B0-----:R-:W-:Y:S02]  /*3ea0*/  HFMA2 R15, -RZ, RZ, 0, 4.76837158203125e-07 ;  /* 0x00000008ff0f7431 */ /* 0x001fe400000001ff */
[----:B------:R-:W-:-:S04]  /*3eb0*/  IMAD.WIDE.U32 R20, R0, R21, UR8 ;  /* 0x0000000800147e25 */ /* 0x000fc8000f8e0015 */
[----:B------:R-:W-:Y:S02]  /*3ec0*/  IMAD.WIDE.U32 R14, R0, R15, UR6 ;  /* 0x00000006000e7e25 */ /* 0x000fe4000f8e000f */
[----:B------:R-:W1:Y:S04]  /*3ed0*/  LDG.E.64.CONSTANT R20, desc[UR16][R20.64] ;  /* 0x0000001014147981 */ /* 0x000e68000c1e9b00 */
[----:B------:R-:W4:Y:S01]  /*3ee0*/  LDG.E.64 R18, desc[UR16][R14.64] ;  /* 0x000000100e127981 */ /* 0x000f22000c1e1b00 */
[----:B------:R-:W-:Y:S01]  /*3ef0*/  SHF.R.U32.HI R11, RZ, 0x4, R0 ;  /* 0x00000004ff0b7819 */ /* 0x000fe20000011600 */
[----:B------:R-:W-:-:S03]  /*3f00*/  IMAD.U32 R10, RZ, RZ, UR10 ;  /* 0x0000000aff0a7e24 */ /* 0x000fc6000f8e00ff */
[----:B------:R-:W-:Y:S02]  /*3f10*/  LOP3.LUT R17, R11, 0x3ffffff, RZ, 0xc0, !PT ;  /* 0x03ffffff0b117812 */ /* 0x000fe400078ec0ff */
[----:B------:R-:W-:-:S03]  /*3f20*/  MOV R11, RZ ;  /* 0x000000ff000b7202 */ /* 0x000fc60000000f00 */
[----:B------:R-:W-:Y:S02]  /*3f30*/  IMAD R27, R2, R17, RZ ;  /* 0x00000011021b7224 */ /* 0x000fe400078e02ff */
[----:B------:R-:W-:-:S04]  /*3f40*/  IMAD.WIDE.U32 R16, R17, R13, R10 ;  /* 0x0000000d11107225 */ /* 0x000fc800078e000a */
[----:B------:R-:W-:Y:S02]  /*3f50*/  IMAD.IADD R17, R17, 0x1, R27 ;  /* 0x0000000111117824 */ /* 0x000fe400078e021b */
[----:B-1----:R-:W-:Y:S02]  /*3f60*/  HADD2.F32 R12, -RZ, R20.H0_H0 ;  /* 0x20000014ff0c7230 */ /* 0x002fe40000004100 */
[--C-:B------:R-:W-:Y:S02]  /*3f70*/  HADD2.F32 R22, -RZ, R21.reuse.H0_H0 ;  /* 0x20000015ff167230 */ /* 0x100fe40000004100 */
[----:B----4-:R-:W-:Y:S02]  /*3f80*/  HADD2.F32 R23, -RZ, R18.H0_H0 ;  /* 0x20000012ff177230 */ /* 0x010fe40000004100 */
[----:B------:R-:W-:Y:S02]  /*3f90*/  HADD2.F32 R20, -RZ, R20.H1_H1 ;  /* 0x30000014ff147230 */ /* 0x000fe40000004100 */
[----:B------:R-:W-:-:S02]  /*3fa0*/  HADD2.F32 R21, -RZ, R21.H1_H1 ;  /* 0x30000015ff157230 */ /* 0x000fc40000004100 */
[----:B------:R-:W-:Y:S01]  /*3fb0*/  FADD.FTZ R12, R12, R23 ;  /* 0x000000170c0c7221 */ /* 0x000fe20000010000 */
[----:B------:R-:W-:Y:S01]  /*3fc0*/  HADD2.F32 R23, -RZ, R18.H1_H1 ;  /* 0x30000012ff177230 */ /* 0x000fe20000004100 */
[----:B---3--:R-:W-:Y:S01]  /*3fd0*/  LEA R18, P0, R16, R8, 0x2 ;  /* 0x0000000810127211 */ /* 0x008fe200078010ff */
[--C-:B------:R-:W-:Y:S02]  /*3fe0*/  HADD2.F32 R25, -RZ, R19.reuse.H0_H0 ;  /* 0x20000013ff197230 */ /* 0x100fe40000004100 */
        /* <DEDUP_REMOVED lines=25> */
[----:B0-----:R-:W-:Y:S02]  /*4180*/  HADD2.F32 R19, -RZ, R16.H1_H1 ;  /* 0x30000010ff137230 */ /* 0x001fe40000004100 */
        /* <DEDUP_REMOVED lines=27> */
[----:B------:R-:W-:Y:S01]  /*4340*/  FMNMX.FTZ R23, R14, -448, !PT ;  /* 0xc3e000000e177809 */ /* 0x000fe20007810000 */
[----:B------:R-:W-:Y:S01]  /*4350*/  HFMA2 R14, -RZ, RZ, 0, 7.569789886474609375e-06 ;  /* 0x0000007fff0e7431 */ /* 0x000fe200000001ff */
        /* <DEDUP_REMOVED lines=15> */
.L_x_1689:
[----:B------:R-:W-:Y:S05]  /*4450*/  BSYNC.RECONVERGENT B0 ;  /* 0x0000000000007941 */ /* 0x000fea0003800200 */
.L_x_1688:
        /* <DEDUP_REMOVED lines=11> */
.L_x_1691:
[----:B------:R-:W-:Y:S05]  /*4510*/  BSYNC.RECONVERGENT B0 ;  /* 0x0000000000007941 */ /* 0x000fea0003800200 */
.L_x_1690:
        /* <DEDUP_REMOVED lines=11> */
.L_x_1693:
[----:B------:R-:W-:Y:S05]  /*45d0*/  BSYNC.RECONVERGENT B0 ;  /* 0x0000000000007941 */ /* 0x000fea0003800200 */
.L_x_1692:
        /* <DEDUP_REMOVED lines=11> */
.L_x_1695:
[----:B------:R-:W-:Y:S05]  /*4690*/  BSYNC.RECONVERGENT B0 ;  /* 0x0000000000007941 */ /* 0x000fea0003800200 */
.L_x_1694:
        /* <DEDUP_REMOVED lines=9> */
[----:B------:R-:W-:Y:S02]  /*4730*/  IMAD.MOV.U32 R22, RZ, RZ, 0x8 ;  /* 0x00000008ff167424 */ /* 0x000fe400078e00ff */
[----:B0-----:R-:W-:Y:S02]  /*4740*/  HFMA2 R16, -RZ, RZ, 0, 4.76837158203125e-07 ;  /* 0x00000008ff107431 */ /* 0x001fe400000001ff */
        /* <DEDUP_REMOVED lines=19> */
[----:B------:R-:W-:Y:S02]  /*4880*/  IMAD.IADD R12, R19, 0x1, R29 ;  /* 0x00000001130c7824 */ /* 0x000fe400078e021d */
[----:B------:R-:W-:Y:S01]  /*4890*/  FADD.FTZ R14, R14, R27 ;  /* 0x0000001b0e0e7221 */ /* 0x000fe20000010000 */
[----:B------:R-:W-:Y:S01]  /*48a0*/  FADD.FTZ R23, R23, R22 ;  /* 0x0000001617177221 */ /* 0x000fe20000010000 */
[----:B------:R-:W-:Y:S02]  /*48b0*/  F2FP.F16.F32.PACK_AB R24, R31, R0 ;  /* 0x000000001f18723e */ /* 0x000fe400000000ff */
[----:B------:R-:W-:Y:S01]  /*48c0*/  LEA.HI.X R21, R18, R9, R12, 0x2, P0 ;  /* 0x0000000912157211 */ /* 0x000fe200000f140c */
[----:B------:R-:W-:Y:S01]  /*48d0*/  IMAD.WIDE.U32 R18, R15, 0x8, R6 ;  /* 0x000000080f127825 */ /* 0x000fe200078e0006 */
[----:B------:R-:W-:-:S05]  /*48e0*/  F2FP.F16.F32.PACK_AB R25, R23, R14 ;  /* 0x0000000e1719723e */ /* 0x000fca00000000ff */
        /* <DEDUP_REMOVED lines=17> */
[--C-:B------:R-:W-:Y:S02]  /*4a00*/  HADD2.F32 R23, -RZ, R19.reuse.H0_H0 ;  /* 0x20000013ff177230 */ /* 0x100fe40000004100 */
        /* <DEDUP_REMOVED lines=44> */
.L_x_1697:
[----:B------:R-:W-:Y:S05]  /*4cd0*/  BSYNC.RECONVERGENT B0 ;  /* 0x0000000000007941 */ /* 0x000fea0003800200 */
.L_x_1696:
        /* <DEDUP_REMOVED lines=11> */
.L_x_1699:
[----:B------:R-:W-:Y:S05]  /*4d90*/  BSYNC.RECONVERGENT B0 ;  /* 0x0000000000007941 */ /* 0x000fea0003800200 */
.L_x_1698:
        /* <DEDUP_REMOVED lines=11> */
.L_x_1701:
[----:B------:R-:W-:Y:S05]  /*4e50*/  BSYNC.RECONVERGENT B0 ;  /* 0x0000000000007941 */ /* 0x000fea0003800200 */
.L_x_1700:
        /* <DEDUP_REMOVED lines=11> */
.L_x_1703:
[----:B------:R-:W-:Y:S05]  /*4f10*/  BSYNC.RECONVERGENT B0 ;  /* 0x0000000000007941 */ /* 0x000fea0003800200 */
.L_x_1702:
        /* <DEDUP_REMOVED lines=81> */
[----:B------:R-:W-:Y:S01]  /*5430*/  FMNMX.FTZ R23, R12, -448, !PT ;  /* 0xc3e000000c177809 */ /* 0x000fe20007810000 */
[----:B------:R-:W-:Y:S01]  /*5440*/  HFMA2 R12, -RZ, RZ, 0, 7.569789886474609375e-06 ;  /* 0x0000007fff0c7431 */ /* 0x000fe200000001ff */
        /* <DEDUP_REMOVED lines=16> */
.L_x_1705:
[----:B------:R-:W-:Y:S05]  /*5550*/  BSYNC.RECONVERGENT B0 ;  /* 0x0000000000007941 */ /* 0x000fea0003800200 */
.L_x_1704:
        /* <DEDUP_REMOVED lines=11> */
.L_x_1707:
[----:B------:R-:W-:Y:S05]  /*5610*/  BSYNC.RECONVERGENT B0 ;  /* 0x0000000000007941 */ /* 0x000fea0003800200 */
.L_x_1706:
        /* <DEDUP_REMOVED lines=11> */
.L_x_1709:
[----:B------:R-:W-:Y:S05]  /*56d0*/  BSYNC.RECONVERGENT B0 ;  /* 0x0000000000007941 */ /* 0x000fea0003800200 */
.L_x_1708:
        /* <DEDUP_REMOVED lines=11> */
.L_x_1711:
[----:B------:R-:W-:Y:S05]  /*5790*/  BSYNC.RECONVERGENT B0 ;  /* 0x0000000000007941 */ /* 0x000fea0003800200 */
.L_x_1710:
[C---:B------:R-:W-:Y:S01]  /*57a0*/  IADD3 R15, PT, PT, R17.reuse, R3, RZ ;  /* 0x00000003110f7210 */ /* 0x040fe20007ffe0ff */
[----:B------:R-:W-:Y:S01]  /*57b0*/  IMAD.WIDE.U32 R16, R17, 0x4, R4 ;  /* 0x0000000411107825 */ /* 0x000fe200078e0004 */
[----:B------:R-:W-:Y:S02]  /*57c0*/  LOP3.LUT R12, R12, 0x80, R19, 0xf8, !PT ;  /* 0x000000800c0c7812 */ /* 0x000fe400078ef813 */
[----:B------:R-:W-:Y:S02]  /*57d0*/  ISETP.GE.U32.AND P0, PT, R15, UR11, PT ;  /* 0x0000000b0f007c0c */ /* 0x000fe4000bf06070 */
[----:B------:R-:W-:Y:S02]  /*57e0*/  PRMT R0, R14, 0x3340, R21 ;  /* 0x000033400e007816 */ /* 0x000fe40000000015 */
        /* <DEDUP_REMOVED lines=12> */
[----:B------:R-:W-:-:S04]  /*58b0*/  IMAD.WIDE.U32 R10, R25, R13, R10 ;  /* 0x0000000d190a7225 */ /* 0x000fc800078e000a */
[----:B------:R-:W-:-:S04]  /*58c0*/  IMAD R27, R2, R25, RZ ;  /* 0x00000019021b7224 */ /* 0x000fc800078e02ff */
        /* <DEDUP_REMOVED lines=35> */
[----:B0-----:R-:W-:Y:S01]  /*5b00*/  HADD2.F32 R19, -RZ, R10.H1_H1 ;  /* 0x3000000aff137230 */ /* 0x001fe20000004100 */
[----:B------:R-:W-:Y:S01]  /*5b10*/  MOV R10, 0x7f ;  /* 0x0000007f000a7802 */ /* 0x000fe20000000f00 */
        /* <DEDUP_REMOVED lines=43> */
.L_x_1713:
[----:B------:R-:W-:Y:S05]  /*5dd0*/  BSYNC.RECONVERGENT B0 ;  /* 0x0000000000007941 */ /* 0x000fea0003800200 */
.L_x_1712:
        /* <DEDUP_REMOVED lines=11> */
.L_x_1715:
[----:B------:R-:W-:Y:S05]  /*5e90*/  BSYNC.RECONVERGENT B0 ;  /* 0x0000000000007941 */ /* 0x000fea0003800200 */
.L_x_1714:
        /* <DEDUP_REMOVED lines=11> */
.L_x_1717:
[----:B------:R-:W-:Y:S05]  /*5f50*/  BSYNC.RECONVERGENT B0 ;  /* 0x0000000000007941 */ /* 0x000fea0003800200 */
.L_x_1716:
        /* <DEDUP_REMOVED lines=10> */
.L_x_1719:
[----:B------:R-:W-:Y:S05]  /*6000*/  BSYNC.RECONVERGENT B0 ;  /* 0x0000000000007941 */ /* 0x000fea0003800200 */
.L_x_1718:
[----:B------:R-:W-:Y:S02]  /*6010*/  SHF.R.U32.HI R11, RZ, 0x18, R0 ;  /* 0x00000018ff0b7819 */ /* 0x000fe40000011600 */
[----:B------:R-:W-:Y:S02]  /*6020*/  PRMT R0, R12, 0x3340, R17 ;  /* 0x000033400c007816 */ /* 0x000fe40000000011 */
[----:B------:R-:W-:-:S04]  /*6030*/  LOP3.LUT R10, R10, 0x80, R11, 0xf8, !PT ;  /* 0x000000800a0a7812 */ /* 0x000fc800078ef80b */
[----:B------:R-:W-:Y:S01]  /*6040*/  PRMT R17, R19, 0x3340, R10 ;  /* 0x0000334013117816 */ /* 0x000fe2000000000a */
[----:B------:R-:W-:-:S03]  /*6050*/  IMAD.WIDE.U32 R10, R15, 0x4, R4 ;  /* 0x000000040f0a7825 */ /* 0x000fc600078e0004 */
[----:B------:R-:W-:Y:S02]  /*6060*/  PRMT R17, R0, 0x5410, R17 ;  /* 0x0000541000117816 */ /* 0x000fe40000000011 */
[----:B------:R-:W-:-:S03]  /*6070*/  IADD3 R0, PT, PT, R15, R3, RZ ;  /* 0x000000030f007210 */ /* 0x000fc60007ffe0ff */
[----:B------:R4:W-:Y:S01]  /*6080*/  STG.E desc[UR16][R10.64], R17 ;  /* 0x000000110a007986 */ /* 0x0009e2000c101910 */
[----:B------:R-:W-:-:S13]  /*6090*/  ISETP.GE.U32.AND P0, PT, R0, UR11, PT ;  /* 0x0000000b00007c0c */ /* 0x000fda000bf06070 */
[----:B----4-:R-:W-:Y:S05]  /*60a0*/  @!P0 BRA `(.L_x_1720) ;  /* 0xffffffdc00788947 */ /* 0x010fea000383ffff */
[----:B------:R-:W-:Y:S05]  /*60b0*/  EXIT ;  /* 0x000000000000794d */ /* 0x000fea0003800000 */
        .weak           $__internal_57_$__cuda_sm20_div_s64
        .type           $__internal_57_$__cuda_sm20_div_s64,@function
        .size           $__internal_57_$__cuda_sm20_div_s64,($__internal_58_$__cuda_sm20_div_u64 - $__internal_57_$__cuda_sm20_div_s64)
$__internal_57_$__cuda_sm20_div_s64:
        /* <DEDUP_REMOVED lines=76> */
[----:B------:R-:W-:Y:S06]  /*6580*/  RET.REL.NODEC R6 `(_ZN4vllm31rms_norm_per_block_quant_kernelIN3c104HalfENS1_13Float8_e4m3fnELb1ELb1ELi64EEEvPT0_PfPKT_S9_PKffiiPS7_l) ;  /* 0xffffff98069c7950 */ /* 0x000fec0003c3ffff */
        .weak           $__internal_58_$__cuda_sm20_div_u64
        .type           $__internal_58_$__cuda_sm20_div_u64,@function
        .size           $__internal_58_$__cuda_sm20_div_u64,($__internal_59_$__cuda_sm20_rem_s64 - $__internal_58_$__cuda_sm20_div_u64)
$__internal_58_$__cuda_sm20_div_u64:
        /* <DEDUP_REMOVED lines=59> */
[----:B------:R-:W-:Y:S02]  /*6940*/  SEL R18, R13, R18, P0 ;  /* 0x000000120d127207 */ /* 0x000fe40000000000 */
[----:B------:R-:W-:Y:S02]  /*6950*/  ISETP.GE.U32.AND P0, PT, R14, R17, PT ;  /* 0x000000110e00720c */ /* 0x000fe40003f06070 */
[----:B------:R-:W-:Y:S02]  /*6960*/  IADD3 R12, P2, PT, R19, 0x1, RZ ;  /* 0x00000001130c7810 */ /* 0x000fe40007f5e0ff */
[----:B------:R-:W-:Y:S01]  /*6970*/  ISETP.NE.U32.AND P1, PT, R17, RZ, PT ;  /* 0x000000ff1100720c */ /* 0x000fe20003f25070 */
[----:B------:R-:W-:Y:S01]  /*6980*/  IMAD.MOV.U32 R17, RZ, RZ, 0x0 ;  /* 0x00000000ff117424 */ /* 0x000fe200078e00ff */
[----:B------:R-:W-:-:S02]  /*6990*/  ISETP.GE.U32.AND.EX P0, PT, R15, UR19, PT, P0 ;  /* 0x000000130f007c0c */ /* 0x000fc4000bf06100 */
[-C--:B------:R-:W-:Y:S02]  /*69a0*/  IADD3.X R13, PT, PT, RZ, R18.reuse, RZ, P2, !PT ;  /* 0x00000012ff0d7210 */ /* 0x080fe400017fe4ff */
[----:B------:R-:W-:Y:S02]  /*69b0*/  ISETP.NE.AND.EX P1, PT, RZ, UR19, PT, P1 ;  /* 0x00000013ff007c0c */ /* 0x000fe4000bf25310 */
[----:B------:R-:W-:Y:S02]  /*69c0*/  SEL R12, R12, R19, P0 ;  /* 0x000000130c0c7207 */ /* 0x000fe40000000000 */
[----:B------:R-:W-:Y:S02]  /*69d0*/  SEL R13, R13, R18, P0 ;  /* 0x000000120d0d7207 */ /* 0x000fe40000000000 */
[----:B------:R-:W-:Y:S02]  /*69e0*/  SEL R12, R12, 0xffffffff, P1 ;  /* 0xffffffff0c0c7807 */ /* 0x000fe40000800000 */
[----:B------:R-:W-:Y:S01]  /*69f0*/  SEL R13, R13, 0xffffffff, P1 ;  /* 0xffffffff0d0d7807 */ /* 0x000fe20000800000 */
[----:B------:R-:W-:Y:S06]  /*6a00*/  RET.REL.NODEC R16 `(_ZN4vllm31rms_norm_per_block_quant_kernelIN3c104HalfENS1_13Float8_e4m3fnELb1ELb1ELi64EEEvPT0_PfPKT_S9_PKffiiPS7_l) ;  /* 0xffffff94107c7950 */ /* 0x000fec0003c3ffff */
        .weak           $__internal_59_$__cuda_sm20_rem_s64
        .type           $__internal_59_$__cuda_sm20_rem_s64,@function
        .size           $__internal_59_$__cuda_sm20_rem_s64,(.L_x_2910 - $__internal_59_$__cuda_sm20_rem_s64)
$__internal_59_$__cuda_sm20_rem_s64:
        /* <DEDUP_REMOVED lines=79> */
[----:B------:R-:W-:Y:S06]  /*6f00*/  RET.REL.NODEC R6 `(_ZN4vllm31rms_norm_per_block_quant_kernelIN3c104HalfENS1_13Float8_e4m3fnELb1ELb1ELi64EEEvPT0_PfPKT_S9_PKffiiPS7_l) ;  /* 0xffffff90063c7950 */ /* 0x000fec0003c3ffff */
.L_x_1721:
        /* <DEDUP_REMOVED lines=15> */
.L_x_2910:


//--------------------- .text._ZN4vllm31rms_norm_per_block_quant_kernelIN3c104HalfEaLb0ELb0ELi128EEEvPT0_PfPKT_S8_PKffiiPS6_l --------------------------
	.section	.text._ZN4vllm31rms_norm_per_block_quant_kernelIN3c104HalfEaLb0ELb0ELi128EEEvPT0_PfPKT_S8_PKffiiPS6_l,"ax",@progbits
	.align	128
        .global         _ZN4vllm31rms_norm_per_block_quant_kernelIN3c104HalfEaLb0ELb0ELi128EEEvPT0_PfPKT_S8_PKffiiPS6_l
        .type           _ZN4vllm31rms_norm_per_block_quant_kernelIN3c104HalfEaLb0ELb0ELi128EEEvPT0_PfPKT_S8_PKffiiPS6_l,@function
        .size           _ZN4vllm31rms_norm_per_block_quant_kernelIN3c104HalfEaLb0ELb0ELi128EEEvPT0_PfPKT_S8_PKffiiPS6_l,(.L_x_2912 - _ZN4vllm31rms_norm_per_block_quant_kernelIN3c104HalfEaLb0ELb0ELi128EEEvPT0_PfPKT_S8_PKffiiPS6_l)
        .other          _ZN4vllm31rms_norm_per_block_quant_kernelIN3c104HalfEaLb0ELb0ELi128EEEvPT0_PfPKT_S8_PKffiiPS6_l,@"STO_CUDA_ENTRY STV_DEFAULT"
_ZN4vllm31rms_norm_per_block_quant_kernelIN3c104HalfEaLb0ELb0ELi128EEEvPT0_PfPKT_S8_PKffiiPS6_l:
.text._ZN4vllm31rms_norm_per_block_quant_kernelIN3c104HalfEaLb0ELb0ELi128EEEvPT0_PfPKT_S8_PKffiiPS6_l:
        /* <DEDUP_REMOVED lines=21> */
.L_x_1724:
        /* <DEDUP_REMOVED lines=56> */
.L_x_1723:
[----:B------:R-:W-:Y:S05]  /*04d0*/  BSYNC.RECONVERGENT B0 ;  /* 0x0000000000007941 */ /* 0x000fea0003800200 */
.L_x_1722:
        /* <DEDUP_REMOVED lines=71> */
.L_x_1726:
        /* <DEDUP_REMOVED lines=103> */
.L_x_1728:
[----:B------:R-:W0:Y:S02]  /*0fc0*/  LDCU.64 UR4, c[0x0][0x3a8] ;  /* 0x00007500ff0477ac */ /* 0x000e240008000a00 */
[----:B0-----:R-:W-:-:S04]  /*0fd0*/  I2FP.F32.S32 R4, UR5 ;  /* 0x0000000500047c45 */ /* 0x001fc80008201400 */
[----:B------:R-:W0:Y:S02]  /*0fe0*/  MUFU.RCP R5, R4 ;  /* 0x0000000400057308 */ /* 0x000e240000001000 */
[----:B0-----:R-:W-:-:S06]  /*0ff0*/  FFMA.FTZ R20, R5, R20, UR4 ;  /* 0x0000000405147e23 */ /* 0x001fcc0008010014 */
[----:B------:R-:W0:Y:S02]  /*1000*/  MUFU.RSQ R5, R20 ;  /* 0x0000001400057308 */ /* 0x000e240000001400 */
[----:B0-----:R2:W-:Y:S02]  /*1010*/  STS [R2+0x10a4], R5 ;  /* 0x0010a40502007388 */ /* 0x0015e40000000800 */
.L_x_1727:
[----:B------:R-:W-:Y:S05]  /*1020*/  BSYNC.RECONVERGENT B0 ;  /* 0x0000000000007941 */ /* 0x000fea0003800200 */
.L_x_1725:
        /* <DEDUP_REMOVED lines=65> */
.L_x_1729:
[----:B------:R-:W-:Y:S01]  /*1440*/  IMAD.U32 R2, RZ, RZ, UR10 ;  /* 0x0000000aff027e24 */ /* 0x000fe2000f8e00ff */
[----:B------:R-:W-:-:S07]  /*1450*/  MOV R6, 0x1470 ;  /* 0x0000147000067802 */ /* 0x000fce0000000f00 */
[----:B0-----:R-:W-:Y:S05]  /*1460*/  CALL.REL.NOINC `($__internal_60_$__cuda_sm20_div_s64) ;  /* 0x0000002c00a07944 */ /* 0x001fea0003c00000 */
        /* <DEDUP_REMOVED lines=8> */
.L_x_1730:
        /* <DEDUP_REMOVED lines=58> */
.L_x_1734:
[----:B------:R-:W-:Y:S01]  /*1890*/  IMAD.U32 R19, RZ, RZ, UR10 ;  /* 0x0000000aff137e24 */ /* 0x000fe2000f8e00ff */
[----:B------:R-:W-:-:S07]  /*18a0*/  MOV R16, 0x18c0 ;  /* 0x000018c000107802 */ /* 0x000fce0000000f00 */
[----:B------:R-:W-:Y:S05]  /*18b0*/  CALL.REL.NOINC `($__internal_61_$__cuda_sm20_div_u64) ;  /* 0x0000002c00c07944 */ /* 0x000fea0003c00000 */
.L_x_1735:
[----:B------:R-:W-:Y:S05]  /*18c0*/  BSYNC.RECONVERGENT B1 ;  /* 0x0000000000017941 */ /* 0x000fea0003800200 */
.L_x_1733:
        /* <DEDUP_REMOVED lines=15> */
.L_x_1738:
        /* <DEDUP_REMOVED lines=49> */
.L_x_1737:
[----:B------:R-:W-:Y:S05]  /*1cd0*/  BSYNC.RECONVERGENT B1 ;  /* 0x0000000000017941 */ /* 0x000fea0003800200 */
.L_x_1736:
[----:B------:R-:W-:Y:S05]  /*1ce0*/  @!P0 BRA `(.L_x_1732) ;  /* 0x0000000800ac8947 */ /* 0x000fea0003800000 */
.L_x_1739:
        /* <DEDUP_REMOVED lines=171> */
.L_x_1732:
[----:B------:R-:W-:Y:S05]  /*27a0*/  BSYNC.RECONVERGENT B0 ;  /* 0x0000000000007941 */ /* 0x000fea0003800200 */
.L_x_1731:
        /* <DEDUP_REMOVED lines=41> */
.L_x_1746:
        /* <DEDUP_REMOVED lines=47> */
.L_x_1745:
        /* <DEDUP_REMOVED lines=9> */
.L_x_1744:
[----:B------:R-:W-:Y:S05]  /*2dc0*/  BSYNC.RECONVERGENT B1 ;  /* 0x0000000000017941 */ /* 0x000fea0003800200 */
.L_x_1743:
        /* <DEDUP_REMOVED lines=37> */
.L_x_1742:
[----:B------:R-:W-:Y:S05]  /*3020*/  BSYNC.RECONVERGENT B0 ;  /* 0x0000000000007941 */ /* 0x000fea0003800200 */
.L_x_1741:
[----:B------:R-:W-:Y:S01]  /*3030*/  UIADD3 UR4, UP0, UPT, UR4, 0x1, URZ ;  /* 0x0000000104047890 */ /* 0x000fe2000ff1e0ff */
[----:B-1----:R-:W-:-:S03]  /*3040*/  SHF.R.S32.HI R10, RZ, 0x1f, R15 ;  /* 0x0000001fff0a7819 */ /* 0x002fc6000001140f */
[----:B------:R-:W-:Y:S02]  /*3050*/  UIADD3.X UR5, UPT, UPT, URZ, UR5, URZ, UP0, !UPT ;  /* 0x00000005ff057290 */ /* 0x000fe400087fe4ff */
[----:B------:R-:W-:-:S04]  /*3060*/  ISETP.LE.U32.AND P0, PT, R15, UR4, PT ;  /* 0x000000040f007c0c */ /* 0x000fc8000bf03070 */
[----:B------:R-:W-:-:S04]  /*3070*/  MOV R11, UR5 ;  /* 0x00000005000b7c02 */ /* 0x000fc80008000f00 */
[----:B------:R-:W-:-:S13]  /*3080*/  ISETP.GE.AND.EX P0, PT, R11, R10, PT, P0 ;  /* 0x0000000a0b00720c */ /* 0x000fda0003f06300 */
[----:B------:R-:W-:Y:S05]  /*3090*/  @!P0 BRA `(.L_x_1746) ;  /* 0xfffffff800688947 */ /* 0x000fea000383ffff */
.L_x_1740:
        /* <DEDUP_REMOVED lines=27> */
.L_x_1748:
[----:B------:R-:W-:Y:S05]  /*3250*/  BSYNC.RECONVERGENT B0 ;  /* 0x0000000000007941 */ /* 0x000fea0003800200 */
.L_x_1747:
        /* <DEDUP_REMOVED lines=20> */
.L_x_1749:
        /* <DEDUP_REMOVED lines=245> */
        .weak           $__internal_60_$__cuda_sm20_div_s64
        .type           $__internal_60_$__cuda_sm20_div_s64,@function
        .size           $__internal_60_$__cuda_sm20_div_s64,($__internal_61_$__cuda_sm20_div_u64 - $__internal_60_$__cuda_sm20_div_s64)
$__internal_60_$__cuda_sm20_div_s64:
        /* <DEDUP_REMOVED lines=76> */
[----:B------:R-:W-:Y:S06]  /*47b0*/  RET.REL.NODEC R6 `(_ZN4vllm31rms_norm_per_block_quant_kernelIN3c104HalfEaLb0ELb0ELi128EEEvPT0_PfPKT_S8_PKffiiPS6_l) ;  /* 0xffffffb806107950 */ /* 0x000fec0003c3ffff */
        .weak           $__internal_61_$__cuda_sm20_div_u64
        .type           $__internal_61_$__cuda_sm20_div_u64,@function
        .size           $__internal_61_$__cuda_sm20_div_u64,(.L_x_2912 - $__internal_61_$__cuda_sm20_div_u64)
$__internal_61_$__cuda_sm20_div_u64:
        /* <DEDUP_REMOVED lines=71> */
[----:B------:R-:W-:Y:S06]  /*4c30*/  RET.REL.NODEC R16 `(_ZN4vllm31rms_norm_per_block_quant_kernelIN3c104HalfEaLb0ELb0ELi128EEEvPT0_PfPKT_S8_PKffiiPS6_l) ;  /* 0xffffffb010f07950 */ /* 0x000fec0003c3ffff */
.L_x_1750:
        /* <DEDUP_REMOVED lines=12> */
.L_x_2912:


//--------------------- .text._ZN4vllm31rms_norm_per_block_quant_kernelIN3c104HalfENS1_13Float8_e4m3fnELb0ELb0ELi128EEEvPT0_PfPKT_S9_PKffiiPS7_l --------------------------
	.section	.text._ZN4vllm31rms_norm_per_block_quant_kernelIN3c104HalfENS1_13Float8_e4m3fnELb0ELb0ELi128EEEvPT0_PfPKT_S9_PKffiiPS7_l,"ax",@progbits
	.align	128
        .global         _ZN4vllm31rms_norm_per_block_quant_kernelIN3c104HalfENS1_13Float8_e4m3fnELb0ELb0ELi128EEEvPT0_PfPKT_S9_PKffiiPS7_l
        .type           _ZN4vllm31rms_norm_per_block_quant_kernelIN3c104HalfENS1_13Float8_e4m3fnELb0ELb0ELi128EEEvPT0_PfPKT_S9_PKffiiPS7_l,@function
        .size           _ZN4vllm31rms_norm_per_block_quant_kernelIN3c104HalfENS1_13Float8_e4m3fnELb0ELb0ELi128EEEvPT0_PfPKT_S9_PKffiiPS7_l,(.L_x_2914 - _ZN4vllm31rms_norm_per_block_quant_kernelIN3c104HalfENS1_13Float8_e4m3fnELb0ELb0ELi128EEEvPT0_PfPKT_S9_PKffiiPS7_l)
        .other          _ZN4vllm31rms_norm_per_block_quant_kernelIN3c104HalfENS1_13Float8_e4m3fnELb0ELb0ELi128EEEvPT0_PfPKT_S9_PKffiiPS7_l,@"STO_CUDA_ENTRY STV_DEFAULT"
_ZN4vllm31rms_norm_per_block_quant_kernelIN3c104HalfENS1_13Float8_e4m3fnELb0ELb0ELi128EEEvPT0_PfPKT_S9_PKffiiPS7_l:
.text._ZN4vllm31rms_norm_per_block_quant_kernelIN3c104HalfENS1_13Float8_e4m3fnELb0ELb0ELi128EEEvPT0_PfPKT_S9_PKffiiPS7_l:
        /* <DEDUP_REMOVED lines=21> */
.L_x_1753:
        /* <DEDUP_REMOVED lines=56> */
.L_x_1752:
[----:B------:R-:W-:Y:S05]  /*04d0*/  BSYNC.RECONVERGENT B0 ;  /* 0x0000000000007941 */ /* 0x000fea0003800200 */
.L_x_1751:
        /* <DEDUP_REMOVED lines=71> */
.L_x_1755:
        /* <DEDUP_REMOVED lines=103> */
.L_x_1757:
[----:B------:R-:W0:Y:S02]  /*0fc0*/  LDCU.64 UR4, c[0x0][0x3a8] ;  /* 0x00007500ff0477ac */ /* 0x000e240008000a00 */
[----:B0-----:R-:W-:-:S04]  /*0fd0*/  I2FP.F32.S32 R4, UR5 ;  /* 0x0000000500047c45 */ /* 0x001fc80008201400 */
[----:B------:R-:W0:Y:S02]  /*0fe0*/  MUFU.RCP R5, R4 ;  /* 0x0000000400057308 */ /* 0x000e240000001000 */
[----:B0-----:R-:W-:-:S06]  /*0ff0*/  FFMA.FTZ R20, R5, R20, UR4 ;  /* 0x0000000405147e23 */ /* 0x001fcc0008010014 */
[----:B------:R-:W0:Y:S02]  /*1000*/  MUFU.RSQ R5, R20 ;  /* 0x0000001400057308 */ /* 0x000e240000001400 */
[----:B0-----:R2:W-:Y:S02]  /*1010*/  STS [R2+0x10a4], R5 ;  /* 0x0010a40502007388 */ /* 0x0015e40000000800 */
.L_x_1756:
[----:B------:R-:W-:Y:S05]  /*1020*/  BSYNC.RECONVERGENT B0 ;  /* 0x0000000000007941 */ /* 0x000fea0003800200 */
.L_x_1754:
        /* <DEDUP_REMOVED lines=65> */
.L_x_1758:
[----:B------:R-:W-:Y:S01]  /*1440*/  IMAD.U32 R2, RZ, RZ, UR10 ;  /* 0x0000000aff027e24 */ /* 0x000fe2000f8e00ff */
[----:B------:R-:W-:-:S07]  /*1450*/  MOV R6, 0x1470 ;  /* 0x0000147000067802 */ /* 0x000fce0000000f00 */
[----:B0-----:R-:W-:Y:S05]  /*1460*/  CALL.REL.NOINC `($__internal_62_$__cuda_sm20_div_s64) ;  /* 0x0000003c00607944 */ /* 0x001fea0003c00000 */
        /* <DEDUP_REMOVED lines=8> */
.L_x_1759:
        /* <DEDUP_REMOVED lines=58> */
.L_x_1763:
[----:B------:R-:W-:Y:S01]  /*1890*/  IMAD.U32 R19, RZ, RZ, UR10 ;  /* 0x0000000aff137e24 */ /* 0x000fe2000f8e00ff */
[----:B------:R-:W-:-:S07]  /*18a0*/  MOV R16, 0x18c0 ;  /* 0x000018c000107802 */ /* 0x000fce0000000f00 */
[----:B------:R-:W-:Y:S05]  /*18b0*/  CALL.REL.NOINC `($__internal_63_$__cuda_sm20_div_u64) ;  /* 0x0000003c00807944 */ /* 0x000fea0003c00000 */
.L_x_1764:
[----:B------:R-:W-:Y:S05]  /*18c0*/  BSYNC.RECONVERGENT B1 ;  /* 0x0000000000017941 */ /* 0x000fea0003800200 */
.L_x_1762:
        /* <DEDUP_REMOVED lines=15> */
.L_x_1767:
        /* <DEDUP_REMOVED lines=49> */
.L_x_1766:
[----:B------:R-:W-:Y:S05]  /*1cd0*/  BSYNC.RECONVERGENT B1 ;  /* 0x0000000000017941 */ /* 0x000fea0003800200 */
.L_x_1765:
[----:B------:R-:W-:Y:S05]  /*1ce0*/  @!P0 BRA `(.L_x_1761) ;  /* 0x0000000800ac8947 */ /* 0x000fea0003800000 */
.L_x_1768:
        /* <DEDUP_REMOVED lines=171> */
.L_x_1761:
[----:B------:R-:W-:Y:S05]  /*27a0*/  BSYNC.RECONVERGENT B0 ;  /* 0x0000000000007941 */ /* 0x000fea0003800200 */
.L_x_1760:
        /* <DEDUP_REMOVED lines=41> */
.L_x_1775:
        /* <DEDUP_REMOVED lines=47> */
.L_x_1774:
        /* <DEDUP_REMOVED lines=9> */
.L_x_1773:
[----:B------:R-:W-:Y:S05]  /*2dc0*/  BSYNC.RECONVERGENT B1 ;  /* 0x0000000000017941 */ /* 0x000fea0003800200 */
.L_x_1772:
        /* <DEDUP_REMOVED lines=37> */
.L_x_1771:
[----:B------:R-:W-:Y:S05]  /*3020*/  BSYNC.RECONVERGENT B0 ;  /* 0x0000000000007941 */ /* 0x000fea0003800200 */
.L_x_1770:
[----:B------:R-:W-:Y:S01]  /*3030*/  UIADD3 UR4, UP0, UPT, UR4, 0x1, URZ ;  /* 0x0000000104047890 */ /* 0x000fe2000ff1e0ff */
[----:B-1----:R-:W-:-:S03]  /*3040*/  SHF.R.S32.HI R10, RZ, 0x1f, R15 ;  /* 0x0000001fff0a7819 */ /* 0x002fc6000001140f */
[----:B------:R-:W-:Y:S02]  /*3050*/  UIADD3.X UR5, UPT, UPT, URZ, UR5, URZ, UP0, !UPT ;  /* 0x00000005ff057290 */ /* 0x000fe400087fe4ff */
[----:B------:R-:W-:-:S04]  /*3060*/  ISETP.LE.U32.AND P0, PT, R15, UR4, PT ;  /* 0x000000040f007c0c */ /* 0x000fc8000bf03070 */
[----:B------:R-:W-:-:S05]  /*3070*/  IMAD.U32 R11, RZ, RZ, UR5 ;  /* 0x00000005ff0b7e24 */ /* 0x000fca000f8e00ff */
[----:B------:R-:W-:-:S13]  /*3080*/  ISETP.GE.AND.EX P0, PT, R11, R10, PT, P0 ;  /* 0x0000000a0b00720c */ /* 0x000fda0003f06300 */
[----:B------:R-:W-:Y:S05]  /*3090*/  @!P0 BRA `(.L_x_1775) ;  /* 0xfffffff800688947 */ /* 0x000fea000383ffff */
.L_x_1769:
        /* <DEDUP_REMOVED lines=27> */
.L_x_1777:
[----:B------:R-:W-:Y:S05]  /*3250*/  BSYNC.RECONVERGENT B0 ;  /* 0x0000000000007941 */ /* 0x000fea0003800200 */
.L_x_1776:
        /* <DEDUP_REMOVED lines=20> */
.L_x_1810:
        /* <DEDUP_REMOVED lines=75> */
.L_x_1779:
[----:B------:R-:W-:Y:S05]  /*3850*/  BSYNC.RECONVERGENT B0 ;  /* 0x0000000000007941 */ /* 0x000fea0003800200 */
.L_x_1778:
        /* <DEDUP_REMOVED lines=11> */
.L_x_1781:
[----:B------:R-:W-:Y:S05]  /*3910*/  BSYNC.RECONVERGENT B0 ;  /* 0x0000000000007941 */ /* 0x000fea0003800200 */
.L_x_1780:
        /* <DEDUP_REMOVED lines=11> */
.L_x_1783:
[----:B------:R-:W-:Y:S05]  /*39d0*/  BSYNC.RECONVERGENT B0 ;  /* 0x0000000000007941 */ /* 0x000fea0003800200 */
.L_x_1782:
        /* <DEDUP_REMOVED lines=11> */
.L_x_1785:
[----:B------:R-:W-:Y:S05]  /*3a90*/  BSYNC.RECONVERGENT B0 ;  /* 0x0000000000007941 */ /* 0x000fea0003800200 */
.L_x_1784:
        /* <DEDUP_REMOVED lines=84> */
.L_x_1787:
[----:B------:R-:W-:Y:S05]  /*3fe0*/  BSYNC.RECONVERGENT B0 ;  /* 0x0000000000007941 */ /* 0x000fea0003800200 */
.L_x_1786:
        /* <DEDUP_REMOVED lines=11> */
.L_x_1789:
[----:B------:R-:W-:Y:S05]  /*40a0*/  BSYNC.RECONVERGENT B0 ;  /* 0x0000000000007941 */ /* 0x000fea0003800200 */
.L_x_1788:
        /* <DEDUP_REMOVED lines=11> */
.L_x_1791:
[----:B------:R-:W-:Y:S05]  /*4160*/  BSYNC.RECONVERGENT B0 ;  /* 0x0000000000007941 */ /* 0x000fea0003800200 */
.L_x_1790:
        /* <DEDUP_REMOVED lines=11> */
.L_x_1793:
[----:B------:R-:W-:Y:S05]  /*4220*/  BSYNC.RECONVERGENT B0 ;  /* 0x0000000000007941 */ /* 0x000fea0003800200 */
.L_x_1792:
        /* <DEDUP_REMOVED lines=84> */
.L_x_1795:
[----:B------:R-:W-:Y:S05]  /*4770*/  BSYNC.RECONVERGENT B0 ;  /* 0x0000000000007941 */ /* 0x000fea0003800200 */
.L_x_1794:
        /* <DEDUP_REMOVED lines=11> */
.L_x_1797:
[----:B------:R-:W-:Y:S05]  /*4830*/  BSYNC.RECONVERGENT B0 ;  /* 0x0000000000007941 */ /* 0x000fea0003800200 */
.L_x_1796:
        /* <DEDUP_REMOVED lines=11> */
.L_x_1799:
[----:B------:R-:W-:Y:S05]  /*48f0*/  BSYNC.RECONVERGENT B0 ;  /* 0x0000000000007941 */ /* 0x000fea0003800200 */
.L_x_1798:
        /* <DEDUP_REMOVED lines=11> */
.L_x_1801:
[----:B------:R-:W-:Y:S05]  /*49b0*/  BSYNC.RECONVERGENT B0 ;  /* 0x0000000000007941 */ /* 0x000fea0003800200 */
.L_x_1800:
        /* <DEDUP_REMOVED lines=84> */
.L_x_1803:
[----:B------:R-:W-:Y:S05]  /*4f00*/  BSYNC.RECONVERGENT B0 ;  /* 0x0000000000007941 */ /* 0x000fea0003800200 */
.L_x_1802:
        /* <DEDUP_REMOVED lines=11> */
.L_x_1805:
[----:B------:R-:W-:Y:S05]  /*4fc0*/  BSYNC.RECONVERGENT B0 ;  /* 0x0000000000007941 */ /* 0x000fea0003800200 */
.L_x_1804:
        /* <DEDUP_REMOVED lines=11> */
.L_x_1807:
[----:B------:R-:W-:Y:S05]  /*5080*/  BSYNC.RECONVERGENT B0 ;  /* 0x0000000000007941 */ /* 0x000fea0003800200 */
.L_x_1806:
        /* <DEDUP_REMOVED lines=10> */
.L_x_1809:
[----:B------:R-:W-:Y:S05]  /*5130*/  BSYNC.RECONVERGENT B0 ;  /* 0x0000000000007941 */ /* 0x000fea0003800200 */
.L_x_1808:
        /* <DEDUP_REMOVED lines=11> */
        .weak           $__internal_62_$__cuda_sm20_div_s64
        .type           $__internal_62_$__cuda_sm20_div_s64,@function
        .size           $__internal_62_$__cuda_sm20_div_s64,($__internal_63_$__cuda_sm20_div_u64 - $__internal_62_$__cuda_sm20_div_s64)
$__internal_62_$__cuda_sm20_div_s64:
        /* <DEDUP_REMOVED lines=76> */
[----:B------:R-:W-:Y:S06]  /*56b0*/  RET.REL.NODEC R6 `(_ZN4vllm31rms_norm_per_block_quant_kernelIN3c104HalfENS1_13Float8_e4m3fnELb0ELb0ELi128EEEvPT0_PfPKT_S9_PKffiiPS7_l) ;  /* 0xffffffa806507950 */ /* 0x000fec0003c3ffff */
        .weak           $__internal_63_$__cuda_sm20_div_u64
        .type           $__internal_63_$__cuda_sm20_div_u64,@function
        .size           $__internal_63_$__cuda_sm20_div_u64,(.L_x_2914 - $__internal_63_$__cuda_sm20_div_u64)
$__internal_63_$__cuda_sm20_div_u64:
        /* <DEDUP_REMOVED lines=71> */
[----:B------:R-:W-:Y:S06]  /*5b30*/  RET.REL.NODEC R16 `(_ZN4vllm31rms_norm_per_block_quant_kernelIN3c104HalfENS1_13Float8_e4m3fnELb0ELb0ELi128EEEvPT0_PfPKT_S9_PKffiiPS7_l) ;  /* 0xffffffa410307950 */ /* 0x000fec0003c3ffff */
.L_x_1811:
        /* <DEDUP_REMOVED lines=12> */
.L_x_2914:


//--------------------- .text._ZN4vllm31rms_norm_per_block_quant_kernelIN3c104HalfEaLb0ELb1ELi128EEEvPT0_PfPKT_S8_PKffiiPS6_l --------------------------
	.section	.text._ZN4vllm31rms_norm_per_block_quant_kernelIN3c104HalfEaLb0ELb1ELi128EEEvPT0_PfPKT_S8_PKffiiPS6_l,"ax",@progbits
	.align	128
        .global         _ZN4vllm31rms_norm_per_block_quant_kernelIN3c104HalfEaLb0ELb1ELi128EEEvPT0_PfPKT_S8_PKffiiPS6_l
        .type           _ZN4vllm31rms_norm_per_block_quant_kernelIN3c104HalfEaLb0ELb1ELi128EEEvPT0_PfPKT_S8_PKffiiPS6_l,@function
        .size           _ZN4vllm31rms_norm_per_block_quant_kernelIN3c104HalfEaLb0ELb1ELi128EEEvPT0_PfPKT_S8_PKffiiPS6_l,(.L_x_2917 - _ZN4vllm31rms_norm_per_block_quant_kernelIN3c104HalfEaLb0ELb1ELi128EEEvPT0_PfPKT_S8_PKffiiPS6_l)
        .other          _ZN4vllm31rms_norm_per_block_quant_kernelIN3c104HalfEaLb0ELb1ELi128EEEvPT0_PfPKT_S8_PKffiiPS6_l,@"STO_CUDA_ENTRY STV_DEFAULT"
_ZN4vllm31rms_norm_per_block_quant_kernelIN3c104HalfEaLb0ELb1ELi128EEEvPT0_PfPKT_S8_PKffiiPS6_l:
.text._ZN4vllm31rms_norm_per_block_quant_kernelIN3c104HalfEaLb0ELb1ELi128EEEvPT0_PfPKT_S8_PKffiiPS6_l:
        /* <DEDUP_REMOVED lines=21> */
.L_x_1814:
        /* <DEDUP_REMOVED lines=56> */
.L_x_1813:
[----:B------:R-:W-:Y:S05]  /*04d0*/  BSYNC.RECONVERGENT B0 ;  /* 0x0000000000007941 */ /* 0x000fea0003800200 */
.L_x_1812:
        /* <DEDUP_REMOVED lines=71> */
.L_x_1816:
        /* <DEDUP_REMOVED lines=103> */
.L_x_1818:
[----:B------:R-:W0:Y:S02]  /*0fc0*/  LDCU.64 UR4, c[0x0][0x3a8] ;  /* 0x00007500ff0477ac */ /* 0x000e240008000a00 */
[----:B0-----:R-:W-:-:S04]  /*0fd0*/  I2FP.F32.S32 R4, UR5 ;  /* 0x0000000500047c45 */ /* 0x001fc80008201400 */
[----:B------:R-:W0:Y:S02]  /*0fe0*/  MUFU.RCP R5, R4 ;  /* 0x0000000400057308 */ /* 0x000e240000001000 */
[----:B0-----:R-:W-:-:S06]  /*0ff0*/  FFMA.FTZ R20, R5, R20, UR4 ;  /* 0x0000000405147e23 */ /* 0x001fcc0008010014 */
[----:B------:R-:W0:Y:S02]  /*1000*/  MUFU.RSQ R5, R20 ;  /* 0x0000001400057308 */ /* 0x000e240000001400 */
[----:B0-----:R2:W-:Y:S02]  /*1010*/  STS [R2+0x10a4], R5 ;  /* 0x0010a40502007388 */ /* 0x0015e40000000800 */
.L_x_1817:
[----:B------:R-:W-:Y:S05]  /*1020*/  BSYNC.RECONVERGENT B0 ;  /* 0x0000000000007941 */ /* 0x000fea0003800200 */
.L_x_1815:
        /* <DEDUP_REMOVED lines=65> */
.L_x_1819:
[----:B------:R-:W-:Y:S01]  /*1440*/  IMAD.U32 R2, RZ, RZ, UR15 ;  /* 0x0000000fff027e24 */ /* 0x000fe2000f8e00ff */
[----:B------:R-:W-:-:S07]  /*1450*/  MOV R6, 0x1470 ;  /* 0x0000147000067802 */ /* 0x000fce0000000f00 */
[----:B------:R-:W-:Y:S05]  /*1460*/  CALL.REL.NOINC `($__internal_64_$__cuda_sm20_div_s64) ;  /* 0x0000003000e87944 */ /* 0x000fea0003c00000 */
        /* <DEDUP_REMOVED lines=8> */
.L_x_1820:
        /* <DEDUP_REMOVED lines=57> */
.L_x_1824:
[----:B------:R-:W-:Y:S02]  /*1880*/  MOV R17, UR15 ;  /* 0x0000000f00117c02 */ /* 0x000fe40008000f00 */
[----:B------:R-:W-:-:S07]  /*1890*/  MOV R14, 0x18b0 ;  /* 0x000018b0000e7802 */ /* 0x000fce0000000f00 */
[----:B------:R-:W-:Y:S05]  /*18a0*/  CALL.REL.NOINC `($__internal_65_$__cuda_sm20_div_u64) ;  /* 0x00000034000c7944 */ /* 0x000fea0003c00000 */
.L_x_1825:
[----:B------:R-:W-:Y:S05]  /*18b0*/  BSYNC.RECONVERGENT B1 ;  /* 0x0000000000017941 */ /* 0x000fea0003800200 */
.L_x_1823:
        /* <DEDUP_REMOVED lines=15> */
.L_x_1828:
        /* <DEDUP_REMOVED lines=49> */
.L_x_1827:
[----:B------:R-:W-:Y:S05]  /*1cc0*/  BSYNC.RECONVERGENT B1 ;  /* 0x0000000000017941 */ /* 0x000fea0003800200 */
.L_x_1826:
        /* <DEDUP_REMOVED lines=11> */
.L_x_1829:
        /* <DEDUP_REMOVED lines=167> */
.L_x_1822:
[----:B------:R-:W-:Y:S05]  /*27f0*/  BSYNC.RECONVERGENT B0 ;  /* 0x0000000000007941 */ /* 0x000fea0003800200 */
.L_x_1821:
        /* <DEDUP_REMOVED lines=47> */
.L_x_1836:
        /* <DEDUP_REMOVED lines=53> */
.L_x_1835:
        /* <DEDUP_REMOVED lines=9> */
.L_x_1834:
[----:B------:R-:W-:Y:S05]  /*2ed0*/  BSYNC.RECONVERGENT B1 ;  /* 0x0000000000017941 */ /* 0x000fea0003800200 */
.L_x_1833:
        /* <DEDUP_REMOVED lines=31> */
.L_x_1832:
[----:B------:R-:W-:Y:S05]  /*30d0*/  BSYNC.RECONVERGENT B0 ;  /* 0x0000000000007941 */ /* 0x000fea0003800200 */
.L_x_1831:
[----:B------:R-:W-:Y:S05]  /*30e0*/  @!P0 BRA `(.L_x_1836) ;  /* 0xfffffff800808947 */ /* 0x000fea000383ffff */
.L_x_1830:
        /* <DEDUP_REMOVED lines=48> */
.L_x_1839:
[----:B------:R-:W-:Y:S01]  /*33f0*/  MOV R13, R5 ;  /* 0x00000005000d7202 */ /* 0x000fe20000000f00 */
[----:B------:R-:W-:Y:S01]  /*3400*/  IMAD.MOV.U32 R7, RZ, RZ, R4 ;  /* 0x000000ffff077224 */ /* 0x000fe200078e0004 */
[----:B------:R-:W-:-:S07]  /*3410*/  MOV R6, 0x3430 ;  /* 0x0000343000067802 */ /* 0x000fce0000000f00 */
[----:B0-----:R-:W-:Y:S05]  /*3420*/  CALL.REL.NOINC `($__internal_66_$__cuda_sm20_rem_s64) ;  /* 0x0000001c004c7944 */ /* 0x001fea0003c00000 */
[----:B------:R-:W-:Y:S02]  /*3430*/  MOV R6, R8 ;  /* 0x0000000800067202 */ /* 0x000fe40000000f00 */
[----:B------:R-:W-:-:S07]  /*3440*/  MOV R7, R9 ;  /* 0x0000000900077202 */ /* 0x000fce0000000f00 */
.L_x_1840:
        /* <DEDUP_REMOVED lines=13> */
.L_x_1838:
[----:B------:R-:W-:Y:S05]  /*3520*/  BSYNC.RECONVERGENT B0 ;  /* 0x0000000000007941 */ /* 0x000fea0003800200 */
.L_x_1837:
        /* <DEDUP_REMOVED lines=42> */
.L_x_1841:
[----:B------:R-:W-:Y:S02]  /*37d0*/  MOV R7, R2 ;  /* 0x0000000200077202 */ /* 0x000fe40000000f00 */
[----:B------:R-:W-:-:S07]  /*37e0*/  MOV R6, 0x3800 ;  /* 0x0000380000067802 */ /* 0x000fce0000000f00 */
[----:B01----:R-:W-:Y:S05]  /*37f0*/  CALL.REL.NOINC `($__internal_66_$__cuda_sm20_rem_s64) ;  /* 0x0000001800587944 */ /* 0x003fea0003c00000 */
[----:B------:R-:W-:Y:S01]  /*3800*/  MOV R10, R8 ;  /* 0x00000008000a7202 */ /* 0x000fe20000000f00 */
[----:B------:R-:W-:-:S07]  /*3810*/  IMAD.MOV.U32 R11, RZ, RZ, R9 ;  /* 0x000000ffff0b7224 */ /* 0x000fce00078e0009 */
.L_x_1842:
[----:B------:R-:W2:Y:S01]  /*3820*/  LDC.64 R6, c[0x0][0x398] ;  /* 0x0000e600ff067b82 */ /* 0x000ea20000000a00 */
[----:B------:R-:W-:-:S04]  /*3830*/  IADD3 R13, P0, PT, -R10, R13, RZ ;  /* 0x0000000d0a0d7210 */ /* 0x000fc80007f1e1ff */
[----:B------:R-:W-:-:S03]  /*3840*/  IADD3.X R2, PT, PT, ~R11, R2, RZ, P0, !PT ;  /* 0x000000020b027210 */ /* 0x000fc600007fe5ff */
[----:B------:R-:W3:Y:S06]  /*3850*/  LDC.64 R8, c[0x0][0x388] ;  /* 0x0000e200ff087b82 */ /* 0x000eec0000000a00 */
.L_x_1843:
        /* <DEDUP_REMOVED lines=251> */
        .weak           $__internal_64_$__cuda_sm20_div_s64
        .type           $__internal_64_$__cuda_sm20_div_s64,@function
        .size           $__internal_64_$__cuda_sm20_div_s64,($__internal_65_$__cuda_sm20_div_u64 - $__internal_64_$__cuda_sm20_div_s64)
$__internal_64_$__cuda_sm20_div_s64:
        /* <DEDUP_REMOVED lines=76> */
[----:B------:R-:W-:Y:S06]  /*4cd0*/  RET.REL.NODEC R6 `(_ZN4vllm31rms_norm_per_block_quant_kernelIN3c104HalfEaLb0ELb1ELi128EEEvPT0_PfPKT_S8_PKffiiPS6_l) ;  /* 0xffffffb006c87950 */ /* 0x000fec0003c3ffff */
        .weak           $__internal_65_$__cuda_sm20_div_u64
        .type           $__internal_65_$__cuda_sm20_div_u64,@function
        .size           $__internal_65_$__cuda_sm20_div_u64,($__internal_66_$__cuda_sm20_rem_s64 - $__internal_65_$__cuda_sm20_div_u64)
$__internal_65_$__cuda_sm20_div_u64:
        /* <DEDUP_REMOVED lines=71> */
[----:B------:R-:W-:Y:S06]  /*5150*/  RET.REL.NODEC R14 `(_ZN4vllm31rms_norm_per_block_quant_kernelIN3c104HalfEaLb0ELb1ELi128EEEvPT0_PfPKT_S8_PKffiiPS6_l) ;  /* 0xffffffac0ea87950 */ /* 0x000fec0003c3ffff */
        .weak           $__internal_66_$__cuda_sm20_rem_s64
        .type           $__internal_66_$__cuda_sm20_rem_s64,@function
        .size           $__internal_66_$__cuda_sm20_rem_s64,(.L_x_2917 - $__internal_66_$__cuda_sm20_rem_s64)
$__internal_66_$__cuda_sm20_rem_s64:
        /* <DEDUP_REMOVED lines=79> */
[----:B------:R-:W-:Y:S06]  /*5650*/  RET.REL.NODEC R6 `(_ZN4vllm31rms_norm_per_block_quant_kernelIN3c104HalfEaLb0ELb1ELi128EEEvPT0_PfPKT_S8_PKffiiPS6_l) ;  /* 0xffffffa806687950 */ /* 0x000fec0003c3ffff */
.L_x_1844:
        /* <DEDUP_REMOVED lines=10> */
.L_x_2917:


//--------------------- .text._ZN4vllm31rms_norm_per_block_quant_kernelIN3c104HalfENS1_13Float8_e4m3fnELb0ELb1ELi128EEEvPT0_PfPKT_S9_PKffiiPS7_l --------------------------
	.section	.text._ZN4vllm31rms_norm_per_block_quant_kernelIN3c104HalfENS1_13Float8_e4m3fnELb0ELb1ELi128EEEvPT0_PfPKT_S9_PKffiiPS7_l,"ax",@progbits
	.align	128
        .global         _ZN4vllm31rms_norm_per_block_quant_kernelIN3c104HalfENS1_13Float8_e4m3fnELb0ELb1ELi128EEEvPT0_PfPKT_S9_PKffiiPS7_l
        .type           _ZN4vllm31rms_norm_per_block_quant_kernelIN3c104HalfENS1_13Float8_e4m3fnELb0ELb1ELi128EEEvPT0_PfPKT_S9_PKffiiPS7_l,@function
        .size           _ZN4vllm31rms_norm_per_block_quant_kernelIN3c104HalfENS1_13Float8_e4m3fnELb0ELb1ELi128EEEvPT0_PfPKT_S9_PKffiiPS7_l,(.L_x_2920 - _ZN4vllm31rms_norm_per_block_quant_kernelIN3c104HalfENS1_13Float8_e4m3fnELb0ELb1ELi128EEEvPT0_PfPKT_S9_PKffiiPS7_l)
        .other          _ZN4vllm31rms_norm_per_block_quant_kernelIN3c104HalfENS1_13Float8_e4m3fnELb0ELb1ELi128EEEvPT0_PfPKT_S9_PKffiiPS7_l,@"STO_CUDA_ENTRY STV_DEFAULT"
_ZN4vllm31rms_norm_per_block_quant_kernelIN3c104HalfENS1_13Float8_e4m3fnELb0ELb1ELi128EEEvPT0_PfPKT_S9_PKffiiPS7_l:
.text._ZN4vllm31rms_norm_per_block_quant_kernelIN3c104HalfENS1_13Float8_e4m3fnELb0ELb1ELi128EEEvPT0_PfPKT_S9_PKffiiPS7_l:
        /* <DEDUP_REMOVED lines=21> */
.L_x_1847:
        /* <DEDUP_REMOVED lines=56> */
.L_x_1846:
[----:B------:R-:W-:Y:S05]  /*04d0*/  BSYNC.RECONVERGENT B0 ;  /* 0x0000000000007941 */ /* 0x000fea0003800200 */
.L_x_1845:
        /* <DEDUP_REMOVED lines=71> */
.L_x_1849:
        /* <DEDUP_REMOVED lines=103> */
.L_x_1851:
[----:B------:R-:W0:Y:S02]  /*0fc0*/  LDCU.64 UR4, c[0x0][0x3a8] ;  /* 0x00007500ff0477ac */ /* 0x000e240008000a00 */
[----:B0-----:R-:W-:-:S04]  /*0fd0*/  I2FP.F32.S32 R4, UR5 ;  /* 0x0000000500047c45 */ /* 0x001fc80008201400 */
[----:B------:R-:W0:Y:S02]  /*0fe0*/  MUFU.RCP R5, R4 ;  /* 0x0000000400057308 */ /* 0x000e240000001000 */
[----:B0-----:R-:W-:-:S06]  /*0ff0*/  FFMA.FTZ R20, R5, R20, UR4 ;  /* 0x0000000405147e23 */ /* 0x001fcc0008010014 */
[----:B------:R-:W0:Y:S02]  /*1000*/  MUFU.RSQ R5, R20 ;  /* 0x0000001400057308 */ /* 0x000e240000001400 */
[----:B0-----:R2:W-:Y:S02]  /*1010*/  STS [R2+0x10a4], R5 ;  /* 0x0010a40502007388 */ /* 0x0015e40000000800 */
.L_x_1850:
[----:B------:R-:W-:Y:S05]  /*1020*/  BSYNC.RECONVERGENT B0 ;  /* 0x0000000000007941 */ /* 0x000fea0003800200 */
.L_x_1848:
        /* <DEDUP_REMOVED lines=65> */
.L_x_1852:
[----:B------:R-:W-:Y:S01]  /*1440*/  IMAD.U32 R2, RZ, RZ, UR15 ;  /* 0x0000000fff027e24 */ /* 0x000fe2000f8e00ff */
[----:B------:R-:W-:-:S07]  /*1450*/  MOV R6, 0x1470 ;  /* 0x0000147000067802 */ /* 0x000fce0000000f00 */
[----:B------:R-:W-:Y:S05]  /*1460*/  CALL.REL.NOINC `($__internal_67_$__cuda_sm20_div_s64) ;  /* 0x0000004000a87944 */ /* 0x000fea0003c00000 */
        /* <DEDUP_REMOVED lines=8> */
.L_x_1853:
        /* <DEDUP_REMOVED lines=57> */
.L_x_1857:
[----:B------:R-:W-:Y:S01]  /*1880*/  IMAD.U32 R17, RZ, RZ, UR15 ;  /* 0x0000000fff117e24 */ /* 0x000fe2000f8e00ff */
[----:B------:R-:W-:-:S07]  /*1890*/  MOV R14, 0x18b0 ;  /* 0x000018b0000e7802 */ /* 0x000fce0000000f00 */
[----:B------:R-:W-:Y:S05]  /*18a0*/  CALL.REL.NOINC `($__internal_68_$__cuda_sm20_div_u64) ;  /* 0x0000004000cc7944 */ /* 0x000fea0003c00000 */
.L_x_1858:
[----:B------:R-:W-:Y:S05]  /*18b0*/  BSYNC.RECONVERGENT B1 ;  /* 0x0000000000017941 */ /* 0x000fea0003800200 */
.L_x_1856:
        /* <DEDUP_REMOVED lines=15> */
.L_x_1861:
        /* <DEDUP_REMOVED lines=49> */
.L_x_1860:
[----:B------:R-:W-:Y:S05]  /*1cc0*/  BSYNC.RECONVERGENT B1 ;  /* 0x0000000000017941 */ /* 0x000fea0003800200 */
.L_x_1859:
        /* <DEDUP_REMOVED lines=11> */
.L_x_1862:
        /* <DEDUP_REMOVED lines=167> */
.L_x_1855:
[----:B------:R-:W-:Y:S05]  /*27f0*/  BSYNC.RECONVERGENT B0 ;  /* 0x0000000000007941 */ /* 0x000fea0003800200 */
.L_x_1854:
        /* <DEDUP_REMOVED lines=47> */
.L_x_1869:
        /* <DEDUP_REMOVED lines=53> */
.L_x_1868:
        /* <DEDUP_REMOVED lines=9> */
.L_x_1867:
[----:B------:R-:W-:Y:S05]  /*2ed0*/  BSYNC.RECONVERGENT B1 ;  /* 0x0000000000017941 */ /* 0x000fea0003800200 */
.L_x_1866:
        /* <DEDUP_REMOVED lines=31> */
.L_x_1865:
[----:B------:R-:W-:Y:S05]  /*30d0*/  BSYNC.RECONVERGENT B0 ;  /* 0x0000000000007941 */ /* 0x000fea0003800200 */
.L_x_1864:
[----:B------:R-:W-:Y:S05]  /*30e0*/  @!P0 BRA `(.L_x_1869) ;  /* 0xfffffff800808947 */ /* 0x000fea000383ffff */
.L_x_1863:
        /* <DEDUP_REMOVED lines=48> */
.L_x_1872:
[----:B------:R-:W-:Y:S01]  /*33f0*/  IMAD.MOV.U32 R13, RZ, RZ, R5 ;  /* 0x000000ffff0d7224 */ /* 0x000fe200078e0005 */
[----:B------:R-:W-:Y:S01]  /*3400*/  MOV R6, 0x3430 ;  /* 0x0000343000067802 */ /* 0x000fe20000000f00 */
[----:B------:R-:W-:-:S07]  /*3410*/  IMAD.MOV.U32 R7, RZ, RZ, R4 ;  /* 0x000000ffff077224 */ /* 0x000fce00078e0004 */
[----:B0-----:R-:W-:Y:S05]  /*3420*/  CALL.REL.NOINC `($__internal_69_$__cuda_sm20_rem_s64) ;  /* 0x0000002c000c7944 */ /* 0x001fea0003c00000 */
[----:B------:R-:W-:Y:S02]  /*3430*/  IMAD.MOV.U32 R6, RZ, RZ, R8 ;  /* 0x000000ffff067224 */ /* 0x000fe400078e0008 */
[----:B------:R-:W-:-:S07]  /*3440*/  IMAD.MOV.U32 R7, RZ, RZ, R9 ;  /* 0x000000ffff077224 */ /* 0x000fce00078e0009 */
.L_x_1873:
        /* <DEDUP_REMOVED lines=13> */
.L_x_1871:
[----:B------:R-:W-:Y:S05]  /*3520*/  BSYNC.RECONVERGENT B0 ;  /* 0x0000000000007941 */ /* 0x000fea0003800200 */
.L_x_1870:
        /* <DEDUP_REMOVED lines=42> */
.L_x_1874:
[----:B------:R-:W-:Y:S01]  /*37d0*/  IMAD.MOV.U32 R7, RZ, RZ, R2 ;  /* 0x000000ffff077224 */ /* 0x000fe200078e0002 */
[----:B------:R-:W-:-:S07]  /*37e0*/  MOV R6, 0x3800 ;  /* 0x0000380000067802 */ /* 0x000fce0000000f00 */
[----:B01----:R-:W-:Y:S05]  /*37f0*/  CALL.REL.NOINC `($__internal_69_$__cuda_sm20_rem_s64) ;  /* 0x0000002800187944 */ /* 0x003fea0003c00000 */
[----:B------:R-:W-:Y:S01]  /*3800*/  IMAD.MOV.U32 R10, RZ, RZ, R8 ;  /* 0x000000ffff0a7224 */ /* 0x000fe200078e0008 */
[----:B------:R-:W-:-:S07]  /*3810*/  MOV R11, R9 ;  /* 0x00000009000b7202 */ /* 0x000fce0000000f00 */
.L_x_1875:
[----:B------:R-:W2:Y:S01]  /*3820*/  LDC.64 R8, c[0x0][0x398] ;  /* 0x0000e600ff087b82 */ /* 0x000ea20000000a00 */
[----:B------:R-:W-:-:S05]  /*3830*/  IADD3 R13, P0, PT, -R10, R13, RZ ;  /* 0x0000000d0a0d7210 */ /* 0x000fca0007f1e1ff */
[----:B------:R-:W-:Y:S02]  /*3840*/  IMAD.X R2, R2, 0x1, ~R11, P0 ;  /* 0x0000000102027824 */ /* 0x000fe400000e0e0b */
[----:B------:R-:W3:Y:S06]  /*3850*/  LDC.64 R6, c[0x0][0x388] ;  /* 0x0000e200ff067b82 */ /* 0x000eec0000000a00 */
.L_x_1908:
        /* <DEDUP_REMOVED lines=78> */
.L_x_1877:
[----:B------:R-:W-:Y:S05]  /*3d40*/  BSYNC.RECONVERGENT B0 ;  /* 0x0000000000007941 */ /* 0x000fea0003800200 */
.L_x_1876:
        /* <DEDUP_REMOVED lines=11> */
.L_x_1879:
[----:B------:R-:W-:Y:S05]  /*3e00*/  BSYNC.RECONVERGENT B0 ;  /* 0x0000000000007941 */ /* 0x000fea0003800200 */
.L_x_1878:
        /* <DEDUP_REMOVED lines=11> */
.L_x_1881:
[----:B------:R-:W-:Y:S05]  /*3ec0*/  BSYNC.RECONVERGENT B0 ;  /* 0x0000000000007941 */ /* 0x000fea0003800200 */
.L_x_1880:
        /* <DEDUP_REMOVED lines=11> */
.L_x_1883:
[----:B------:R-:W-:Y:S05]  /*3f80*/  BSYNC.RECONVERGENT B0 ;  /* 0x0000000000007941 */ /* 0x000fea0003800200 */
.L_x_1882:
        /* <DEDUP_REMOVED lines=85> */
.L_x_1885:
[----:B------:R-:W-:Y:S05]  /*44e0*/  BSYNC.RECONVERGENT B0 ;  /* 0x0000000000007941 */ /* 0x000fea0003800200 */
.L_x_1884:
        /* <DEDUP_REMOVED lines=11> */
.L_x_1887:
[----:B------:R-:W-:Y:S05]  /*45a0*/  BSYNC.RECONVERGENT B0 ;  /* 0x0000000000007941 */ /* 0x000fea0003800200 */
.L_x_1886:
        /* <DEDUP_REMOVED lines=11> */
.L_x_1889:
[----:B------:R-:W-:Y:S05]  /*4660*/  BSYNC.RECONVERGENT B0 ;  /* 0x0000000000007941 */ /* 0x000fea0003800200 */
.L_x_1888:
        /* <DEDUP_REMOVED lines=11> */
.L_x_1891:
[----:B------:R-:W-:Y:S05]  /*4720*/  BSYNC.RECONVERGENT B0 ;  /* 0x0000000000007941 */ /* 0x000fea0003800200 */
.L_x_1890:
        /* <DEDUP_REMOVED lines=85> */
.L_x_1893:
[----:B------:R-:W-:Y:S05]  /*4c80*/  BSYNC.RECONVERGENT B0 ;  /* 0x0000000000007941 */ /* 0x000fea0003800200 */
.L_x_1892:
        /* <DEDUP_REMOVED lines=11> */
.L_x_1895:
[----:B------:R-:W-:Y:S05]  /*4d40*/  BSYNC.RECONVERGENT B0 ;  /* 0x0000000000007941 */ /* 0x000fea0003800200 */
.L_x_1894:
        /* <DEDUP_REMOVED lines=11> */
.L_x_1897:
[----:B------:R-:W-:Y:S05]  /*4e00*/  BSYNC.RECONVERGENT B0 ;  /* 0x0000000000007941 */ /* 0x000fea0003800200 */
.L_x_1896:
        /* <DEDUP_REMOVED lines=11> */
.L_x_1899:
[----:B------:R-:W-:Y:S05]  /*4ec0*/  BSYNC.RECONVERGENT B0 ;  /* 0x0000000000007941 */ /* 0x000fea0003800200 */
.L_x_1898:
        /* <DEDUP_REMOVED lines=85> */
.L_x_1901:
[----:B------:R-:W-:Y:S05]  /*5420*/  BSYNC.RECONVERGENT B0 ;  /* 0x0000000000007941 */ /* 0x000fea0003800200 */
.L_x_1900:
        /* <DEDUP_REMOVED lines=11> */
.L_x_1903:
[----:B------:R-:W-:Y:S05]  /*54e0*/  BSYNC.RECONVERGENT B0 ;  /* 0x0000000000007941 */ /* 0x000fea0003800200 */
.L_x_1902:
        /* <DEDUP_REMOVED lines=11> */
.L_x_1905:
[----:B------:R-:W-:Y:S05]  /*55a0*/  BSYNC.RECONVERGENT B0 ;  /* 0x0000000000007941 */ /* 0x000fea0003800200 */
.L_x_1904:
        /* <DEDUP_REMOVED lines=10> */
.L_x_1907:
[----:B------:R-:W-:Y:S05]  /*5650*/  BSYNC.RECONVERGENT B0 ;  /* 0x0000000000007941 */ /* 0x000fea0003800200 */
.L_x_1906:
        /* <DEDUP_REMOVED lines=11> */
        .weak           $__internal_67_$__cuda_sm20_div_s64
        .type           $__internal_67_$__cuda_sm20_div_s64,@function
        .size           $__internal_67_$__cuda_sm20_div_s64,($__internal_68_$__cuda_sm20_div_u64 - $__internal_67_$__cuda_sm20_div_s64)
$__internal_67_$__cuda_sm20_div_s64:
        /* <DEDUP_REMOVED lines=76> */
[----:B------:R-:W-:Y:S06]  /*5bd0*/  RET.REL.NODEC R6 `(_ZN4vllm31rms_norm_per_block_quant_kernelIN3c104HalfENS1_13Float8_e4m3fnELb0ELb1ELi128EEEvPT0_PfPKT_S9_PKffiiPS7_l) ;  /* 0xffffffa406087950 */ /* 0x000fec0003c3ffff */
        .weak           $__internal_68_$__cuda_sm20_div_u64
        .type           $__internal_68_$__cuda_sm20_div_u64,@function
        .size           $__internal_68_$__cuda_sm20_div_u64,($__internal_69_$__cuda_sm20_rem_s64 - $__internal_68_$__cuda_sm20_div_u64)
$__internal_68_$__cuda_sm20_div_u64:
        /* <DEDUP_REMOVED lines=71> */
[----:B------:R-:W-:Y:S06]  /*6050*/  RET.REL.NODEC R14 `(_ZN4vllm31rms_norm_per_block_quant_kernelIN3c104HalfENS1_13Float8_e4m3fnELb0ELb1ELi128EEEvPT0_PfPKT_S9_PKffiiPS7_l) ;  /* 0xffffff9c0ee87950 */ /* 0x000fec0003c3ffff */
        .weak           $__internal_69_$__cuda_sm20_rem_s64
        .type           $__internal_69_$__cuda_sm20_rem_s64,@function
        .size           $__internal_69_$__cuda_sm20_rem_s64,(.L_x_2920 - $__internal_69_$__cuda_sm20_rem_s64)
$__internal_69_$__cuda_sm20_rem_s64:
        /* <DEDUP_REMOVED lines=79> */
[----:B------:R-:W-:Y:S06]  /*6550*/  RET.REL.NODEC R6 `(_ZN4vllm31rms_norm_per_block_quant_kernelIN3c104HalfENS1_13Float8_e4m3fnELb0ELb1ELi128EEEvPT0_PfPKT_S9_PKffiiPS7_l) ;  /* 0xffffff9806a87950 */ /* 0x000fec0003c3ffff */
.L_x_1909:
        /* <DEDUP_REMOVED lines=10> */
.L_x_2920:


//--------------------- .text._ZN4vllm31rms_norm_per_block_quant_kernelIN3c104HalfEaLb1ELb0ELi128EEEvPT0_PfPKT_S8_PKffiiPS6_l --------------------------
	.section	.text._ZN4vllm31rms_norm_per_block_quant_kernelIN3c104HalfEaLb1ELb0ELi128EEEvPT0_PfPKT_S8_PKffiiPS6_l,"ax",@progbits
	.align	128
        .global         _ZN4vllm31rms_norm_per_block_quant_kernelIN3c104HalfEaLb1ELb0ELi128EEEvPT0_PfPKT_S8_PKffiiPS6_l
        .type           _ZN4vllm31rms_norm_per_block_quant_kernelIN3c104HalfEaLb1ELb0ELi128EEEvPT0_PfPKT_S8_PKffiiPS6_l,@function
        .size           _ZN4vllm31rms_norm_per_block_quant_kernelIN3c104HalfEaLb1ELb0ELi128EEEvPT0_PfPKT_S8_PKffiiPS6_l,(.L_x_2922 - _ZN4vllm31rms_norm_per_block_quant_kernelIN3c104HalfEaLb1ELb0ELi128EEEvPT0_PfPKT_S8_PKffiiPS6_l)
        .other          _ZN4vllm31rms_norm_per_block_quant_kernelIN3c104HalfEaLb1ELb0ELi128EEEvPT0_PfPKT_S8_PKffiiPS6_l,@"STO_CUDA_ENTRY STV_DEFAULT"
_ZN4vllm31rms_norm_per_block_quant_kernelIN3c104HalfEaLb1ELb0ELi128EEEvPT0_PfPKT_S8_PKffiiPS6_l:
.text._ZN4vllm31rms_norm_per_block_quant_kernelIN3c104HalfEaLb1ELb0ELi128EEEvPT0_PfPKT_S8_PKffiiPS6_l:
        /* <DEDUP_REMOVED lines=28> */
.L_x_1912:
        /* <DEDUP_REMOVED lines=100> */
.L_x_1911:
[----:B------:R-:W-:Y:S05]  /*0800*/  BSYNC.RECONVERGENT B0 ;  /* 0x0000000000007941 */ /* 0x000fea0003800200 */
.L_x_1910:
        /* <DEDUP_REMOVED lines=71> */
.L_x_1914:
        /* <DEDUP_REMOVED lines=103> */
.L_x_1916:
[----:B------:R-:W0:Y:S02]  /*12f0*/  LDCU.64 UR4, c[0x0][0x3a8] ;  /* 0x00007500ff0477ac */ /* 0x000e240008000a00 */
[----:B0-----:R-:W-:-:S04]  /*1300*/  I2FP.F32.S32 R4, UR5 ;  /* 0x0000000500047c45 */ /* 0x001fc80008201400 */
[----:B------:R-:W0:Y:S02]  /*1310*/  MUFU.RCP R5, R4 ;  /* 0x0000000400057308 */ /* 0x000e240000001000 */
[----:B0-----:R-:W-:-:S06]  /*1320*/  FFMA.FTZ R20, R5, R20, UR4 ;  /* 0x0000000405147e23 */ /* 0x001fcc0008010014 */
[----:B------:R-:W0:Y:S02]  /*1330*/  MUFU.RSQ R5, R20 ;  /* 0x0000001400057308 */ /* 0x000e240000001400 */
[----:B0-----:R2:W-:Y:S02]  /*1340*/  STS [R2+0x10a4], R5 ;  /* 0x0010a40502007388 */ /* 0x0015e40000000800 */
.L_x_1915:
[----:B------:R-:W-:Y:S05]  /*1350*/  BSYNC.RECONVERGENT B0 ;  /* 0x0000000000007941 */ /* 0x000fea0003800200 */
.L_x_1913:
        /* <DEDUP_REMOVED lines=65> */
.L_x_1917:
[----:B------:R-:W-:Y:S02]  /*1770*/  MOV R2, UR15 ;  /* 0x0000000f00027c02 */ /* 0x000fe40008000f00 */
[----:B------:R-:W-:-:S07]  /*1780*/  MOV R6, 0x17a0 ;  /* 0x000017a000067802 */ /* 0x000fce0000000f00 */
[----:B------:R-:W-:Y:S05]  /*1790*/  CALL.REL.NOINC `($__internal_70_$__cuda_sm20_div_s64) ;  /* 0x0000003400707944 */ /* 0x000fea0003c00000 */
        /* <DEDUP_REMOVED lines=8> */
.L_x_1918:
        /* <DEDUP_REMOVED lines=58> */
.L_x_1922:
[----:B------:R-:W-:Y:S02]  /*1bc0*/  MOV R19, UR15 ;  /* 0x0000000f00137c02 */ /* 0x000fe40008000f00 */
[----:B------:R-:W-:-:S07]  /*1bd0*/  MOV R18, 0x1bf0 ;  /* 0x00001bf000127802 */ /* 0x000fce0000000f00 */
[----:B------:R-:W-:Y:S05]  /*1be0*/  CALL.REL.NOINC `($__internal_71_$__cuda_sm20_div_u64) ;  /* 0x0000003400907944 */ /* 0x000fea0003c00000 */
.L_x_1923:
[----:B------:R-:W-:Y:S05]  /*1bf0*/  BSYNC.RECONVERGENT B1 ;  /* 0x0000000000017941 */ /* 0x000fea0003800200 */
.L_x_1921:
        /* <DEDUP_REMOVED lines=15> */
.L_x_1926:
        /* <DEDUP_REMOVED lines=60> */
.L_x_1925:
[----:B------:R-:W-:Y:S05]  /*20b0*/  BSYNC.RECONVERGENT B1 ;  /* 0x0000000000017941 */ /* 0x000fea0003800200 */
.L_x_1924:
[----:B------:R-:W-:Y:S05]  /*20c0*/  @!P0 BRA `(.L_x_1920) ;  /* 0x0000000c00688947 */ /* 0x000fea0003800000 */
[----:B------:R-:W-:Y:S02]  /*20d0*/  MOV R33, UR15 ;  /* 0x0000000f00217c02 */ /* 0x000fe40008000f00 */
[----:B------:R-:W-:Y:S02]  /*20e0*/  MOV R8, UR20 ;  /* 0x0000001400087c02 */ /* 0x000fe40008000f00 */
[----:B------:R-:W-:Y:S02]  /*20f0*/  MOV R10, UR15 ;  /* 0x0000000f000a7c02 */ /* 0x000fe40008000f00 */
[----:B------:R-:W-:Y:S02]  /*2100*/  SHF.L.U64.HI R33, R33, 0x3, R8 ;  /* 0x0000000321217819 */ /* 0x000fe40000010208 */
[----:B------:R-:W-:-:S07]  /*2110*/  SHF.L.U32 R8, R10, 0x3, RZ ;  /* 0x000000030a087819 */ /* 0x000fce00000006ff */
.L_x_1927:
        /* <DEDUP_REMOVED lines=213> */
.L_x_1920:
[----:B------:R-:W-:Y:S05]  /*2e70*/  BSYNC.RECONVERGENT B0 ;  /* 0x0000000000007941 */ /* 0x000fea0003800200 */
.L_x_1919:
        /* <DEDUP_REMOVED lines=46> */
.L_x_1934:
        /* <DEDUP_REMOVED lines=55> */
.L_x_1933:
        /* <DEDUP_REMOVED lines=9> */
.L_x_1932:
[----:B------:R-:W-:Y:S05]  /*3560*/  BSYNC.RECONVERGENT B1 ;  /* 0x0000000000017941 */ /* 0x000fea0003800200 */
.L_x_1931:
        /* <DEDUP_REMOVED lines=31> */
.L_x_1930:
[----:B------:R-:W-:Y:S05]  /*3760*/  BSYNC.RECONVERGENT B0 ;  /* 0x0000000000007941 */ /* 0x000fea0003800200 */
.L_x_1929:
[----:B------:R-:W-:Y:S05]  /*3770*/  @!P0 BRA `(.L_x_1934) ;  /* 0xfffffff800788947 */ /* 0x000fea000383ffff */
.L_x_1928:
        /* <DEDUP_REMOVED lines=29> */
.L_x_1936:
[----:B------:R-:W-:Y:S05]  /*3950*/  BSYNC.RECONVERGENT B0 ;  /* 0x0000000000007941 */ /* 0x000fea0003800200 */
.L_x_1935:
        /* <DEDUP_REMOVED lines=19> */
.L_x_1937:
        /* <DEDUP_REMOVED lines=301> */
        .weak           $__internal_70_$__cuda_sm20_div_s64
        .type           $__internal_70_$__cuda_sm20_div_s64,@function
        .size           $__internal_70_$__cuda_sm20_div_s64,($__internal_71_$__cuda_sm20_div_u64 - $__internal_70_$__cuda_sm20_div_s64)
$__internal_70_$__cuda_sm20_div_s64:
        /* <DEDUP_REMOVED lines=76> */
[----:B------:R-:W-:Y:S06]  /*5220*/  RET.REL.NODEC R6 `(_ZN4vllm31rms_norm_per_block_quant_kernelIN3c104HalfEaLb1ELb0ELi128EEEvPT0_PfPKT_S8_PKffiiPS6_l) ;  /* 0xffffffac06747950 */ /* 0x000fec0003c3ffff */
        .weak           $__internal_71_$__cuda_sm20_div_u64
        .type           $__internal_71_$__cuda_sm20_div_u64,@function
        .size           $__internal_71_$__cuda_sm20_div_u64,(.L_x_2922 - $__internal_71_$__cuda_sm20_div_u64)
$__internal_71_$__cuda_sm20_div_u64:
        /* <DEDUP_REMOVED lines=71> */
[----:B------:R-:W-:Y:S06]  /*56a0*/  RET.REL.NODEC R18 `(_ZN4vllm31rms_norm_per_block_quant_kernelIN3c104HalfEaLb1ELb0ELi128EEEvPT0_PfPKT_S8_PKffiiPS6_l) ;  /* 0xffffffa812547950 */ /* 0x000fec0003c3ffff */
.L_x_1938:
        /* <DEDUP_REMOVED lines=13> */
.L_x_2922:


//--------------------- .text._ZN4vllm31rms_norm_per_block_quant_kernelIN3c104HalfENS1_13Float8_e4m3fnELb1ELb0ELi128EEEvPT0_PfPKT_S9_PKffiiPS7_l --------------------------
	.section	.text._ZN4vllm31rms_norm_per_block_quant_kernelIN3c104HalfENS1_13Float8_e4m3fnELb1ELb0ELi128EEEvPT0_PfPKT_S9_PKffiiPS7_l,"ax",@progbits
	.align	128
        .global         _ZN4vllm31rms_norm_per_block_quant_kernelIN3c104HalfENS1_13Float8_e4m3fnELb1ELb0ELi128EEEvPT0_PfPKT_S9_PKffiiPS7_l
        .type           _ZN4vllm31rms_norm_per_block_quant_kernelIN3c104HalfENS1_13Float8_e4m3fnELb1ELb0ELi128EEEvPT0_PfPKT_S9_PKffiiPS7_l,@function
        .size           _ZN4vllm31rms_norm_per_block_quant_kernelIN3c104HalfENS1_13Float8_e4m3fnELb1ELb0ELi128EEEvPT0_PfPKT_S9_PKffiiPS7_l,(.L_x_2924 - _ZN4vllm31rms_norm_per_block_quant_kernelIN3c104HalfENS1_13Float8_e4m3fnELb1ELb0ELi128EEEvPT0_PfPKT_S9_PKffiiPS7_l)
        .other          _ZN4vllm31rms_norm_per_block_quant_kernelIN3c104HalfENS1_13Float8_e4m3fnELb1ELb0ELi128EEEvPT0_PfPKT_S9_PKffiiPS7_l,@"STO_CUDA_ENTRY STV_DEFAULT"
_ZN4vllm31rms_norm_per_block_quant_kernelIN3c104HalfENS1_13Float8_e4m3fnELb1ELb0ELi128EEEvPT0_PfPKT_S9_PKffiiPS7_l:
.text._ZN4vllm31rms_norm_per_block_quant_kernelIN3c104HalfENS1_13Float8_e4m3fnELb1ELb0ELi128EEEvPT0_PfPKT_S9_PKffiiPS7_l:
        /* <DEDUP_REMOVED lines=28> */
.L_x_1941:
        /* <DEDUP_REMOVED lines=100> */
.L_x_1940:
[----:B------:R-:W-:Y:S05]  /*0800*/  BSYNC.RECONVERGENT B0 ;  /* 0x0000000000007941 */ /* 0x000fea0003800200 */
.L_x_1939:
        /* <DEDUP_REMOVED lines=71> */
.L_x_1943:
        /* <DEDUP_REMOVED lines=103> */
.L_x_1945:
[----:B------:R-:W0:Y:S02]  /*12f0*/  LDCU.64 UR4, c[0x0][0x3a8] ;  /* 0x00007500ff0477ac */ /* 0x000e240008000a00 */
[----:B0-----:R-:W-:-:S04]  /*1300*/  I2FP.F32.S32 R4, UR5 ;  /* 0x0000000500047c45 */ /* 0x001fc80008201400 */
[----:B------:R-:W0:Y:S02]  /*1310*/  MUFU.RCP R5, R4 ;  /* 0x0000000400057308 */ /* 0x000e240000001000 */
[----:B0-----:R-:W-:-:S06]  /*1320*/  FFMA.FTZ R20, R5, R20, UR4 ;  /* 0x0000000405147e23 */ /* 0x001fcc0008010014 */
[----:B------:R-:W0:Y:S02]  /*1330*/  MUFU.RSQ R5, R20 ;  /* 0x0000001400057308 */ /* 0x000e240000001400 */
[----:B0-----:R2:W-:Y:S02]  /*1340*/  STS [R2+0x10a4], R5 ;  /* 0x0010a40502007388 */ /* 0x0015e40000000800 */
.L_x_1944:
[----:B------:R-:W-:Y:S05]  /*1350*/  BSYNC.RECONVERGENT B0 ;  /* 0x0000000000007941 */ /* 0x000fea0003800200 */
.L_x_1942:
        /* <DEDUP_REMOVED lines=65> */
.L_x_1946:
[----:B------:R-:W-:Y:S01]  /*1770*/  IMAD.U32 R2, RZ, RZ, UR15 ;  /* 0x0000000fff027e24 */ /* 0x000fe2000f8e00ff */
[----:B------:R-:W-:-:S07]  /*1780*/  MOV R6, 0x17a0 ;  /* 0x000017a000067802 */ /* 0x000fce0000000f00 */
[----:B------:R-:W-:Y:S05]  /*1790*/  CALL.REL.NOINC `($__internal_72_$__cuda_sm20_div_s64) ;  /* 0x0000004400307944 */ /* 0x000fea0003c00000 */
        /* <DEDUP_REMOVED lines=8> */
.L_x_1947:
        /* <DEDUP_REMOVED lines=58> */
.L_x_1951:
[----:B------:R-:W-:Y:S01]  /*1bc0*/  IMAD.U32 R19, RZ, RZ, UR15 ;  /* 0x0000000fff137e24 */ /* 0x000fe2000f8e00ff */
[----:B------:R-:W-:-:S07]  /*1bd0*/  MOV R18, 0x1bf0 ;  /* 0x00001bf000127802 */ /* 0x000fce0000000f00 */
[----:B------:R-:W-:Y:S05]  /*1be0*/  CALL.REL.NOINC `($__internal_73_$__cuda_sm20_div_u64) ;  /* 0x0000004400507944 */ /* 0x000fea0003c00000 */
.L_x_1952:
[----:B------:R-:W-:Y:S05]  /*1bf0*/  BSYNC.RECONVERGENT B1 ;  /* 0x0000000000017941 */ /* 0x000fea0003800200 */
.L_x_1950:
        /* <DEDUP_REMOVED lines=15> */
.L_x_1955:
        /* <DEDUP_REMOVED lines=60> */
.L_x_1954:
[----:B------:R-:W-:Y:S05]  /*20b0*/  BSYNC.RECONVERGENT B1 ;  /* 0x0000000000017941 */ /* 0x000fea0003800200 */
.L_x_1953:
[----:B------:R-:W-:Y:S05]  /*20c0*/  @!P0 BRA `(.L_x_1949) ;  /* 0x0000000c00688947 */ /* 0x000fea0003800000 */
[----:B------:R-:W-:Y:S01]  /*20d0*/  IMAD.U32 R8, RZ, RZ, UR20 ;  /* 0x00000014ff087e24 */ /* 0x000fe2000f8e00ff */
[----:B------:R-:W-:Y:S02]  /*20e0*/  MOV R33, UR15 ;  /* 0x0000000f00217c02 */ /* 0x000fe40008000f00 */
[----:B------:R-:W-:Y:S02]  /*20f0*/  MOV R10, UR15 ;  /* 0x0000000f000a7c02 */ /* 0x000fe40008000f00 */
[----:B------:R-:W-:-:S03]  /*2100*/  SHF.L.U64.HI R33, R33, 0x3, R8 ;  /* 0x0000000321217819 */ /* 0x000fc60000010208 */
[----:B------:R-:W-:-:S07]  /*2110*/  IMAD.SHL.U32 R8, R10, 0x8, RZ ;  /* 0x000000080a087824 */ /* 0x000fce00078e00ff */
.L_x_1956:
        /* <DEDUP_REMOVED lines=213> */
.L_x_1949:
[----:B------:R-:W-:Y:S05]  /*2e70*/  BSYNC.RECONVERGENT B0 ;  /* 0x0000000000007941 */ /* 0x000fea0003800200 */
.L_x_1948:
        /* <DEDUP_REMOVED lines=46> */
.L_x_1963:
        /* <DEDUP_REMOVED lines=55> */
.L_x_1962:
        /* <DEDUP_REMOVED lines=9> */
.L_x_1961:
[----:B------:R-:W-:Y:S05]  /*3560*/  BSYNC.RECONVERGENT B1 ;  /* 0x0000000000017941 */ /* 0x000fea0003800200 */
.L_x_1960:
        /* <DEDUP_REMOVED lines=31> */
.L_x_1959:
[----:B------:R-:W-:Y:S05]  /*3760*/  BSYNC.RECONVERGENT B0 ;  /* 0x0000000000007941 */ /* 0x000fea0003800200 */
.L_x_1958:
[----:B------:R-:W-:Y:S05]  /*3770*/  @!P0 BRA `(.L_x_1963) ;  /* 0xfffffff800788947 */ /* 0x000fea000383ffff */
.L_x_1957:
        /* <DEDUP_REMOVED lines=29> */
.L_x_1965:
[----:B------:R-:W-:Y:S05]  /*3950*/  BSYNC.RECONVERGENT B0 ;  /* 0x0000000000007941 */ /* 0x000fea0003800200 */
.L_x_1964:
        /* <DEDUP_REMOVED lines=19> */
.L_x_1998:
        /* <DEDUP_REMOVED lines=89> */
.L_x_1967:
[----:B------:R-:W-:Y:S05]  /*4020*/  BSYNC.RECONVERGENT B0 ;  /* 0x0000000000007941 */ /* 0x000fea0003800200 */
.L_x_1966:
        /* <DEDUP_REMOVED lines=11> */
.L_x_1969:
[----:B------:R-:W-:Y:S05]  /*40e0*/  BSYNC.RECONVERGENT B0 ;  /* 0x0000000000007941 */ /* 0x000fea0003800200 */
.L_x_1968:
        /* <DEDUP_REMOVED lines=11> */
.L_x_1971:
[----:B------:R-:W-:Y:S05]  /*41a0*/  BSYNC.RECONVERGENT B0 ;  /* 0x0000000000007941 */ /* 0x000fea0003800200 */
.L_x_1970:
        /* <DEDUP_REMOVED lines=11> */
.L_x_1973:
[----:B------:R-:W-:Y:S05]  /*4260*/  BSYNC.RECONVERGENT B0 ;  /* 0x0000000000007941 */ /* 0x000fea0003800200 */
.L_x_1972:
        /* <DEDUP_REMOVED lines=98> */
.L_x_1975:
[----:B------:R-:W-:Y:S05]  /*4890*/  BSYNC.RECONVERGENT B0 ;  /* 0x0000000000007941 */ /* 0x000fea0003800200 */
.L_x_1974:
        /* <DEDUP_REMOVED lines=11> */
.L_x_1977:
[----:B------:R-:W-:Y:S05]  /*4950*/  BSYNC.RECONVERGENT B0 ;  /* 0x0000000000007941 */ /* 0x000fea0003800200 */
.L_x_1976:
        /* <DEDUP_REMOVED lines=11> */
.L_x_1979:
[----:B------:R-:W-:Y:S05]  /*4a10*/  BSYNC.RECONVERGENT B0 ;  /* 0x0000000000007941 */ /* 0x000fea0003800200 */
.L_x_1978:
        /* <DEDUP_REMOVED lines=11> */
.L_x_1981:
[----:B------:R-:W-:Y:S05]  /*4ad0*/  BSYNC.RECONVERGENT B0 ;  /* 0x0000000000007941 */ /* 0x000fea0003800200 */
.L_x_1980:
        /* <DEDUP_REMOVED lines=98> */
.L_x_1983:
[----:B------:R-:W-:Y:S05]  /*5100*/  BSYNC.RECONVERGENT B0 ;  /* 0x0000000000007941 */ /* 0x000fea0003800200 */
.L_x_1982:
        /* <DEDUP_REMOVED lines=11> */
.L_x_1985:
[----:B------:R-:W-:Y:S05]  /*51c0*/  BSYNC.RECONVERGENT B0 ;  /* 0x0000000000007941 */ /* 0x000fea0003800200 */
.L_x_1984:
        /* <DEDUP_REMOVED lines=11> */
.L_x_1987:
[----:B------:R-:W-:Y:S05]  /*5280*/  BSYNC.RECONVERGENT B0 ;  /* 0x0000000000007941 */ /* 0x000fea0003800200 */
.L_x_1986:
        /* <DEDUP_REMOVED lines=11> */
.L_x_1989:
[----:B------:R-:W-:Y:S05]  /*5340*/  BSYNC.RECONVERGENT B0 ;  /* 0x0000000000007941 */ /* 0x000fea0003800200 */
.L_x_1988:
        /* <DEDUP_REMOVED lines=98> */
.L_x_1991:
[----:B------:R-:W-:Y:S05]  /*5970*/  BSYNC.RECONVERGENT B0 ;  /* 0x0000000000007941 */ /* 0x000fea0003800200 */
.L_x_1990:
        /* <DEDUP_REMOVED lines=11> */
.L_x_1993:
[----:B------:R-:W-:Y:S05]  /*5a30*/  BSYNC.RECONVERGENT B0 ;  /* 0x0000000000007941 */ /* 0x000fea0003800200 */
.L_x_1992:
        /* <DEDUP_REMOVED lines=11> */
.L_x_1995:
[----:B------:R-:W-:Y:S05]  /*5af0*/  BSYNC.RECONVERGENT B0 ;  /* 0x0000000000007941 */ /* 0x000fea0003800200 */
.L_x_1994:
        /* <DEDUP_REMOVED lines=10> */
.L_x_1997:
[----:B------:R-:W-:Y:S05]  /*5ba0*/  BSYNC.RECONVERGENT B0 ;  /* 0x0000000000007941 */ /* 0x000fea0003800200 */
.L_x_1996:
        /* <DEDUP_REMOVED lines=11> */
        .weak           $__internal_72_$__cuda_sm20_div_s64
        .type           $__internal_72_$__cuda_sm20_div_s64,@function
        .size           $__internal_72_$__cuda_sm20_div_s64,($__internal_73_$__cuda_sm20_div_u64 - $__internal_72_$__cuda_sm20_div_s64)
$__internal_72_$__cuda_sm20_div_s64:
        /* <DEDUP_REMOVED lines=76> */
[----:B------:R-:W-:Y:S06]  /*6120*/  RET.REL.NODEC R6 `(_ZN4vllm31rms_norm_per_block_quant_kernelIN3c104HalfENS1_13Float8_e4m3fnELb1ELb0ELi128EEEvPT0_PfPKT_S9_PKffiiPS7_l) ;  /* 0xffffff9c06b47950 */ /* 0x000fec0003c3ffff */
        .weak           $__internal_73_$__cuda_sm20_div_u64
        .type           $__internal_73_$__cuda_sm20_div_u64,@function
        .size           $__internal_73_$__cuda_sm20_div_u64,(.L_x_2924 - $__internal_73_$__cuda_sm20_div_u64)
$__internal_73_$__cuda_sm20_div_u64:
        /* <DEDUP_REMOVED lines=71> */
[----:B------:R-:W-:Y:S06]  /*65a0*/  RET.REL.NODEC R18 `(_ZN4vllm31rms_norm_per_block_quant_kernelIN3c104HalfENS1_13Float8_e4m3fnELb1ELb0ELi128EEEvPT0_PfPKT_S9_PKffiiPS7_l) ;  /* 0xffffff9812947950 */ /* 0x000fec0003c3ffff */
.L_x_1999:
        /* <DEDUP_REMOVED lines=13> */
.L_x_2924:


//--------------------- .text._ZN4vllm31rms_norm_per_block_quant_kernelIN3c104HalfEaLb1ELb1ELi128EEEvPT0_PfPKT_S8_PKffiiPS6_l --------------------------
	.section	.text._ZN4vllm31rms_norm_per_block_quant_kernelIN3c104HalfEaLb1ELb1ELi128EEEvPT0_PfPKT_S8_PKffiiPS6_l,"ax",@progbits
	.align	128
        .global         _ZN4vllm31rms_norm_per_block_quant_kernelIN3c104HalfEaLb1ELb1ELi128EEEvPT0_PfPKT_S8_PKffiiPS6_l
        .type           _ZN4vllm31rms_norm_per_block_quant_kernelIN3c104HalfEaLb1ELb1ELi128EEEvPT0_PfPKT_S8_PKffiiPS6_l,@function
        .size           _ZN4vllm31rms_norm_per_block_quant_kernelIN3c104HalfEaLb1ELb1ELi128EEEvPT0_PfPKT_S8_PKffiiPS6_l,(.L_x_2927 - _ZN4vllm31rms_norm_per_block_quant_kernelIN3c104HalfEaLb1ELb1ELi128EEEvPT0_PfPKT_S8_PKffiiPS6_l)
        .other          _ZN4vllm31rms_norm_per_block_quant_kernelIN3c104HalfEaLb1ELb1ELi128EEEvPT0_PfPKT_S8_PKffiiPS6_l,@"STO_CUDA_ENTRY STV_DEFAULT"
_ZN4vllm31rms_norm_per_block_quant_kernelIN3c104HalfEaLb1ELb1ELi128EEEvPT0_PfPKT_S8_PKffiiPS6_l:
.text._ZN4vllm31rms_norm_per_block_quant_kernelIN3c104HalfEaLb1ELb1ELi128EEEvPT0_PfPKT_S8_PKffiiPS6_l:
        /* <DEDUP_REMOVED lines=28> */
.L_x_2002:
        /* <DEDUP_REMOVED lines=100> */
.L_x_2001:
[----:B------:R-:W-:Y:S05]  /*0800*/  BSYNC.RECONVERGENT B0 ;  /* 0x0000000000007941 */ /* 0x000fea0003800200 */
.L_x_2000:
        /* <DEDUP_REMOVED lines=71> */
.L_x_2004:
        /* <DEDUP_REMOVED lines=103> */
.L_x_2006:
[----:B------:R-:W0:Y:S02]  /*12f0*/  LDCU.64 UR4, c[0x0][0x3a8] ;  /* 0x00007500ff0477ac */ /* 0x000e240008000a00 */
[----:B0-----:R-:W-:-:S04]  /*1300*/  I2FP.F32.S32 R4, UR5 ;  /* 0x0000000500047c45 */ /* 0x001fc80008201400 */
[----:B------:R-:W0:Y:S02]  /*1310*/  MUFU.RCP R5, R4 ;  /* 0x0000000400057308 */ /* 0x000e240000001000 */
[----:B0-----:R-:W-:-:S06]  /*1320*/  FFMA.FTZ R20, R5, R20, UR4 ;  /* 0x0000000405147e23 */ /* 0x001fcc0008010014 */
[----:B------:R-:W0:Y:S02]  /*1330*/  MUFU.RSQ R5, R20 ;  /* 0x0000001400057308 */ /* 0x000e240000001400 */
[----:B0-----:R2:W-:Y:S02]  /*1340*/  STS [R2+0x10a4], R5 ;  /* 0x0010a40502007388 */ /* 0x0015e40000000800 */
.L_x_2005:
[----:B------:R-:W-:Y:S05]  /*1350*/  BSYNC.RECONVERGENT B0 ;  /* 0x0000000000007941 */ /* 0x000fea0003800200 */
.L_x_2003:
        /* <DEDUP_REMOVED lines=65> */
.L_x_2007:
[----:B------:R-:W-:Y:S02]  /*1770*/  MOV R2, UR14 ;  /* 0x0000000e00027c02 */ /* 0x000fe40008000f00 */
[----:B------:R-:W-:-:S07]  /*1780*/  MOV R6, 0x17a0 ;  /* 0x000017a000067802 */ /* 0x000fce0000000f00 */
[----:B------:R-:W-:Y:S05]  /*1790*/  CALL.REL.NOINC `($__internal_74_$__cuda_sm20_div_s64) ;  /* 0x0000003800887944 */ /* 0x000fea0003c00000 */
        /* <DEDUP_REMOVED lines=8> */
.L_x_2008:
        /* <DEDUP_REMOVED lines=57> */
.L_x_2012:
[----:B------:R-:W-:Y:S02]  /*1bb0*/  MOV R17, UR14 ;  /* 0x0000000e00117c02 */ /* 0x000fe40008000f00 */
[----:B------:R-:W-:-:S07]  /*1bc0*/  MOV R16, 0x1be0 ;  /* 0x00001be000107802 */ /* 0x000fce0000000f00 */
[----:B------:R-:W-:Y:S05]  /*1bd0*/  CALL.REL.NOINC `($__internal_75_$__cuda_sm20_div_u64) ;  /* 0x0000003800ac7944 */ /* 0x000fea0003c00000 */
.L_x_2013:
[----:B------:R-:W-:Y:S05]  /*1be0*/  BSYNC.RECONVERGENT B1 ;  /* 0x0000000000017941 */ /* 0x000fea0003800200 */
.L_x_2011:
        /* <DEDUP_REMOVED lines=15> */
.L_x_2016:
        /* <DEDUP_REMOVED lines=60> */
.L_x_2015:
[----:B------:R-:W-:Y:S05]  /*20a0*/  BSYNC.RECONVERGENT B1 ;  /* 0x0000000000017941 */ /* 0x000fea0003800200 */
.L_x_2014:
[----:B------:R-:W-:Y:S05]  /*20b0*/  @!P0 BRA `(.L_x_2010) ;  /* 0x0000000c00608947 */ /* 0x000fea0003800000 */
[----:B------:R-:W-:-:S05]  /*20c0*/  IMAD.U32 R7, RZ, RZ, UR14 ;  /* 0x0000000eff077e24 */ /* 0x000fca000f8e00ff */
[----:B------:R-:W-:-:S07]  /*20d0*/  SHF.L.U32 R7, R7, 0x3, RZ ;  /* 0x0000000307077819 */ /* 0x000fce00000006ff */
.L_x_2017:
        /* <DEDUP_REMOVED lines=214> */
.L_x_2010:
[----:B------:R-:W-:Y:S05]  /*2e40*/  BSYNC.RECONVERGENT B0 ;  /* 0x0000000000007941 */ /* 0x000fea0003800200 */
.L_x_2009:
        /* <DEDUP_REMOVED lines=44> */
.L_x_2024:
        /* <DEDUP_REMOVED lines=53> */
.L_x_2023:
        /* <DEDUP_REMOVED lines=9> */
.L_x_2022:
[----:B------:R-:W-:Y:S05]  /*34f0*/  BSYNC.RECONVERGENT B1 ;  /* 0x0000000000017941 */ /* 0x000fea0003800200 */
.L_x_2021:
        /* <DEDUP_REMOVED lines=33> */
.L_x_2020:
[----:B------:R-:W-:Y:S05]  /*3710*/  BSYNC.RECONVERGENT B0 ;  /* 0x0000000000007941 */ /* 0x000fea0003800200 */
.L_x_2019:
[----:B------:R-:W-:Y:S05]  /*3720*/  @!P0 BRA `(.L_x_2024) ;  /* 0xfffffff800788947 */ /* 0x000fea000383ffff */
.L_x_2018:
        /* <DEDUP_REMOVED lines=48> */
.L_x_2027:
[----:B------:R-:W-:Y:S02]  /*3a30*/  MOV R13, R5 ;  /* 0x00000005000d7202 */ /* 0x000fe40000000f00 */
[----:B------:R-:W-:Y:S02]  /*3a40*/  MOV R7, R4 ;  /* 0x0000000400077202 */ /* 0x000fe40000000f00 */
[----:B------:R-:W-:-:S07]  /*3a50*/  MOV R6, 0x3a70 ;  /* 0x00003a7000067802 */ /* 0x000fce0000000f00 */
[----:B01----:R-:W-:Y:S05]  /*3a60*/  CALL.REL.NOINC `($__internal_76_$__cuda_sm20_rem_s64) ;  /* 0x0000002000287944 */ /* 0x003fea0003c00000 */
[----:B------:R-:W-:Y:S01]  /*3a70*/  MOV R6, R8 ;  /* 0x0000000800067202 */ /* 0x000fe20000000f00 */
[----:B------:R-:W-:-:S07]  /*3a80*/  IMAD.MOV.U32 R7, RZ, RZ, R9 ;  /* 0x000000ffff077224 */ /* 0x000fce00078e0009 */
.L_x_2028:
        /* <DEDUP_REMOVED lines=13> */
.L_x_2026:
[----:B------:R-:W-:Y:S05]  /*3b60*/  BSYNC.RECONVERGENT B0 ;  /* 0x0000000000007941 */ /* 0x000fea0003800200 */
.L_x_2025:
        /* <DEDUP_REMOVED lines=41> */
.L_x_2029:
[----:B------:R-:W-:Y:S01]  /*3e00*/  IMAD.MOV.U32 R7, RZ, RZ, R2 ;  /* 0x000000ffff077224 */ /* 0x000fe200078e0002 */
[----:B------:R-:W-:-:S07]  /*3e10*/  MOV R6, 0x3e30 ;  /* 0x00003e3000067802 */ /* 0x000fce0000000f00 */
[----:B01----:R-:W-:Y:S05]  /*3e20*/  CALL.REL.NOINC `($__internal_76_$__cuda_sm20_rem_s64) ;  /* 0x0000001c00387944 */ /* 0x003fea0003c00000 */
[----:B------:R-:W-:Y:S02]  /*3e30*/  MOV R10, R8 ;  /* 0x00000008000a7202 */ /* 0x000fe40000000f00 */
[----:B------:R-:W-:-:S07]  /*3e40*/  MOV R11, R9 ;  /* 0x00000009000b7202 */ /* 0x000fce0000000f00 */
.L_x_2030:
[----:B------:R-:W2:Y:S01]  /*3e50*/  LDC.64 R6, c[0x0][0x398] ;  /* 0x0000e600ff067b82 */ /* 0x000ea20000000a00 */
[----:B------:R-:W-:-:S04]  /*3e60*/  IADD3 R13, P0, PT, -R10, R13, RZ ;  /* 0x0000000d0a0d7210 */ /* 0x000fc80007f1e1ff */
[----:B------:R-:W-:-:S03]  /*3e70*/  IADD3.X R2, PT, PT, ~R11, R2, RZ, P0, !PT ;  /* 0x000000020b027210 */ /* 0x000fc600007fe5ff */
[----:B------:R-:W3:Y:S06]  /*3e80*/  LDC.64 R8, c[0x0][0x388] ;  /* 0x0000e200ff087b82 */ /* 0x000eec0000000a00 */
.L_x_2031:
        /* <DEDUP_REMOVED lines=307> */
        .weak           $__internal_74_$__cuda_sm20_div_s64
        .type           $__internal_74_$__cuda_sm20_div_s64,@function
        .size           $__internal_74_$__cuda_sm20_div_s64,($__internal_75_$__cuda_sm20_div_u64 - $__internal_74_$__cuda_sm20_div_s64)
$__internal_74_$__cuda_sm20_div_s64:
        /* <DEDUP_REMOVED lines=76> */
[----:B------:R-:W-:Y:S06]  /*5680*/  RET.REL.NODEC R6 `(_ZN4vllm31rms_norm_per_block_quant_kernelIN3c104HalfEaLb1ELb1ELi128EEEvPT0_PfPKT_S8_PKffiiPS6_l) ;  /* 0xffffffa8065c7950 */ /* 0x000fec0003c3ffff */
        .weak           $__internal_75_$__cuda_sm20_div_u64
        .type           $__internal_75_$__cuda_sm20_div_u64,@function
        .size           $__internal_75_$__cuda_sm20_div_u64,($__internal_76_$__cuda_sm20_rem_s64 - $__internal_75_$__cuda_sm20_div_u64)
$__internal_75_$__cuda_sm20_div_u64:
        /* <DEDUP_REMOVED lines=71> */
[----:B------:R-:W-:Y:S06]  /*5b00*/  RET.REL.NODEC R16 `(_ZN4vllm31rms_norm_per_block_quant_kernelIN3c104HalfEaLb1ELb1ELi128EEEvPT0_PfPKT_S8_PKffiiPS6_l) ;  /* 0xffffffa4103c7950 */ /* 0x000fec0003c3ffff */
        .weak           $__internal_76_$__cuda_sm20_rem_s64
        .type           $__internal_76_$__cuda_sm20_rem_s64,@function
        .size           $__internal_76_$__cuda_sm20_rem_s64,(.L_x_2927 - $__internal_76_$__cuda_sm20_rem_s64)
$__internal_76_$__cuda_sm20_rem_s64:
        /* <DEDUP_REMOVED lines=79> */
[----:B------:R-:W-:Y:S06]  /*6000*/  RET.REL.NODEC R6 `(_ZN4vllm31rms_norm_per_block_quant_kernelIN3c104HalfEaLb1ELb1ELi128EEEvPT0_PfPKT_S8_PKffiiPS6_l) ;  /* 0xffffff9c06fc7950 */ /* 0x000fec0003c3ffff */
.L_x_2032:
        /* <DEDUP_REMOVED lines=15> */
.L_x_2927:


//--------------------- .text._ZN4vllm31rms_norm_per_block_quant_kernelIN3c104HalfENS1_13Float8_e4m3fnELb1ELb1ELi128EEEvPT0_PfPKT_S9_PKffiiPS7_l --------------------------
	.section	.text._ZN4vllm31rms_norm_per_block_quant_kernelIN3c104HalfENS1_13Float8_e4m3fnELb1ELb1ELi128EEEvPT0_PfPKT_S9_PKffiiPS7_l,"ax",@progbits
	.align	128
        .global         _ZN4vllm31rms_norm_per_block_quant_kernelIN3c104HalfENS1_13Float8_e4m3fnELb1ELb1ELi128EEEvPT0_PfPKT_S9_PKffiiPS7_l
        .type           _ZN4vllm31rms_norm_per_block_quant_kernelIN3c104HalfENS1_13Float8_e4m3fnELb1ELb1ELi128EEEvPT0_PfPKT_S9_PKffiiPS7_l,@function
        .size           _ZN4vllm31rms_norm_per_block_quant_kernelIN3c104HalfENS1_13Float8_e4m3fnELb1ELb1ELi128EEEvPT0_PfPKT_S9_PKffiiPS7_l,(.L_x_2930 - _ZN4vllm31rms_norm_per_block_quant_kernelIN3c104HalfENS1_13Float8_e4m3fnELb1ELb1ELi128EEEvPT0_PfPKT_S9_PKffiiPS7_l)
        .other          _ZN4vllm31rms_norm_per_block_quant_kernelIN3c104HalfENS1_13Float8_e4m3fnELb1ELb1ELi128EEEvPT0_PfPKT_S9_PKffiiPS7_l,@"STO_CUDA_ENTRY STV_DEFAULT"
_ZN4vllm31rms_norm_per_block_quant_kernelIN3c104HalfENS1_13Float8_e4m3fnELb1ELb1ELi128EEEvPT0_PfPKT_S9_PKffiiPS7_l:
.text._ZN4vllm31rms_norm_per_block_quant_kernelIN3c104HalfENS1_13Float8_e4m3fnELb1ELb1ELi128EEEvPT0_PfPKT_S9_PKffiiPS7_l:
        /* <DEDUP_REMOVED lines=28> */
.L_x_2035:
        /* <DEDUP_REMOVED lines=100> */
.L_x_2034:
[----:B------:R-:W-:Y:S05]  /*0800*/  BSYNC.RECONVERGENT B0 ;  /* 0x0000000000007941 */ /* 0x000fea0003800200 */
.L_x_2033:
        /* <DEDUP_REMOVED lines=71> */
.L_x_2037:
        /* <DEDUP_REMOVED lines=103> */
.L_x_2039:
[----:B------:R-:W0:Y:S02]  /*12f0*/  LDCU.64 UR4, c[0x0][0x3a8] ;  /* 0x00007500ff0477ac */ /* 0x000e240008000a00 */
[----:B0-----:R-:W-:-:S04]  /*1300*/  I2FP.F32.S32 R4, UR5 ;  /* 0x0000000500047c45 */ /* 0x001fc80008201400 */
[----:B------:R-:W0:Y:S02]  /*1310*/  MUFU.RCP R5, R4 ;  /* 0x0000000400057308 */ /* 0x000e240000001000 */
[----:B0-----:R-:W-:-:S06]  /*1320*/  FFMA.FTZ R20, R5, R20, UR4 ;  /* 0x0000000405147e23 */ /* 0x001fcc0008010014 */
[----:B------:R-:W0:Y:S02]  /*1330*/  MUFU.RSQ R5, R20 ;  /* 0x0000001400057308 */ /* 0x000e240000001400 */
[----:B0-----:R2:W-:Y:S02]  /*1340*/  STS [R2+0x10a4], R5 ;  /* 0x0010a40502007388 */ /* 0x0015e40000000800 */
.L_x_2038:
[----:B------:R-:W-:Y:S05]  /*1350*/  BSYNC.RECONVERGENT B0 ;  /* 0x0000000000007941 */ /* 0x000fea0003800200 */
.L_x_2036:
        /* <DEDUP_REMOVED lines=65> */
.L_x_2040:
[----:B------:R-:W-:Y:S01]  /*1770*/  IMAD.U32 R2, RZ, RZ, UR14 ;  /* 0x0000000eff027e24 */ /* 0x000fe2000f8e00ff */
[----:B------:R-:W-:-:S07]  /*1780*/  MOV R6, 0x17a0 ;  /* 0x000017a000067802 */ /* 0x000fce0000000f00 */
[----:B------:R-:W-:Y:S05]  /*1790*/  CALL.REL.NOINC `($__internal_77_$__cuda_sm20_div_s64) ;  /* 0x0000004800487944 */ /* 0x000fea0003c00000 */
        /* <DEDUP_REMOVED lines=8> */
.L_x_2041:
        /* <DEDUP_REMOVED lines=57> */
.L_x_2045:
[----:B------:R-:W-:Y:S01]  /*1bb0*/  IMAD.U32 R17, RZ, RZ, UR14 ;  /* 0x0000000eff117e24 */ /* 0x000fe2000f8e00ff */
[----:B------:R-:W-:-:S07]  /*1bc0*/  MOV R16, 0x1be0 ;  /* 0x00001be000107802 */ /* 0x000fce0000000f00 */
[----:B------:R-:W-:Y:S05]  /*1bd0*/  CALL.REL.NOINC `($__internal_78_$__cuda_sm20_div_u64) ;  /* 0x00000048006c7944 */ /* 0x000fea0003c00000 */
.L_x_2046:
[----:B------:R-:W-:Y:S05]  /*1be0*/  BSYNC.RECONVERGENT B1 ;  /* 0x0000000000017941 */ /* 0x000fea0003800200 */
.L_x_2044:
        /* <DEDUP_REMOVED lines=15> */
.L_x_2049:
        /* <DEDUP_REMOVED lines=60> */
.L_x_2048:
[----:B------:R-:W-:Y:S05]  /*20a0*/  BSYNC.RECONVERGENT B1 ;  /* 0x0000000000017941 */ /* 0x000fea0003800200 */
.L_x_2047:
[----:B------:R-:W-:Y:S05]  /*20b0*/  @!P0 BRA `(.L_x_2043) ;  /* 0x0000000c00608947 */ /* 0x000fea0003800000 */
[----:B------:R-:W-:-:S04]  /*20c0*/  IMAD.U32 R7, RZ, RZ, UR14 ;  /* 0x0000000eff077e24 */ /* 0x000fc8000f8e00ff */
[----:B------:R-:W-:-:S07]  /*20d0*/  IMAD.SHL.U32 R7, R7, 0x8, RZ ;  /* 0x0000000807077824 */ /* 0x000fce00078e00ff */
.L_x_2050:
        /* <DEDUP_REMOVED lines=214> */
.L_x_2043:
[----:B------:R-:W-:Y:S05]  /*2e40*/  BSYNC.RECONVERGENT B0 ;  /* 0x0000000000007941 */ /* 0x000fea0003800200 */
.L_x_2042:
        /* <DEDUP_REMOVED lines=44> */
.L_x_2057:
        /* <DEDUP_REMOVED lines=53> */
.L_x_2056:
        /* <DEDUP_REMOVED lines=9> */
.L_x_2055:
[----:B------:R-:W-:Y:S05]  /*34f0*/  BSYNC.RECONVERGENT B1 ;  /* 0x0000000000017941 */ /* 0x000fea0003800200 */
.L_x_2054:
        /* <DEDUP_REMOVED lines=33> */
.L_x_2053:
[----:B------:R-:W-:Y:S05]  /*3710*/  BSYNC.RECONVERGENT B0 ;  /* 0x0000000000007941 */ /* 0x000fea0003800200 */
.L_x_2052:
[----:B------:R-:W-:Y:S05]  /*3720*/  @!P0 BRA `(.L_x_2057) ;  /* 0xfffffff800788947 */ /* 0x000fea000383ffff */
.L_x_2051:
        /* <DEDUP_REMOVED lines=48> */
.L_x_2060:
[----:B------:R-:W-:Y:S01]  /*3a30*/  MOV R13, R5 ;  /* 0x00000005000d7202 */ /* 0x000fe20000000f00 */
[----:B------:R-:W-:Y:S01]  /*3a40*/  IMAD.MOV.U32 R7, RZ, RZ, R4 ;  /* 0x000000ffff077224 */ /* 0x000fe200078e0004 */
[----:B------:R-:W-:-:S07]  /*3a50*/  MOV R6, 0x3a70 ;  /* 0x00003a7000067802 */ /* 0x000fce0000000f00 */
[----:B01----:R-:W-:Y:S05]  /*3a60*/  CALL.REL.NOINC `($__internal_79_$__cuda_sm20_rem_s64) ;  /* 0x0000002c00e87944 */ /* 0x003fea0003c00000 */
[----:B------:R-:W-:Y:S01]  /*3a70*/  MOV R6, R8 ;  /* 0x0000000800067202 */ /* 0x000fe20000000f00 */
[----:B------:R-:W-:-:S07]  /*3a80*/  IMAD.MOV.U32 R7, RZ, RZ, R9 ;  /* 0x000000ffff077224 */ /* 0x000fce00078e0009 */
.L_x_2061:
        /* <DEDUP_REMOVED lines=13> */
.L_x_2059:
[----:B------:R-:W-:Y:S05]  /*3b60*/  BSYNC.RECONVERGENT B0 ;  /* 0x0000000000007941 */ /* 0x000fea0003800200 */
.L_x_2058:
        /* <DEDUP_REMOVED lines=41> */
.L_x_2062:
[----:B------:R-:W-:Y:S01]  /*3e00*/  IMAD.MOV.U32 R7, RZ, RZ, R2 ;  /* 0x000000ffff077224 */ /* 0x000fe200078e0002 */
[----:B------:R-:W-:-:S07]  /*3e10*/  MOV R6, 0x3e30 ;  /* 0x00003e3000067802 */ /* 0x000fce0000000f00 */
[----:B01----:R-:W-:Y:S05]  /*3e20*/  CALL.REL.NOINC `($__internal_79_$__cuda_sm20_rem_s64) ;  /* 0x0000002800f87944 */ /* 0x003fea0003c00000 */
[----:B------:R-:W-:Y:S01]  /*3e30*/  MOV R10, R8 ;  /* 0x00000008000a7202 */ /* 0x000fe20000000f00 */
[----:B------:R-:W-:-:S07]  /*3e40*/  IMAD.MOV.U32 R11, RZ, RZ, R9 ;  /* 0x000000ffff0b7224 */ /* 0x000fce00078e0009 */
.L_x_2063:
[----:B------:R-:W2:Y:S01]  /*3e50*/  LDC.64 R6, c[0x0][0x398] ;  /* 0x0000e600ff067b82 */ /* 0x000ea20000000a00 */
[----:B------:R-:W-:-:S04]  /*3e60*/  IADD3 R13, P0, PT, -R10, R13, RZ ;  /* 0x0000000d0a0d7210 */ /* 0x000fc80007f1e1ff */
[----:B------:R-:W-:-:S03]  /*3e70*/  IADD3.X R2, PT, PT, ~R11, R2, RZ, P0, !PT ;  /* 0x000000020b027210 */ /* 0x000fc600007fe5ff */
[----:B------:R-:W3:Y:S06]  /*3e80*/  LDC.64 R8, c[0x0][0x388] ;  /* 0x0000e200ff087b82 */ /* 0x000eec0000000a00 */
.L_x_2096:
        /* <DEDUP_REMOVED lines=92> */
.L_x_2065:
[----:B------:R-:W-:Y:S05]  /*4450*/  BSYNC.RECONVERGENT B0 ;  /* 0x0000000000007941 */ /* 0x000fea0003800200 */
.L_x_2064:
        /* <DEDUP_REMOVED lines=11> */
.L_x_2067:
[----:B------:R-:W-:Y:S05]  /*4510*/  BSYNC.RECONVERGENT B0 ;  /* 0x0000000000007941 */ /* 0x000fea0003800200 */
.L_x_2066:
        /* <DEDUP_REMOVED lines=11> */
.L_x_2069:
[----:B------:R-:W-:Y:S05]  /*45d0*/  BSYNC.RECONVERGENT B0 ;  /* 0x0000000000007941 */ /* 0x000fea0003800200 */
.L_x_2068:
        /* <DEDUP_REMOVED lines=11> */
.L_x_2071:
[----:B------:R-:W-:Y:S05]  /*4690*/  BSYNC.RECONVERGENT B0 ;  /* 0x0000000000007941 */ /* 0x000fea0003800200 */
.L_x_2070:
        /* <DEDUP_REMOVED lines=99> */
.L_x_2073:
[----:B------:R-:W-:Y:S05]  /*4cd0*/  BSYNC.RECONVERGENT B0 ;  /* 0x0000000000007941 */ /* 0x000fea0003800200 */
.L_x_2072:
        /* <DEDUP_REMOVED lines=11> */
.L_x_2075:
[----:B------:R-:W-:Y:S05]  /*4d90*/  BSYNC.RECONVERGENT B0 ;  /* 0x0000000000007941 */ /* 0x000fea0003800200 */
.L_x_2074:
        /* <DEDUP_REMOVED lines=11> */
.L_x_2077:
[----:B------:R-:W-:Y:S05]  /*4e50*/  BSYNC.RECONVERGENT B0 ;  /* 0x0000000000007941 */ /* 0x000fea0003800200 */
.L_x_2076:
        /* <DEDUP_REMOVED lines=11> */
.L_x_2079:
[----:B------:R-:W-:Y:S05]  /*4f10*/  BSYNC.RECONVERGENT B0 ;  /* 0x0000000000007941 */ /* 0x000fea0003800200 */
.L_x_2078:
        /* <DEDUP_REMOVED lines=99> */
.L_x_2081:
[----:B------:R-:W-:Y:S05]  /*5550*/  BSYNC.RECONVERGENT B0 ;  /* 0x0000000000007941 */ /* 0x000fea0003800200 */
.L_x_2080:
        /* <DEDUP_REMOVED lines=11> */
.L_x_2083:
[----:B------:R-:W-:Y:S05]  /*5610*/  BSYNC.RECONVERGENT B0 ;  /* 0x0000000000007941 */ /* 0x000fea0003800200 */
.L_x_2082:
        /* <DEDUP_REMOVED lines=11> */
.L_x_2085:
[----:B------:R-:W-:Y:S05]  /*56d0*/  BSYNC.RECONVERGENT B0 ;  /* 0x0000000000007941 */ /* 0x000fea0003800200 */
.L_x_2084:
        /* <DEDUP_REMOVED lines=11> */
.L_x_2087:
[----:B------:R-:W-:Y:S05]  /*5790*/  BSYNC.RECONVERGENT B0 ;  /* 0x0000000000007941 */ /* 0x000fea0003800200 */
.L_x_2086:
        /* <DEDUP_REMOVED lines=99> */
.L_x_2089:
[----:B------:R-:W-:Y:S05]  /*5dd0*/  BSYNC.RECONVERGENT B0 ;  /* 0x0000000000007941 */ /* 0x000fea0003800200 */
.L_x_2088:
        /* <DEDUP_REMOVED lines=11> */
.L_x_2091:
[----:B------:R-:W-:Y:S05]  /*5e90*/  BSYNC.RECONVERGENT B0 ;  /* 0x0000000000007941 */ /* 0x000fea0003800200 */
.L_x_2090:
        /* <DEDUP_REMOVED lines=11> */
.L_x_2093:
[----:B------:R-:W-:Y:S05]  /*5f50*/  BSYNC.RECONVERGENT B0 ;  /* 0x0000000000007941 */ /* 0x000fea0003800200 */
.L_x_2092:
        /* <DEDUP_REMOVED lines=10> */
.L_x_2095:
[----:B------:R-:W-:Y:S05]  /*6000*/  BSYNC.RECONVERGENT B0 ;  /* 0x0000000000007941 */ /* 0x000fea0003800200 */
.L_x_2094:
        /* <DEDUP_REMOVED lines=11> */
        .weak           $__internal_77_$__cuda_sm20_div_s64
        .type           $__internal_77_$__cuda_sm20_div_s64,@function
        .size           $__internal_77_$__cuda_sm20_div_s64,($__internal_78_$__cuda_sm20_div_u64 - $__internal_77_$__cuda_sm20_div_s64)
$__internal_77_$__cuda_sm20_div_s64:
        /* <DEDUP_REMOVED lines=76> */
[----:B------:R-:W-:Y:S06]  /*6580*/  RET.REL.NODEC R6 `(_ZN4vllm31rms_norm_per_block_quant_kernelIN3c104HalfENS1_13Float8_e4m3fnELb1ELb1ELi128EEEvPT0_PfPKT_S9_PKffiiPS7_l) ;  /* 0xffffff98069c7950 */ /* 0x000fec0003c3ffff */
        .weak           $__internal_78_$__cuda_sm20_div_u64
        .type           $__internal_78_$__cuda_sm20_div_u64,@function
        .size           $__internal_78_$__cuda_sm20_div_u64,($__internal_79_$__cuda_sm20_rem_s64 - $__internal_78_$__cuda_sm20_div_u64)
$__internal_78_$__cuda_sm20_div_u64:
        /* <DEDUP_REMOVED lines=71> */
[----:B------:R-:W-:Y:S06]  /*6a00*/  RET.REL.NODEC R16 `(_ZN4vllm31rms_norm_per_block_quant_kernelIN3c104HalfENS1_13Float8_e4m3fnELb1ELb1ELi128EEEvPT0_PfPKT_S9_PKffiiPS7_l) ;  /* 0xffffff94107c7950 */ /* 0x000fec0003c3ffff */
        .weak           $__internal_79_$__cuda_sm20_rem_s64
        .type           $__internal_79_$__cuda_sm20_rem_s64,@function
        .size           $__internal_79_$__cuda_sm20_rem_s64,(.L_x_2930 - $__internal_79_$__cuda_sm20_rem_s64)
$__internal_79_$__cuda_sm20_rem_s64:
        /* <DEDUP_REMOVED lines=79> */
[----:B------:R-:W-:Y:S06]  /*6f00*/  RET.REL.NODEC R6 `(_ZN4vllm31rms_norm_per_block_quant_kernelIN3c104HalfENS1_13Float8_e4m3fnELb1ELb1ELi128EEEvPT0_PfPKT_S9_PKffiiPS7_l) ;  /* 0xffffff90063c7950 */ /* 0x000fec0003c3ffff */
.L_x_2097:
        /* <DEDUP_REMOVED lines=15> */
.L_x_2930:


//--------------------- .text._ZN4vllm31rms_norm_per_block_quant_kernelIfaLb0ELb0ELi64EEEvPT0_PfPKT_S6_PKffiiPS4_l --------------------------
	.section	.text._ZN4vllm31rms_norm_per_block_quant_kernelIfaLb0ELb0ELi64EEEvPT0_PfPKT_S6_PKffiiPS4_l,"ax",@progbits
	.align	128
        .global         _ZN4vllm31rms_norm_per_block_quant_kernelIfaLb0ELb0ELi64EEEvPT0_PfPKT_S6_PKffiiPS4_l
        .type           _ZN4vllm31rms_norm_per_block_quant_kernelIfaLb0ELb0ELi64EEEvPT0_PfPKT_S6_PKffiiPS4_l,@function
        .size           _ZN4vllm31rms_norm_per_block_quant_kernelIfaLb0ELb0ELi64EEEvPT0_PfPKT_S6_PKffiiPS4_l,(.L_x_2932 - _ZN4vllm31rms_norm_per_block_quant_kernelIfaLb0ELb0ELi64EEEvPT0_PfPKT_S6_PKffiiPS4_l)
        .other          _ZN4vllm31rms_norm_per_block_quant_kernelIfaLb0ELb0ELi64EEEvPT0_PfPKT_S6_PKffiiPS4_l,@"STO_CUDA_ENTRY STV_DEFAULT"
_ZN4vllm31rms_norm_per_block_quant_kernelIfaLb0ELb0ELi64EEEvPT0_PfPKT_S6_PKffiiPS4_l:
.text._ZN4vllm31rms_norm_per_block_quant_kernelIfaLb0ELb0ELi64EEEvPT0_PfPKT_S6_PKffiiPS4_l:
        /* <DEDUP_REMOVED lines=21> */
.L_x_2100:
[----:B------:R-:W-:-:S05]  /*0150*/  HFMA2 R4, -RZ, RZ, 0, 9.5367431640625e-07 ;  /* 0x00000010ff047431 */ /* 0x000fca00000001ff */
[----:B------:R-:W-:-:S06]  /*0160*/  IMAD.WIDE.U32 R4, R11, R4, UR6 ;  /* 0x000000060b047e25 */ /* 0x000fcc000f8e0004 */
        /* <DEDUP_REMOVED lines=8> */
[----:B------:R-:W-:-:S04]  /*01f0*/  IMAD.MOV.U32 R4, RZ, RZ, 0x10 ;  /* 0x00000010ff047424 */ /* 0x000fc800078e00ff */
[----:B------:R-:W-:-:S06]  /*0200*/  IMAD.WIDE.U32 R4, R11, R4, UR6 ;  /* 0x000000060b047e25 */ /* 0x000fcc000f8e0004 */
        /* <DEDUP_REMOVED lines=8> */
[----:B------:R-:W-:-:S05]  /*0290*/  MOV R4, 0x10 ;  /* 0x0000001000047802 */ /* 0x000fca0000000f00 */
        /* <DEDUP_REMOVED lines=19> */
.L_x_2099:
[----:B------:R-:W-:Y:S05]  /*03d0*/  BSYNC.RECONVERGENT B0 ;  /* 0x0000000000007941 */ /* 0x000fea0003800200 */
.L_x_2098:
        /* <DEDUP_REMOVED lines=15> */
[----:B------:R-:W-:Y:S01]  /*04d0*/  @!P1 LOP3.LUT R2, R2, 0x7c, RZ, 0xc0, !PT ;  /* 0x0000007c02029812 */ /* 0x000fe200078ec0ff */
[----:B0-----:R-:W-:Y:S01]  /*04e0*/  @P0 FADD R4, R5, R4 ;  /* 0x0000000405040221 */ /* 0x001fe20000000000 */
[----:B-1----:R-:W-:-:S04]  /*04f0*/  @!P1 LEA R5, R11, R6, 0x18 ;  /* 0x000000060b059211 */ /* 0x002fc800078ec0ff */
[----:B------:R-:W0:Y:S01]  /*0500*/  SHFL.DOWN P0, R7, R4, 0x8, 0x1f ;  /* 0x09001f0004077f89 */ /* 0x000e220000000000 */
[----:B------:R-:W-:Y:S02]  /*0510*/  @!P1 IMAD.IADD R5, R2, 0x1, R5 ;  /* 0x0000000102059824 */ /* 0x000fe400078e0205 */
        /* <DEDUP_REMOVED lines=51> */
.L_x_2102:
[----:B------:R-:W-:Y:S01]  /*0850*/  LOP3.LUT R2, R3, 0x3e0, RZ, 0xc0, !PT ;  /* 0x000003e003027812 */ /* 0x000fe200078ec0ff */
[----:B------:R-:W0:Y:S03]  /*0860*/  S2R R8, SR_LANEID ;  /* 0x0000000000087919 */ /* 0x000e260000000000 */
[----:B------:R-:W-:Y:S01]  /*0870*/  LOP3.LUT R7, RZ, R2, RZ, 0x33, !PT ;  /* 0x00000002ff077212 */ /* 0x000fe200078e33ff */
[----:B------:R-:W-:-:S03]  /*0880*/  VIADD R5, R2, 0x20 ;  /* 0x0000002002057836 */ /* 0x000fc60000000000 */
[-C--:B------:R-:W-:Y:S02]  /*0890*/  IADD3 R7, PT, PT, R7, R0.reuse, RZ ;  /* 0x0000000007077210 */ /* 0x080fe40007ffe0ff */
[----:B------:R-:W-:-:S04]  /*08a0*/  ISETP.GT.U32.AND P0, PT, R5, R0, PT ;  /* 0x000000000500720c */ /* 0x000fc80003f04070 */
[----:B------:R-:W-:-:S08]  /*08b0*/  SEL R2, R7, 0x1f, P0 ;  /* 0x0000001f07027807 */ /* 0x000fd00000000000 */
        /* <DEDUP_REMOVED lines=96> */
.L_x_2104:
[----:B------:R-:W0:Y:S02]  /*0ec0*/  LDCU.64 UR4, c[0x0][0x3a8] ;  /* 0x00007500ff0477ac */ /* 0x000e240008000a00 */
[----:B0-----:R-:W-:-:S04]  /*0ed0*/  I2FP.F32.S32 R4, UR5 ;  /* 0x0000000500047c45 */ /* 0x001fc80008201400 */
[----:B------:R-:W0:Y:S02]  /*0ee0*/  MUFU.RCP R5, R4 ;  /* 0x0000000400057308 */ /* 0x000e240000001000 */
[----:B0-----:R-:W-:-:S06]  /*0ef0*/  FFMA.FTZ R20, R5, R20, UR4 ;  /* 0x0000000405147e23 */ /* 0x001fcc0008010014 */
[----:B------:R-:W0:Y:S02]  /*0f00*/  MUFU.RSQ R5, R20 ;  /* 0x0000001400057308 */ /* 0x000e240000001400 */
[----:B0-----:R2:W-:Y:S02]  /*0f10*/  STS [R2+0x10a4], R5 ;  /* 0x0010a40502007388 */ /* 0x0015e40000000800 */
.L_x_2103:
[----:B------:R-:W-:Y:S05]  /*0f20*/  BSYNC.RECONVERGENT B0 ;  /* 0x0000000000007941 */ /* 0x000fea0003800200 */
.L_x_2101:
        /* <DEDUP_REMOVED lines=16> */
[----:B-1----:R-:W-:Y:S01]  /*1030*/  IMAD.MOV.U32 R4, RZ, RZ, RZ ;  /* 0x000000ffff047224 */ /* 0x002fe200078e00ff */
[----:B--2---:R-:W-:-:S05]  /*1040*/  IADD3 R8, PT, PT, RZ, -R5, RZ ;  /* 0x80000005ff087210 */ /* 0x004fca0007ffe0ff */
[----:B------:R-:W-:Y:S01]  /*1050*/  IMAD R9, R8, R7, RZ ;  /* 0x0000000708097224 */ /* 0x000fe200078e02ff */
        /* <DEDUP_REMOVED lines=8> */
[----:B------:R-:W1:-:S12]  /*10e0*/  LDS R4, [UR4+0x10a4] ;  /* 0x0010a404ff047984 */ /* 0x000e580008000800 */
[----:B------:R-:W-:Y:S02]  /*10f0*/  @!P1 IMAD.IADD R2, R2, 0x1, -R7 ;  /* 0x0000000102029824 */ /* 0x000fe400078e0a07 */
[----:B------:R-:W-:-:S03]  /*1100*/  @!P1 VIADD R5, R5, 0x1 ;  /* 0x0000000105059836 */ /* 0x000fc60000000000 */
[----:B------:R-:W-:Y:S02]  /*1110*/  ISETP.GE.U32.AND P0, PT, R2, R7, PT ;  /* 0x000000070200720c */ /* 0x000fe40003f06070 */
[----:B------:R-:W-:-:S11]  /*1120*/  LOP3.LUT R2, R0, UR9, RZ, 0x3c, !PT ;  /* 0x0000000900027c12 */ /* 0x000fd6000f8e3cff */
[----:B------:R-:W-:Y:S02]  /*1130*/  @P0 IADD3 R5, PT, PT, R5, 0x1, RZ ;  /* 0x0000000105050810 */ /* 0x000fe40007ffe0ff */
[----:B------:R-:W-:Y:S02]  /*1140*/  ISETP.GE.AND P0, PT, R2, RZ, PT ;  /* 0x000000ff0200720c */ /* 0x000fe40003f06270 */
        /* <DEDUP_REMOVED lines=9> */
[----:B------:R-:W-:Y:S01]  /*11e0*/  IADD3 R7, PT, PT, RZ, -UR10, RZ ;  /* 0x8000000aff077c10 */ /* 0x000fe2000fffe0ff */
[----:B------:R-:W-:Y:S01]  /*11f0*/  IMAD.MOV.U32 R22, RZ, RZ, RZ ;  /* 0x000000ffff167224 */ /* 0x000fe200078e00ff */
[----:B------:R-:W-:Y:S01]  /*1200*/  ISETP.NE.U32.AND P2, PT, RZ, UR10, PT ;  /* 0x0000000aff007c0c */ /* 0x000fe2000bf45070 */
[----:B------:R-:W-:-:S04]  /*1210*/  IMAD.MOV.U32 R29, RZ, RZ, RZ ;  /* 0x000000ffff1d7224 */ /* 0x000fc800078e00ff */
[----:B-1----:R-:W1:Y:S02]  /*1220*/  MUFU.RCP R2, R2 ;  /* 0x0000000200027308 */ /* 0x002e640000001000 */
[----:B-1----:R-:W-:-:S06]  /*1230*/  VIADD R4, R2, 0xffffffe ;  /* 0x0ffffffe02047836 */ /* 0x002fcc0000000000 */
        /* <DEDUP_REMOVED lines=16> */
.L_x_2105:
[----:B------:R-:W-:Y:S02]  /*1340*/  MOV R2, UR10 ;  /* 0x0000000a00027c02 */ /* 0x000fe40008000f00 */
[----:B------:R-:W-:-:S07]  /*1350*/  MOV R6, 0x1370 ;  /* 0x0000137000067802 */ /* 0x000fce0000000f00 */
[----:B0-----:R-:W-:Y:S05]  /*1360*/  CALL.REL.NOINC `($__internal_80_$__cuda_sm20_div_s64) ;  /* 0x0000002000487944 */ /* 0x001fea0003c00000 */
[----:B------:R-:W-:Y:S01]  /*1370*/  IADD3 R7, P0, PT, RZ, -R28, RZ ;  /* 0x8000001cff077210 */ /* 0x000fe20007f1e0ff */
[----:B------:R-:W-:Y:S02]  /*1380*/  HFMA2 R5, -RZ, RZ, 0, 0 ;  /* 0x00000000ff057431 */ /* 0x000fe400000001ff */
[----:B------:R-:W-:Y:S02]  /*1390*/  IMAD.MOV.U32 R4, RZ, RZ, R3 ;  /* 0x000000ffff047224 */ /* 0x000fe400078e0003 */
[----:B------:R-:W-:Y:S02]  /*13a0*/  IMAD.X R2, RZ, RZ, ~R29, P0 ;  /* 0x000000ffff027224 */ /* 0x000fe400000e0e1d */
[----:B------:R-:W-:-:S04]  /*13b0*/  IMAD.WIDE.U32 R4, R7, UR10, R4 ;  /* 0x0000000a07047c25 */ /* 0x000fc8000f8e0004 */
[----:B------:R-:W-:Y:S02]  /*13c0*/  IMAD R2, R2, UR10, RZ ;  /* 0x0000000a02027c24 */ /* 0x000fe4000f8e02ff */
[----:B------:R-:W-:Y:S02]  /*13d0*/  IMAD.MOV.U32 R23, RZ, RZ, R4 ;  /* 0x000000ffff177224 */ /* 0x000fe400078e0004 */
[----:B------:R-:W-:-:S04]  /*13e0*/  IMAD R7, R7, UR9, R2 ;  /* 0x0000000907077c24 */ /* 0x000fc8000f8e0202 */
[----:B------:R-:W-:-:S07]  /*13f0*/  IMAD.IADD R22, R5, 0x1, R7 ;  /* 0x0000000105167824 */ /* 0x000fce00078e0207 */
.L_x_2106:
[C---:B------:R-:W-:Y:S01]  /*1400*/  SHF.L.U32 R2, R28.reuse, 0x4, RZ ;  /* 0x000000041c027819 */ /* 0x040fe200000006ff */
[----:B------:R-:W1:Y:S01]  /*1410*/  LDC R4, c[0x0][0x3ac] ;  /* 0x0000eb00ff047b82 */ /* 0x000e620000000800 */
[----:B------:R-:W-:Y:S01]  /*1420*/  SHF.L.U64.HI R5, R28, 0x4, R29 ;  /* 0x000000041c057819 */ /* 0x000fe2000001021d */
[----:B------:R-:W-:Y:S01]  /*1430*/  USHF.R.S32.HI UR4, URZ, 0x1f, UR8 ;  /* 0x0000001fff047899 */ /* 0x000fe20008011408 */
[----:B------:R-:W-:Y:S01]  /*1440*/  IADD3 R21, P1, PT, R2, 0x10, RZ ;  /* 0x0000001002157810 */ /* 0x000fe20007f3e0ff */
[----:B------:R-:W2:Y:S01]  /*1450*/  LDCU.64 UR16, c[0x0][0x398] ;  /* 0x00007300ff1077ac */ /* 0x000ea20008000a00 */
[----:B------:R-:W-:Y:S01]  /*1460*/  BSSY.RECONVERGENT B0, `(.L_x_2107) ;  /* 0x00000ad000007945 */ /* 0x000fe20003800200 */
[----:B------:R-:W-:Y:S02]  /*1470*/  MOV R12, RZ ;  /* 0x000000ff000c7202 */ /* 0x000fe40000000f00 */
[----:B0-----:R-:W-:Y:S01]  /*1480*/  IMAD.X R20, RZ, RZ, R5, P1 ;  /* 0x000000ffff147224 */ /* 0x001fe200008e0605 */
[----:B------:R-:W-:Y:S01]  /*1490*/  ISETP.LT.U32.AND P0, PT, R21, UR8, PT ;  /* 0x0000000815007c0c */ /* 0x000fe2000bf01070 */
[----:B------:R-:W0:Y:S01]  /*14a0*/  LDCU.64 UR18, c[0x0][0x398] ;  /* 0x00007300ff1277ac */ /* 0x000e220008000a00 */
[----:B------:R-:W-:-:S02]  /*14b0*/  IADD3 R25, P1, PT, R23, R2, RZ ;  /* 0x0000000217197210 */ /* 0x000fc40007f3e0ff */
[----:B------:R-:W-:-:S03]  /*14c0*/  ISETP.LT.AND.EX P0, PT, R20, UR4, PT, P0 ;  /* 0x0000000414007c0c */ /* 0x000fc6000bf01300 */
[----:B------:R-:W-:Y:S01]  /*14d0*/  IMAD.X R24, R22, 0x1, R5, P1 ;  /* 0x0000000116187824 */ /* 0x000fe200008e0605 */
        /* <DEDUP_REMOVED lines=8> */
[----:B0-2---:R-:W-:Y:S05]  /*1560*/  @P0 BRA `(.L_x_2108) ;  /* 0x0000000800700947 */ /* 0x005fea0003800000 */
        /* <DEDUP_REMOVED lines=35> */
.L_x_2110:
[----:B------:R-:W-:Y:S02]  /*17a0*/  MOV R12, UR10 ;  /* 0x0000000a000c7c02 */ /* 0x000fe40008000f00 */
[----:B------:R-:W-:-:S07]  /*17b0*/  MOV R10, 0x17d0 ;  /* 0x000017d0000a7802 */ /* 0x000fce0000000f00 */
[----:B------:R-:W-:Y:S05]  /*17c0*/  CALL.REL.NOINC `($__internal_81_$__cuda_sm20_div_u64) ;  /* 0x0000002000647944 */ /* 0x000fea0003c00000 */
.L_x_2111:
[----:B------:R-:W-:Y:S05]  /*17d0*/  BSYNC.RECONVERGENT B1 ;  /* 0x0000000000017941 */ /* 0x000fea0003800200 */
.L_x_2109:
        /* <DEDUP_REMOVED lines=10> */
[----:B------:R-:W-:Y:S01]  /*1880*/  HFMA2 R12, -RZ, RZ, 0, 0 ;  /* 0x00000000ff0c7431 */ /* 0x000fe200000001ff */
[----:B------:R-:W-:-:S07]  /*1890*/  CS2R R14, SRZ ;  /* 0x00000000000e7805 */ /* 0x000fce000001ff00 */
.L_x_2114:
[C---:B------:R-:W-:Y:S01]  /*18a0*/  IMAD.SHL.U32 R8, R25.reuse, 0x10, RZ ;  /* 0x0000001019087824 */ /* 0x040fe200078e00ff */
[----:B------:R-:W-:-:S04]  /*18b0*/  SHF.L.U64.HI R6, R25, 0x4, R24 ;  /* 0x0000000419067819 */ /* 0x000fc80000010218 */
[C---:B------:R-:W-:Y:S02]  /*18c0*/  IADD3 R4, P1, PT, R8.reuse, UR6, RZ ;  /* 0x0000000608047c10 */ /* 0x040fe4000ff3e0ff */
[----:B------:R-:W-:Y:S02]  /*18d0*/  IADD3 R8, P2, PT, R8, UR16, RZ ;  /* 0x0000001008087c10 */ /* 0x000fe4000ff5e0ff */
[C---:B------:R-:W-:Y:S02]  /*18e0*/  IADD3.X R5, PT, PT, R6.reuse, UR7, RZ, P1, !PT ;  /* 0x0000000706057c10 */ /* 0x040fe40008ffe4ff */
[----:B------:R-:W-:-:S04]  /*18f0*/  IADD3.X R9, PT, PT, R6, UR17, RZ, P2, !PT ;  /* 0x0000001106097c10 */ /* 0x000fc800097fe4ff */
[----:B------:R-:W2:Y:S04]  /*1900*/  LDG.E.128.CONSTANT R4, desc[UR12][R4.64] ;  /* 0x0000000c04047981 */ /* 0x000ea8000c1e9d00 */
[----:B------:R-:W3:Y:S01]  /*1910*/  LDG.E.128.CONSTANT R8, desc[UR12][R8.64] ;  /* 0x0000000c08087981 */ /* 0x000ee2000c1e9d00 */
[----:B------:R-:W-:Y:S01]  /*1920*/  VIADD R16, R13, 0x1 ;  /* 0x000000010d107836 */ /* 0x000fe20000000000 */
[----:B------:R-:W-:-:S04]  /*1930*/  IADD3 R15, P2, PT, R15, 0x1, RZ ;  /* 0x000000010f0f7810 */ /* 0x000fc80007f5e0ff */
[----:B------:R-:W-:Y:S02]  /*1940*/  LOP3.LUT R16, R16, 0x3, RZ, 0xc0, !PT ;  /* 0x0000000310107812 */ /* 0x000fe400078ec0ff */
[----:B------:R-:W-:Y:S02]  /*1950*/  IADD3.X R14, PT, PT, RZ, R14, RZ, P2, !PT ;  /* 0x0000000eff0e7210 */ /* 0x000fe400017fe4ff */
[----:B------:R-:W-:Y:S02]  /*1960*/  ISETP.NE.U32.AND P1, PT, R15, R16, PT ;  /* 0x000000100f00720c */ /* 0x000fe40003f25070 */
[----:B------:R-:W-:Y:S02]  /*1970*/  IADD3 R25, P2, PT, R25, UR10, RZ ;  /* 0x0000000a19197c10 */ /* 0x000fe4000ff5e0ff */
[----:B------:R-:W-:Y:S02]  /*1980*/  ISETP.NE.AND.EX P1, PT, R14, RZ, PT, P1 ;  /* 0x000000ff0e00720c */ /* 0x000fe40003f25310 */
[----:B------:R-:W-:Y:S01]  /*1990*/  IADD3.X R24, PT, PT, R24, UR9, RZ, P2, !PT ;  /* 0x0000000918187c10 */ /* 0x000fe200097fe4ff */
[----:B--2---:R-:W-:Y:S01]  /*19a0*/  FMUL.FTZ R17, R4, UR11 ;  /* 0x0000000b04117c20 */ /* 0x004fe20008410000 */
[----:B------:R-:W-:Y:S01]  /*19b0*/  FMUL.FTZ R16, R5, UR11 ;  /* 0x0000000b05107c20 */ /* 0x000fe20008410000 */
[----:B------:R-:W-:Y:S01]  /*19c0*/  FMUL.FTZ R19, R6, UR11 ;  /* 0x0000000b06137c20 */ /* 0x000fe20008410000 */
[----:B------:R-:W-:Y:S01]  /*19d0*/  FMUL.FTZ R6, R7, UR11 ;  /* 0x0000000b07067c20 */ /* 0x000fe20008410000 */
[----:B---3--:R-:W-:Y:S01]  /*19e0*/  FMUL.FTZ R17, R8, R17 ;  /* 0x0000001108117220 */ /* 0x008fe20000410000 */
[----:B------:R-:W-:Y:S01]  /*19f0*/  FMUL.FTZ R9, R9, R16 ;  /* 0x0000001009097220 */ /* 0x000fe20000410000 */
[----:B------:R-:W-:Y:S01]  /*1a00*/  FMUL.FTZ R10, R10, R19 ;  /* 0x000000130a0a7220 */ /* 0x000fe20000410000 */
[----:B------:R-:W-:-:S03]  /*1a10*/  FMUL.FTZ R6, R11, R6 ;  /* 0x000000060b067220 */ /* 0x000fc60000410000 */
[----:B------:R-:W-:-:S04]  /*1a20*/  FMNMX3.FTZ R9, R12, |R17|, |R9|, !PT ;  /* 0x400000110c097276 */ /* 0x000fc80007810409 */
[----:B------:R-:W-:Y:S01]  /*1a30*/  FMNMX3.FTZ R12, R9, |R10|, |R6|, !PT ;  /* 0x4000000a090c7276 */ /* 0x000fe20007810406 */
[----:B------:R-:W-:Y:S06]  /*1a40*/  @P1 BRA `(.L_x_2114) ;  /* 0xfffffffc00941947 */ /* 0x000fec000383ffff */
.L_x_2113:
[----:B------:R-:W-:Y:S05]  /*1a50*/  BSYNC.RECONVERGENT B1 ;  /* 0x0000000000017941 */ /* 0x000fea0003800200 */
.L_x_2112:
[----:B------:R-:W-:Y:S05]  /*1a60*/  @!P0 BRA `(.L_x_2108) ;  /* 0x0000000400308947 */ /* 0x000fea0003800000 */
.L_x_2115:
[C---:B------:R-:W-:Y:S01]  /*1a70*/  IMAD.SHL.U32 R14, R25.reuse, 0x10, RZ ;  /* 0x00000010190e7824 */ /* 0x040fe200078e00ff */
[----:B------:R-:W-:-:S04]  /*1a80*/  SHF.L.U64.HI R4, R25, 0x4, R24 ;  /* 0x0000000419047819 */ /* 0x000fc80000010218 */
[C---:B------:R-:W-:Y:S02]  /*1a90*/  IADD3 R16, P0, PT, R14.reuse, UR6, RZ ;  /* 0x000000060e107c10 */ /* 0x040fe4000ff1e0ff */
[----:B------:R-:W-:Y:S02]  /*1aa0*/  IADD3 R14, P1, PT, R14, UR18, RZ ;  /* 0x000000120e0e7c10 */ /* 0x000fe4000ff3e0ff */
[C---:B------:R-:W-:Y:S02]  /*1ab0*/  IADD3.X R17, PT, PT, R4.reuse, UR7, RZ, P0, !PT ;  /* 0x0000000704117c10 */ /* 0x040fe400087fe4ff */
[----:B------:R-:W-:-:S03]  /*1ac0*/  IADD3.X R15, PT, PT, R4, UR19, RZ, P1, !PT ;  /* 0x00000013040f7c10 */ /* 0x000fc60008ffe4ff */
[----:B------:R-:W2:Y:S04]  /*1ad0*/  LDG.E.128.CONSTANT R4, desc[UR12][R16.64] ;  /* 0x0000000c10047981 */ /* 0x000ea8000c1e9d00 */
[----:B------:R-:W3:Y:S01]  /*1ae0*/  LDG.E.128.CONSTANT R8, desc[UR12][R14.64] ;  /* 0x0000000c0e087981 */ /* 0x000ee2000c1e9d00 */
[----:B------:R-:W-:Y:S02]  /*1af0*/  USHF.L.U32 UR4, UR10, 0x4, URZ ;  /* 0x000000040a047899 */ /* 0x000fe400080006ff */
[----:B------:R-:W-:Y:S02]  /*1b00*/  USHF.L.U64.HI UR5, UR10, 0x4, UR9 ;  /* 0x000000040a057899 */ /* 0x000fe40008010209 */
[----:B------:R-:W-:Y:S02]  /*1b10*/  USHF.L.U32 UR8, UR10, 0x4, URZ ;  /* 0x000000040a087899 */ /* 0x000fe400080006ff */
[----:B------:R-:W-:-:S04]  /*1b20*/  IADD3 R30, P0, PT, R16, UR4, RZ ;  /* 0x00000004101e7c10 */ /* 0x000fc8000ff1e0ff */
[----:B------:R-:W-:Y:S01]  /*1b30*/  IADD3.X R31, PT, PT, R17, UR5, RZ, P0, !PT ;  /* 0x00000005111f7c10 */ /* 0x000fe200087fe4ff */
[----:B--2---:R-:W-:Y:S01]  /*1b40*/  FMUL.FTZ R13, R4, UR11 ;  /* 0x0000000b040d7c20 */ /* 0x004fe20008410000 */
[----:B------:R-:W-:-:S03]  /*1b50*/  FMUL.FTZ R4, R5, UR11 ;  /* 0x0000000b05047c20 */ /* 0x000fc60008410000 */
[----:B---3--:R-:W-:Y:S01]  /*1b60*/  FMUL.FTZ R13, R8, R13 ;  /* 0x0000000d080d7220 */ /* 0x008fe20000410000 */
[----:B------:R-:W-:Y:S01]  /*1b70*/  FMUL.FTZ R8, R9, R4 ;  /* 0x0000000409087220 */ /* 0x000fe20000410000 */
[----:B------:R-:W-:-:S04]  /*1b80*/  IADD3 R4, P1, PT, R14, UR8, RZ ;  /* 0x000000080e047c10 */ /* 0x000fc8000ff3e0ff */
[----:B------:R-:W-:Y:S02]  /*1b90*/  IADD3.X R5, PT, PT, R15, UR5, RZ, P1, !PT ;  /* 0x000000050f057c10 */ /* 0x000fe40008ffe4ff */
[----:B------:R-:W-:Y:S02]  /*1ba0*/  FMNMX3.FTZ R8, R12, |R13|, |R8|, !PT ;  /* 0x4000000d0c087276 */ /* 0x000fe40007810408 */
[----:B------:R-:W2:Y:S04]  /*1bb0*/  LDG.E.128.CONSTANT R12, desc[UR12][R30.64] ;  /* 0x0000000c1e0c7981 */ /* 0x000ea8000c1e9d00 */
[----:B------:R-:W3:Y:S01]  /*1bc0*/  LDG.E.128.CONSTANT R16, desc[UR12][R4.64] ;  /* 0x0000000c04107981 */ /* 0x000ee2000c1e9d00 */
[----:B------:R-:W-:Y:S01]  /*1bd0*/  FMUL.FTZ R9, R6, UR11 ;  /* 0x0000000b06097c20 */ /* 0x000fe20008410000 */
[----:B------:R-:W-:-:S03]  /*1be0*/  FMUL.FTZ R6, R7, UR11 ;  /* 0x0000000b07067c20 */ /* 0x000fc60008410000 */
[----:B------:R-:W-:Y:S01]  /*1bf0*/  FMUL.FTZ R9, R10, R9 ;  /* 0x000000090a097220 */ /* 0x000fe20000410000 */
[----:B------:R-:W-:-:S05]  /*1c00*/  FMUL.FTZ R6, R11, R6 ;  /* 0x000000060b067220 */ /* 0x000fca0000410000 */
[----:B------:R-:W-:Y:S01]  /*1c10*/  FMNMX3.FTZ R6, R8, |R9|, |R6|, !PT ;  /* 0x4000000908067276 */ /* 0x000fe20007810406 */
[----:B--2---:R-:W-:Y:S01]  /*1c20*/  FMUL.FTZ R7, R12, UR11 ;  /* 0x0000000b0c077c20 */ /* 0x004fe20008410000 */
[----:B------:R-:W-:Y:S01]  /*1c30*/  FMUL.FTZ R10, R13, UR11 ;  /* 0x0000000b0d0a7c20 */ /* 0x000fe20008410000 */
[----:B------:R-:W-:Y:S01]  /*1c40*/  IADD3 R12, P0, PT, R30, UR8, RZ ;  /* 0x000000081e0c7c10 */ /* 0x000fe2000ff1e0ff */
[----:B------:R-:W-:Y:S01]  /*1c50*/  FMUL.FTZ R9, R14, UR11 ;  /* 0x0000000b0e097c20 */ /* 0x000fe20008410000 */
[----:B---3--:R-:W-:Y:S01]  /*1c60*/  FMUL.FTZ R7, R16, R7 ;  /* 0x0000000710077220 */ /* 0x008fe20000410000 */
[----:B------:R-:W-:Y:S01]  /*1c70*/  FMUL.FTZ R10, R17, R10 ;  /* 0x0000000a110a7220 */ /* 0x000fe20000410000 */
[----:B------:R-:W-:Y:S01]  /*1c80*/  FMUL.FTZ R8, R15, UR11 ;  /* 0x0000000b0f087c20 */ /* 0x000fe20008410000 */
[----:B------:R-:W-:Y:S01]  /*1c90*/  IADD3 R14, P1, PT, R4, UR8, RZ ;  /* 0x00000008040e7c10 */ /* 0x000fe2000ff3e0ff */
[----:B------:R-:W-:Y:S01]  /*1ca0*/  FMUL.FTZ R9, R18, R9 ;  /* 0x0000000912097220 */ /* 0x000fe20000410000 */
[----:B------:R-:W-:Y:S01]  /*1cb0*/  IADD3.X R13, PT, PT, R31, UR5, RZ, P0, !PT ;  /* 0x000000051f0d7c10 */ /* 0x000fe200087fe4ff */
[----:B------:R-:W-:Y:S01]  /*1cc0*/  FMUL.FTZ R8, R19, R8 ;  /* 0x0000000813087220 */ /* 0x000fe20000410000 */
[----:B------:R-:W-:-:S02]  /*1cd0*/  FMNMX3.FTZ R10, R6, |R7|, |R10|, !PT ;  /* 0x40000007060a7276 */ /* 0x000fc4000781040a */
[----:B------:R-:W-:Y:S02]  /*1ce0*/  IADD3.X R15, PT, PT, R5, UR5, RZ, P1, !PT ;  /* 0x00000005050f7c10 */ /* 0x000fe40008ffe4ff */
[----:B------:R0:W2:Y:S01]  /*1cf0*/  LDG.E.128.CONSTANT R4, desc[UR12][R12.64] ;  /* 0x0000000c0c047981 */ /* 0x0000a2000c1e9d00 */
[----:B------:R-:W-:-:S03]  /*1d00*/  FMNMX3.FTZ R27, R10, |R9|, |R8|, !PT ;  /* 0x400000090a1b7276 */ /* 0x000fc60007810408 */
[----:B------:R-:W3:Y:S01]  /*1d10*/  LDG.E.128.CONSTANT R8, desc[UR12][R14.64] ;  /* 0x0000000c0e087981 */ /* 0x000ee2000c1e9d00 */
[----:B------:R-:W-:-:S04]  /*1d20*/  IADD3 R16, P1, PT, R14, UR8, RZ ;  /* 0x000000080e107c10 */ /* 0x000fc8000ff3e0ff */
[----:B------:R-:W-:Y:S02]  /*1d30*/  IADD3.X R17, PT, PT, R15, UR5, RZ, P1, !PT ;  /* 0x000000050f117c10 */ /* 0x000fe40008ffe4ff */
[----:B0-----:R-:W-:-:S04]  /*1d40*/  IADD3 R12, P0, PT, R12, UR8, RZ ;  /* 0x000000080c0c7c10 */ /* 0x001fc8000ff1e0ff */
[----:B------:R-:W-:Y:S01]  /*1d50*/  IADD3.X R13, PT, PT, R13, UR5, RZ, P0, !PT ;  /* 0x000000050d0d7c10 */ /* 0x000fe200087fe4ff */
[----:B------:R-:W4:Y:S05]  /*1d60*/  LDG.E.128.CONSTANT R16, desc[UR12][R16.64] ;  /* 0x0000000c10107981 */ /* 0x000f2a000c1e9d00 */
[----:B------:R-:W5:Y:S01]  /*1d70*/  LDG.E.128.CONSTANT R12, desc[UR12][R12.64] ;  /* 0x0000000c0c0c7981 */ /* 0x000f62000c1e9d00 */
[----:B------:R-:W-:Y:S02]  /*1d80*/  USHF.L.U32 UR5, UR10, 0x2, URZ ;  /* 0x000000020a057899 */ /* 0x000fe400080006ff */
[----:B------:R-:W-:-:S04]  /*1d90*/  USHF.L.U64.HI UR4, UR10, 0x2, UR9 ;  /* 0x000000020a047899 */ /* 0x000fc80008010209 */
[----:B------:R-:W-:-:S04]  /*1da0*/  IADD3 R25, P0, PT, R25, UR5, RZ ;  /* 0x0000000519197c10 */ /* 0x000fc8000ff1e0ff */
[----:B------:R-:W-:Y:S02]  /*1db0*/  IADD3.X R24, PT, PT, R24, UR4, RZ, P0, !PT ;  /* 0x0000000418187c10 */ /* 0x000fe400087fe4ff */
[----:B------:R-:W-:-:S04]  /*1dc0*/  ISETP.GE.U32.AND P0, PT, R25, R21, PT ;  /* 0x000000151900720c */ /* 0x000fc80003f06070 */
[----:B------:R-:W-:Y:S01]  /*1dd0*/  ISETP.GE.AND.EX P0, PT, R24, R20, PT, P0 ;  /* 0x000000141800720c */ /* 0x000fe20003f06300 */
        /* <DEDUP_REMOVED lines=10> */
[----:B-----5:R-:W-:Y:S01]  /*1e80*/  FMUL.FTZ R5, R12, UR11 ;  /* 0x0000000b0c057c20 */ /* 0x020fe20008410000 */
[----:B------:R-:W-:Y:S01]  /*1e90*/  FMUL.FTZ R6, R13, UR11 ;  /* 0x0000000b0d067c20 */ /* 0x000fe20008410000 */
[----:B------:R-:W-:Y:S01]  /*1ea0*/  FMUL.FTZ R7, R14, UR11 ;  /* 0x0000000b0e077c20 */ /* 0x000fe20008410000 */
[----:B------:R-:W-:Y:S01]  /*1eb0*/  FMUL.FTZ R8, R15, UR11 ;  /* 0x0000000b0f087c20 */ /* 0x000fe20008410000 */
[----:B----4-:R-:W-:Y:S01]  /*1ec0*/  FMUL.FTZ R5, R16, R5 ;  /* 0x0000000510057220 */ /* 0x010fe20000410000 */
[----:B------:R-:W-:Y:S01]  /*1ed0*/  FMUL.FTZ R6, R17, R6 ;  /* 0x0000000611067220 */ /* 0x000fe20000410000 */
[----:B------:R-:W-:Y:S01]  /*1ee0*/  FMUL.FTZ R7, R18, R7 ;  /* 0x0000000712077220 */ /* 0x000fe20000410000 */
[----:B------:R-:W-:-:S03]  /*1ef0*/  FMUL.FTZ R8, R19, R8 ;  /* 0x0000000813087220 */ /* 0x000fc60000410000 */
[----:B------:R-:W-:-:S04]  /*1f00*/  FMNMX3.FTZ R4, R4, |R5|, |R6|, !PT ;  /* 0x4000000504047276 */ /* 0x000fc80007810406 */
[----:B------:R-:W-:Y:S01]  /*1f10*/  FMNMX3.FTZ R12, R4, |R7|, |R8|, !PT ;  /* 0x40000007040c7276 */ /* 0x000fe20007810408 */
[----:B------:R-:W-:Y:S06]  /*1f20*/  @!P0 BRA `(.L_x_2115) ;  /* 0xfffffff800d08947 */ /* 0x000fec000383ffff */
.L_x_2108:
[----:B------:R-:W-:Y:S05]  /*1f30*/  BSYNC.RECONVERGENT B0 ;  /* 0x0000000000007941 */ /* 0x000fea0003800200 */
.L_x_2107:
        /* <DEDUP_REMOVED lines=15> */
[----:B0-----:R-:W-:Y:S01]  /*2030*/  IMAD.MOV.U32 R4, RZ, RZ, RZ ;  /* 0x000000ffff047224 */ /* 0x001fe200078e00ff */
[----:B-1----:R-:W-:-:S05]  /*2040*/  IADD3 R11, PT, PT, RZ, -R5, RZ ;  /* 0x80000005ff0b7210 */ /* 0x002fca0007ffe0ff */
        /* <DEDUP_REMOVED lines=11> */
[----:B------:R-:W-:-:S05]  /*2100*/  @P0 VIADD R5, R5, 0x1 ;  /* 0x0000000105050836 */ /* 0x000fca0000000000 */
[----:B------:R-:W-:-:S05]  /*2110*/  MOV R8, R5 ;  /* 0x0000000500087202 */ /* 0x000fca0000000f00 */
[----:B------:R-:W-:Y:S01]  /*2120*/  @!P2 IMAD.MOV R8, RZ, RZ, -R8 ;  /* 0x000000ffff08a224 */ /* 0x000fe200078e0a08 */
[----:B------:R-:W-:Y:S01]  /*2130*/  @!P1 LOP3.LUT R8, RZ, R7, RZ, 0x33, !PT ;  /* 0x00000007ff089212 */ /* 0x000fe200078e33ff */
[----:B------:R-:W-:Y:S03]  /*2140*/  BAR.SYNC.DEFER_BLOCKING 0x0 ;  /* 0x0000000000007b1d */ /* 0x000fe60000010000 */
[----:B------:R-:W-:-:S13]  /*2150*/  ISETP.GE.AND P0, PT, R8, 0x1, PT ;  /* 0x000000010800780c */ /* 0x000fda0003f06270 */
[----:B0-----:R-:W-:Y:S05]  /*2160*/  @!P0 BRA `(.L_x_2116) ;  /* 0x0000000400ac8947 */ /* 0x001fea0003800000 */
[----:B------:R-:W0:Y:S01]  /*2170*/  LDCU UR8, c[0x0][0x3ac] ;  /* 0x00007580ff0877ac */ /* 0x000e220008000800 */
[----:B------:R-:W-:Y:S01]  /*2180*/  LOP3.LUT R11, R3, 0x1f, RZ, 0xc0, !PT ;  /* 0x0000001f030b7812 */ /* 0x000fe200078ec0ff */
[----:B------:R-:W-:Y:S01]  /*2190*/  UMOV UR4, URZ ;  /* 0x000000ff00047c82 */ /* 0x000fe20008000000 */
[----:B------:R-:W-:Y:S01]  /*21a0*/  UMOV UR5, URZ ;  /* 0x000000ff00057c82 */ /* 0x000fe20008000000 */
[----:B0-----:R-:W-:-:S12]  /*21b0*/  USHF.R.S32.HI UR8, URZ, 0x1f, UR8 ;  /* 0x0000001fff087899 */ /* 0x001fd80008011408 */
.L_x_2122:
[----:B------:R-:W-:Y:S01]  /*21c0*/  SHF.R.U32.HI R4, RZ, 0x5, R3 ;  /* 0x00000005ff047819 */ /* 0x000fe20000011603 */
[----:B------:R-:W-:Y:S01]  /*21d0*/  IMAD.MOV.U32 R5, RZ, RZ, RZ ;  /* 0x000000ffff057224 */ /* 0x000fe200078e00ff */
[----:B------:R-:W-:Y:S01]  /*21e0*/  SHF.R.U32.HI R13, RZ, 0x5, R0 ;  /* 0x00000005ff0d7819 */ /* 0x000fe20000011600 */
[----:B------:R-:W-:Y:S04]  /*21f0*/  BSSY.RECONVERGENT B0, `(.L_x_2117) ;  /* 0x000005b000007945 */ /* 0x000fe80003800200 */
[C---:B0-----:R-:W-:Y:S02]  /*2200*/  IMAD R7, R13.reuse, UR5, RZ ;  /* 0x000000050d077c24 */ /* 0x041fe4000f8e02ff */
[----:B------:R-:W-:-:S05]  /*2210*/  IMAD.WIDE.U32 R4, R13, UR4, R4 ;  /* 0x000000040d047c25 */ /* 0x000fca000f8e0004 */
[----:B------:R-:W-:Y:S02]  /*2220*/  IADD3 R7, PT, PT, R5, R7, RZ ;  /* 0x0000000705077210 */ /* 0x000fe40007ffe0ff */
        /* <DEDUP_REMOVED lines=8> */
[----:B------:R-:W-:Y:S01]  /*22b0*/  BSSY.RECONVERGENT B1, `(.L_x_2119) ;  /* 0x0000029000017945 */ /* 0x000fe20003800200 */
[----:B------:R-:W-:Y:S01]  /*22c0*/  MOV R19, 0x400 ;  /* 0x0000040000137802 */ /* 0x000fe20000000f00 */
        /* <DEDUP_REMOVED lines=12> */
[----:B------:R-:W-:-:S02]  /*2390*/  IADD3 R14, P2, PT, R15, 0x20, RZ ;  /* 0x000000200f0e7810 */ /* 0x000fc40007f5e0ff */
[----:B-1----:R-:W-:Y:S02]  /*23a0*/  LEA R19, R12, R19, 0x18 ;  /* 0x000000130c137211 */ /* 0x002fe400078ec0ff */
[----:B------:R-:W-:Y:S02]  /*23b0*/  ISETP.LT.AND.EX P1, PT, R18, RZ, PT, P1 ;  /* 0x000000ff1200720c */ /* 0x000fe40003f21310 */
[----:B------:R-:W-:Y:S01]  /*23c0*/  IADD3.X R16, PT, PT, RZ, RZ, R16, P2, P0 ;  /* 0x000000ffff107210 */ /* 0x000fe200017e0410 */
[----:B------:R-:W-:Y:S01]  /*23d0*/  IMAD R12, R15, 0x4, R19 ;  /* 0x000000040f0c7824 */ /* 0x000fe200078e0213 */
[----:B------:R-:W-:Y:S02]  /*23e0*/  ISETP.GE.U32.AND P2, PT, R14, R13, PT ;  /* 0x0000000d0e00720c */ /* 0x000fe40003f46070 */
[----:B------:R-:W-:Y:S02]  /*23f0*/  SEL R6, R10, 0x20, P1 ;  /* 0x000000200a067807 */ /* 0x000fe40000800000 */
[----:B------:R-:W-:-:S02]  /*2400*/  SEL R10, R18, RZ, P1 ;  /* 0x000000ff120a7207 */ /* 0x000fc40000800000 */
[----:B------:R-:W-:Y:S02]  /*2410*/  ISETP.GE.AND.EX P1, PT, R16, R7, PT, P2 ;  /* 0x000000071000720c */ /* 0x000fe40003f26320 */
[----:B------:R-:W-:Y:S02]  /*2420*/  ISETP.GE.U32.AND P0, PT, R17, R6, PT ;  /* 0x000000061100720c */ /* 0x000fe40003f06070 */
[----:B------:R-:W-:-:S04]  /*2430*/  IADD3.X R17, PT, PT, RZ, RZ, RZ, P3, !PT ;  /* 0x000000ffff117210 */ /* 0x000fc80001ffe4ff */
[----:B------:R-:W-:-:S05]  /*2440*/  ISETP.GE.AND.EX P0, PT, R17, R10, PT, P0 ;  /* 0x0000000a1100720c */ /* 0x000fca0003f06300 */
[----:B------:R-:W-:Y:S08]  /*2450*/  @P1 BRA `(.L_x_2120) ;  /* 0x0000000000381947 */ /* 0x000ff00003800000 */
[----:B------:R0:W1:Y:S01]  /*2460*/  LDS R5, [R12] ;  /* 0x000000000c057984 */ /* 0x0000620000000800 */
[----:B------:R-:W-:Y:S01]  /*2470*/  IMAD R4, R4, UR10, R11 ;  /* 0x0000000a04047c24 */ /* 0x000fe2000f8e020b */
[----:B------:R-:W-:-:S03]  /*2480*/  MOV R18, R14 ;  /* 0x0000000e00127202 */ /* 0x000fc60000000f00 */
[----:B------:R-:W-:-:S04]  /*2490*/  IMAD R4, R4, 0x4, R19 ;  /* 0x0000000404047824 */ /* 0x000fc800078e0213 */
[----:B0-----:R-:W-:-:S07]  /*24a0*/  VIADD R4, R4, 0x80 ;  /* 0x0000008004047836 */ /* 0x001fce0000000000 */
.L_x_2121:
        /* <DEDUP_REMOVED lines=9> */
.L_x_2120:
[----:B------:R-:W-:Y:S05]  /*2540*/  BSYNC.RECONVERGENT B1 ;  /* 0x0000000000017941 */ /* 0x000fea0003800200 */
.L_x_2119:
        /* <DEDUP_REMOVED lines=37> */
.L_x_2118:
[----:B------:R-:W-:Y:S05]  /*27a0*/  BSYNC.RECONVERGENT B0 ;  /* 0x0000000000007941 */ /* 0x000fea0003800200 */
.L_x_2117:
[----:B------:R-:W-:Y:S01]  /*27b0*/  UIADD3 UR4, UP0, UPT, UR4, 0x1, URZ ;  /* 0x0000000104047890 */ /* 0x000fe2000ff1e0ff */
[----:B-1----:R-:W-:-:S03]  /*27c0*/  SHF.R.S32.HI R4, RZ, 0x1f, R8 ;  /* 0x0000001fff047819 */ /* 0x002fc60000011408 */
[----:B------:R-:W-:Y:S02]  /*27d0*/  UIADD3.X UR5, UPT, UPT, URZ, UR5, URZ, UP0, !UPT ;  /* 0x00000005ff057290 */ /* 0x000fe400087fe4ff */
[----:B------:R-:W-:-:S04]  /*27e0*/  ISETP.LE.U32.AND P0, PT, R8, UR4, PT ;  /* 0x0000000408007c0c */ /* 0x000fc8000bf03070 */
[----:B------:R-:W-:-:S05]  /*27f0*/  IMAD.U32 R5, RZ, RZ, UR5 ;  /* 0x00000005ff057e24 */ /* 0x000fca000f8e00ff */
[----:B------:R-:W-:-:S13]  /*2800*/  ISETP.GE.AND.EX P0, PT, R5, R4, PT, P0 ;  /* 0x000000040500720c */ /* 0x000fda0003f06300 */
[----:B------:R-:W-:Y:S05]  /*2810*/  @!P0 BRA `(.L_x_2122) ;  /* 0xfffffff800688947 */ /* 0x000fea000383ffff */
.L_x_2116:
[C---:B------:R-:W-:Y:S01]  /*2820*/  SHF.L.U32 R4, R28.reuse, 0x4, RZ ;  /* 0x000000041c047819 */ /* 0x040fe200000006ff */
[----:B------:R-:W-:Y:S01]  /*2830*/  BAR.SYNC.DEFER_BLOCKING 0x0 ;  /* 0x0000000000007b1d */ /* 0x000fe20000010000 */
[----:B------:R-:W-:Y:S02]  /*2840*/  SHF.L.U64.HI R5, R28, 0x4, R29 ;  /* 0x000000041c057819 */ /* 0x000fe4000001021d */
[----:B------:R-:W-:-:S03]  /*2850*/  IADD3 R4, P0, PT, R23, R4, RZ ;  /* 0x0000000417047210 */ /* 0x000fc60007f1e0ff */
[----:B------:R-:W-:Y:S01]  /*2860*/  BSSY.RECONVERGENT B0, `(.L_x_2123) ;  /* 0x0000019000007945 */ /* 0x000fe20003800200 */
[----:B------:R-:W-:Y:S01]  /*2870*/  ISETP.GE.U32.AND P1, PT, R4, R21, PT ;  /* 0x000000150400720c */ /* 0x000fe20003f26070 */
        /* <DEDUP_REMOVED lines=12> */
[----:B0-----:R-:W-:Y:S01]  /*2940*/  MOV R7, R29 ;  /* 0x0000001d00077202 */ /* 0x001fe20000000f00 */
[----:B------:R-:W-:Y:S02]  /*2950*/  IMAD.MOV.U32 R6, RZ, RZ, R28 ;  /* 0x000000ffff067224 */ /* 0x000fe400078e001c */
[----:B------:R-:W-:Y:S02]  /*2960*/  IMAD R11, R26, UR14, RZ ;  /* 0x0000000e1a0b7c24 */ /* 0x000fe4000f8e02ff */
[----:B------:R-:W-:-:S04]  /*2970*/  IMAD.WIDE.U32 R6, R2, UR14, R6 ;  /* 0x0000000e02067c25 */ /* 0x000fc8000f8e0006 */
[----:B------:R-:W-:Y:S01]  /*2980*/  IMAD.IADD R7, R7, 0x1, R11 ;  /* 0x0000000107077824 */ /* 0x000fe200078e020b */
[----:B--2---:R-:W-:Y:S02]  /*2990*/  @P0 FMNMX.FTZ R8, R8, R5, PT ;  /* 0x0000000508080209 */ /* 0x004fe40003810000 */
[----:B-1----:R-:W-:-:S03]  /*29a0*/  LEA R10, P0, R6, UR4, 0x2 ;  /* 0x00000004060a7c11 */ /* 0x002fc6000f8010ff */
[----:B------:R-:W-:Y:S01]  /*29b0*/  FMUL.FTZ R8, R8, 0.0078740157186985015869 ;  /* 0x3c01020408087820 */ /* 0x000fe20000410000 */
[----:B------:R-:W-:-:S04]  /*29c0*/  LEA.HI.X R11, R6, UR5, R7, 0x2, P0 ;  /* 0x00000005060b7c11 */ /* 0x000fc800080f1407 */
[----:B------:R-:W-:-:S05]  /*29d0*/  FMNMX.FTZ R5, R8, 1.1920928955078125e-07, !PT ;  /* 0x3400000008057809 */ /* 0x000fca0007810000 */
[----:B------:R1:W-:Y:S02]  /*29e0*/  STG.E desc[UR12][R10.64], R5 ;  /* 0x000000050a007986 */ /* 0x0003e4000c10190c */
.L_x_2124:
[----:B------:R-:W-:Y:S05]  /*29f0*/  BSYNC.RECONVERGENT B0 ;  /* 0x0000000000007941 */ /* 0x000fea0003800200 */
.L_x_2123:
        /* <DEDUP_REMOVED lines=11> */
[----:B------:R-:W-:-:S04]  /*2ab0*/  MOV R9, UR5 ;  /* 0x0000000500097c02 */ /* 0x000fc80008000f00 */
[----:B------:R-:W-:Y:S01]  /*2ac0*/  IMAD.U32 R17, RZ, RZ, UR8 ;  /* 0x00000008ff117e24 */ /* 0x000fe2000f8e00ff */
[----:B------:R-:W-:Y:S06]  /*2ad0*/  @P0 EXIT ;  /* 0x000000000000094d */ /* 0x000fec0003800000 */
[----:B-1----:R-:W1:Y:S01]  /*2ae0*/  LDC.64 R4, c[0x0][0x398] ;  /* 0x0000e600ff047b82 */ /* 0x002e620000000a00 */
[----:B------:R-:W-:Y:S01]  /*2af0*/  IMAD R9, R26, UR14, RZ ;  /* 0x0000000e1a097c24 */ /* 0x000fe2000f8e02ff */
[----:B------:R-:W-:Y:S01]  /*2b00*/  MOV R16, R8 ;  /* 0x0000000800107202 */ /* 0x000fe20000000f00 */
[----:B------:R-:W-:-:S04]  /*2b10*/  IMAD.WIDE.U32 R18, R2, UR14, RZ ;  /* 0x0000000e02127c25 */ /* 0x000fc8000f8e00ff */
[----:B------:R-:W-:Y:S01]  /*2b20*/  IMAD.IADD R2, R9, 0x1, R19 ;  /* 0x0000000109027824 */ /* 0x000fe200078e0213 */
[----:B0-----:R-:W0:Y:S06]  /*2b30*/  LDC.64 R6, c[0x0][0x388] ;  /* 0x0000e200ff067b82 */ /* 0x001e2c0000000a00 */
.L_x_2125:
[----:B--2---:R-:W-:-:S04]  /*2b40*/  SHF.R.U32.HI R8, RZ, 0x4, R3 ;  /* 0x00000004ff087819 */ /* 0x004fc80000011603 */
[----:B------:R-:W-:-:S04]  /*2b50*/  LOP3.LUT R9, R8, 0x3ffffff, RZ, 0xc0, !PT ;  /* 0x03ffffff08097812 */ /* 0x000fc800078ec0ff */
[----:B------:R-:W-:-:S05]  /*2b60*/  IADD3 R9, P0, PT, R9, R18, RZ ;  /* 0x0000001209097210 */ /* 0x000fca0007f1e0ff */
[----:B------:R-:W-:Y:S01]  /*2b70*/  IMAD.X R8, RZ, RZ, R2, P0 ;  /* 0x000000ffff087224 */ /* 0x000fe200000e0602 */
[----:B0-----:R-:W-:-:S04]  /*2b80*/  LEA R22, P0, R9, R6, 0x2 ;  /* 0x0000000609167211 */ /* 0x001fc800078010ff */
[----:B------:R-:W-:Y:S01]  /*2b90*/  LEA.HI.X R23, R9, R7, R8, 0x2, P0 ;  /* 0x0000000709177211 */ /* 0x000fe200000f1408 */
[----:B------:R-:W-:-:S04]  /*2ba0*/  IMAD.MOV.U32 R8, RZ, RZ, 0x10 ;  /* 0x00000010ff087424 */ /* 0x000fc800078e00ff */
[----:B------:R-:W2:Y:S01]  /*2bb0*/  LDG.E R20, desc[UR12][R22.64] ;  /* 0x0000000c16147981 */ /* 0x000ea2000c1e1900 */
[----:B------:R-:W-:-:S04]  /*2bc0*/  IMAD.WIDE.U32 R8, R3, R8, UR6 ;  /* 0x0000000603087e25 */ /* 0x000fc8000f8e0008 */
[----:B-1----:R-:W-:Y:S02]  /*2bd0*/  IMAD.WIDE.U32 R12, R3, 0x10, R4 ;  /* 0x00000010030c7825 */ /* 0x002fe400078e0004 */
[----:B------:R-:W3:Y:S04]  /*2be0*/  LDG.E.128.CONSTANT R8, desc[UR12][R8.64] ;  /* 0x0000000c08087981 */ /* 0x000ee8000c1e9d00 */
[----:B------:R-:W4:Y:S01]  /*2bf0*/  LDG.E.128.CONSTANT R12, desc[UR12][R12.64] ;  /* 0x0000000c0c0c7981 */ /* 0x000f22000c1e9d00 */
[----:B--2---:R-:W0:Y:S01]  /*2c00*/  MUFU.RCP R20, R20 ;  /* 0x0000001400147308 */ /* 0x004e220000001000 */
[----:B---3--:R-:W-:Y:S01]  /*2c10*/  FMUL.FTZ R21, R8, UR11 ;  /* 0x0000000b08157c20 */ /* 0x008fe20008410000 */
[----:B------:R-:W-:Y:S01]  /*2c20*/  FMUL.FTZ R24, R9, UR11 ;  /* 0x0000000b09187c20 */ /* 0x000fe20008410000 */
[----:B------:R-:W-:Y:S01]  /*2c30*/  FMUL.FTZ R23, R10, UR11 ;  /* 0x0000000b0a177c20 */ /* 0x000fe20008410000 */
[----:B------:R-:W-:Y:S01]  /*2c40*/  FMUL.FTZ R10, R11, UR11 ;  /* 0x0000000b0b0a7c20 */ /* 0x000fe20008410000 */
[----:B----4-:R-:W-:Y:S01]  /*2c50*/  FMUL.FTZ R21, R12, R21 ;  /* 0x000000150c157220 */ /* 0x010fe20000410000 */
[----:B------:R-:W-:Y:S01]  /*2c60*/  FMUL.FTZ R25, R13, R24 ;  /* 0x000000180d197220 */ /* 0x000fe20000410000 */
[----:B------:R-:W-:Y:S01]  /*2c70*/  FMUL.FTZ R23, R14, R23 ;  /* 0x000000170e177220 */ /* 0x000fe20000410000 */
[----:B------:R-:W-:Y:S01]  /*2c80*/  FMUL.FTZ R15, R15, R10 ;  /* 0x0000000a0f0f7220 */ /* 0x000fe20000410000 */
        /* <DEDUP_REMOVED lines=9> */
[----:B------:R-:W-:Y:S01]  /*2d20*/  IADD3 R21, PT, PT, R0, R3, RZ ;  /* 0x0000000300157210 */ /* 0x000fe20007ffe0ff */
[----:B------:R-:W-:-:S03]  /*2d30*/  IMAD.WIDE.U32 R8, R3, 0x4, R16 ;  /* 0x0000000403087825 */ /* 0x000fc600078e0010 */
[----:B------:R-:W-:Y:S02]  /*2d40*/  ISETP.GE.U32.AND P0, PT, R21, UR10, PT ;  /* 0x0000000a15007c0c */ /* 0x000fe4000bf06070 */
[----:B0-----:R-:W-:-:S04]  /*2d50*/  PRMT R10, R23, 0x3340, R10 ;  /* 0x00003340170a7816 */ /* 0x001fc8000000000a */
[----:B------:R-:W-:-:S05]  /*2d60*/  PRMT R11, R11, 0x5410, R10 ;  /* 0x000054100b0b7816 */ /* 0x000fca000000000a */
[----:B------:R0:W-:Y:S02]  /*2d70*/  STG.E desc[UR12][R8.64], R11 ;  /* 0x0000000b08007986 */ /* 0x0001e4000c10190c */
[----:B------:R-:W-:Y:S05]  /*2d80*/  @P0 EXIT ;  /* 0x000000000000094d */ /* 0x000fea0003800000 */
[----:B------:R-:W-:-:S04]  /*2d90*/  SHF.R.U32.HI R3, RZ, 0x4, R21 ;  /* 0x00000004ff037819 */ /* 0x000fc80000011615 */
[----:B------:R-:W-:-:S04]  /*2da0*/  LOP3.LUT R3, R3, 0x3ffffff, RZ, 0xc0, !PT ;  /* 0x03ffffff03037812 */ /* 0x000fc800078ec0ff */
[----:B------:R-:W-:-:S05]  /*2db0*/  IADD3 R3, P0, PT, R3, R18, RZ ;  /* 0x0000001203037210 */ /* 0x000fca0007f1e0ff */
[----:B0-----:R-:W-:Y:S01]  /*2dc0*/  IMAD.X R8, RZ, RZ, R2, P0 ;  /* 0x000000ffff087224 */ /* 0x001fe200000e0602 */
[----:B------:R-:W-:-:S04]  /*2dd0*/  LEA R22, P0, R3, R6, 0x2 ;  /* 0x0000000603167211 */ /* 0x000fc800078010ff */
[----:B------:R-:W-:Y:S01]  /*2de0*/  LEA.HI.X R23, R3, R7, R8, 0x2, P0 ;  /* 0x0000000703177211 */ /* 0x000fe200000f1408 */
[----:B------:R-:W-:-:S04]  /*2df0*/  IMAD.MOV.U32 R8, RZ, RZ, 0x10 ;  /* 0x00000010ff087424 */ /* 0x000fc800078e00ff */
[----:B------:R-:W2:Y:S01]  /*2e00*/  LDG.E R3, desc[UR12][R22.64] ;  /* 0x0000000c16037981 */ /* 0x000ea2000c1e1900 */
[----:B------:R-:W-:-:S04]  /*2e10*/  IMAD.WIDE.U32 R8, R21, R8, UR6 ;  /* 0x0000000615087e25 */ /* 0x000fc8000f8e0008 */
[----:B------:R-:W-:Y:S02]  /*2e20*/  IMAD.WIDE.U32 R12, R21, 0x10, R4 ;  /* 0x00000010150c7825 */ /* 0x000fe400078e0004 */
        /* <DEDUP_REMOVED lines=11> */
[----:B0-----:R-:W-:-:S02]  /*2ee0*/  FMUL.FTZ R14, R3, R14 ;  /* 0x0000000e030e7220 */ /* 0x001fc40000410000 */
[C---:B------:R-:W-:Y:S01]  /*2ef0*/  FMUL.FTZ R10, R3.reuse, R8 ;  /* 0x00000008030a7220 */ /* 0x040fe20000410000 */
[C---:B------:R-:W-:Y:S01]  /*2f00*/  FMUL.FTZ R20, R3.reuse, R20 ;  /* 0x0000001403147220 */ /* 0x040fe20000410000 */
[----:B------:R-:W-:Y:S02]  /*2f10*/  FMUL.FTZ R24, R3, R24 ;  /* 0x0000001803187220 */ /* 0x000fe40000410000 */
[----:B------:R-:W-:Y:S08]  /*2f20*/  F2I.S8.NTZ R3, R10 ;  /* 0x0000000a00037305 */ /* 0x000ff00000202100 */
[----:B------:R-:W0:Y:S08]  /*2f30*/  F2I.S8.NTZ R14, R14 ;  /* 0x0000000e000e7305 */ /* 0x000e300000202100 */
[----:B------:R-:W-:Y:S01]  /*2f40*/  F2I.S8.NTZ R20, R20 ;  /* 0x0000001400147305 */ /* 0x000fe20000202100 */
[----:B0-----:R-:W-:-:S07]  /*2f50*/  PRMT R11, R14, 0x3340, R3 ;  /* 0x000033400e0b7816 */ /* 0x001fce0000000003 */
[----:B------:R-:W0:Y:S01]  /*2f60*/  F2I.S8.NTZ R9, R24 ;  /* 0x0000001800097305 */ /* 0x000e220000202100 */
[----:B------:R-:W-:-:S04]  /*2f70*/  IADD3 R3, PT, PT, R21, R0, RZ ;  /* 0x0000000015037210 */ /* 0x000fc80007ffe0ff */
[----:B------:R-:W-:Y:S02]  /*2f80*/  ISETP.GE.U32.AND P0, PT, R3, UR10, PT ;  /* 0x0000000a03007c0c */ /* 0x000fe4000bf06070 */
[----:B0-----:R-:W-:Y:S01]  /*2f90*/  PRMT R20, R20, 0x3340, R9 ;  /* 0x0000334014147816 */ /* 0x001fe20000000009 */
[----:B------:R-:W-:-:S03]  /*2fa0*/  IMAD.WIDE.U32 R8, R21, 0x4, R16 ;  /* 0x0000000415087825 */ /* 0x000fc600078e0010 */
[----:B------:R-:W-:-:S05]  /*2fb0*/  PRMT R11, R20, 0x5410, R11 ;  /* 0x00005410140b7816 */ /* 0x000fca000000000b */
[----:B------:R0:W-:Y:S02]  /*2fc0*/  STG.E desc[UR12][R8.64], R11 ;  /* 0x0000000b08007986 */ /* 0x0001e4000c10190c */
[----:B------:R-:W-:Y:S05]  /*2fd0*/  @P0 EXIT ;  /* 0x000000000000094d */ /* 0x000fea0003800000 */
[----:B0-----:R-:W-:-:S04]  /*2fe0*/  SHF.R.U32.HI R8, RZ, 0x4, R3 ;  /* 0x00000004ff087819 */ /* 0x001fc80000011603 */
[----:B------:R-:W-:-:S04]  /*2ff0*/  LOP3.LUT R9, R8, 0x3ffffff, RZ, 0xc0, !PT ;  /* 0x03ffffff08097812 */ /* 0x000fc800078ec0ff */
[----:B------:R-:W-:-:S05]  /*3000*/  IADD3 R9, P0, PT, R9, R18, RZ ;  /* 0x0000001209097210 */ /* 0x000fca0007f1e0ff */
[----:B------:R-:W-:Y:S01]  /*3010*/  IMAD.X R8, RZ, RZ, R2, P0 ;  /* 0x000000ffff087224 */ /* 0x000fe200000e0602 */
        /* <DEDUP_REMOVED lines=69> */
[----:B------:R-:W-:Y:S05]  /*3470*/  @!P0 BRA `(.L_x_2125) ;  /* 0xfffffff400b08947 */ /* 0x000fea000383ffff */
[----:B------:R-:W-:Y:S05]  /*3480*/  EXIT ;  /* 0x000000000000794d */ /* 0x000fea0003800000 */
        .weak           $__internal_80_$__cuda_sm20_div_s64
        .type           $__internal_80_$__cuda_sm20_div_s64,@function
        .size           $__internal_80_$__cuda_sm20_div_s64,($__internal_81_$__cuda_sm20_div_u64 - $__internal_80_$__cuda_sm20_div_s64)
$__internal_80_$__cuda_sm20_div_s64:
        /* <DEDUP_REMOVED lines=76> */
[----:B------:R-:W-:Y:S06]  /*3950*/  RET.REL.NODEC R6 `(_ZN4vllm31rms_norm_per_block_quant_kernelIfaLb0ELb0ELi64EEEvPT0_PfPKT_S6_PKffiiPS4_l) ;  /* 0xffffffc406a87950 */ /* 0x000fec0003c3ffff */
        .weak           $__internal_81_$__cuda_sm20_div_u64
        .type           $__internal_81_$__cuda_sm20_div_u64,@function
        .size           $__internal_81_$__cuda_sm20_div_u64,(.L_x_2932 - $__internal_81_$__cuda_sm20_div_u64)
$__internal_81_$__cuda_sm20_div_u64:
[----:B------:R-:W-:Y:S01]  /*3960*/  IMAD.U32 R7, RZ, RZ, UR9 ;  /* 0x00000009ff077e24 */ /* 0x000fe2000f8e00ff */
        /* <DEDUP_REMOVED lines=46> */
[----:B------:R-:W-:-:S03]  /*3c50*/  IADD3 R11, P1, PT, -R6, R11, RZ ;  /* 0x0000000b060b7210 */ /* 0x000fc60007f3e1ff */
[-C--:B------:R-:W-:Y:S01]  /*3c60*/  IMAD R6, R9, R12.reuse, R7 ;  /* 0x0000000c09067224 */ /* 0x080fe200078e0207 */
[----:B------:R-:W-:-:S03]  /*3c70*/  ISETP.GE.U32.AND P0, PT, R11, R12, PT ;  /* 0x0000000c0b00720c */ /* 0x000fc60003f06070 */
[----:B------:R-:W-:Y:S01]  /*3c80*/  IMAD.X R14, R5, 0x1, ~R6, P1 ;  /* 0x00000001050e7824 */ /* 0x000fe200008e0e06 */
[----:B------:R-:W-:Y:S02]  /*3c90*/  IADD3 R6, P2, PT, R13, 0x1, RZ ;  /* 0x000000010d067810 */ /* 0x000fe40007f5e0ff */
[-C--:B------:R-:W-:Y:S02]  /*3ca0*/  IADD3 R5, P1, PT, -R12, R11.reuse, RZ ;  /* 0x0000000b0c057210 */ /* 0x080fe40007f3e1ff */
[C---:B------:R-:W-:Y:S01]  /*3cb0*/  ISETP.GE.U32.AND.EX P0, PT, R14.reuse, UR9, PT, P0 ;  /* 0x000000090e007c0c */ /* 0x040fe2000bf06100 */
[----:B------:R-:W-:Y:S01]  /*3cc0*/  IMAD.X R8, RZ, RZ, R9, P2 ;  /* 0x000000ffff087224 */ /* 0x000fe200010e0609 */
[----:B------:R-:W-:Y:S02]  /*3cd0*/  IADD3.X R7, PT, PT, R14, ~UR9, RZ, P1, !PT ;  /* 0x800000090e077c10 */ /* 0x000fe40008ffe4ff */
[----:B------:R-:W-:Y:S01]  /*3ce0*/  SEL R5, R5, R11, P0 ;  /* 0x0000000b05057207 */ /* 0x000fe20000000000 */
[----:B------:R-:W-:Y:S01]  /*3cf0*/  IMAD.MOV.U32 R11, RZ, RZ, 0x0 ;  /* 0x00000000ff0b7424 */ /* 0x000fe200078e00ff */
[----:B------:R-:W-:-:S02]  /*3d00*/  SEL R13, R6, R13, P0 ;  /* 0x0000000d060d7207 */ /* 0x000fc40000000000 */
[----:B------:R-:W-:Y:S02]  /*3d10*/  SEL R7, R7, R14, P0 ;  /* 0x0000000e07077207 */ /* 0x000fe40000000000 */
[----:B------:R-:W-:Y:S02]  /*3d20*/  SEL R8, R8, R9, P0 ;  /* 0x0000000908087207 */ /* 0x000fe40000000000 */
[----:B------:R-:W-:Y:S02]  /*3d30*/  ISETP.GE.U32.AND P0, PT, R5, R12, PT ;  /* 0x0000000c0500720c */ /* 0x000fe40003f06070 */
[----:B------:R-:W-:Y:S02]  /*3d40*/  IADD3 R6, P2, PT, R13, 0x1, RZ ;  /* 0x000000010d067810 */ /* 0x000fe40007f5e0ff */
[----:B------:R-:W-:Y:S02]  /*3d50*/  ISETP.GE.U32.AND.EX P0, PT, R7, UR9, PT, P0 ;  /* 0x0000000907007c0c */ /* 0x000fe4000bf06100 */
[----:B------:R-:W-:-:S02]  /*3d60*/  ISETP.NE.U32.AND P1, PT, R12, RZ, PT ;  /* 0x000000ff0c00720c */ /* 0x000fc40003f25070 */
[-C--:B------:R-:W-:Y:S02]  /*3d70*/  IADD3.X R7, PT, PT, RZ, R8.reuse, RZ, P2, !PT ;  /* 0x00000008ff077210 */ /* 0x080fe400017fe4ff */
[----:B------:R-:W-:Y:S02]  /*3d80*/  ISETP.NE.AND.EX P1, PT, RZ, UR9, PT, P1 ;  /* 0x00000009ff007c0c */ /* 0x000fe4000bf25310 */
[----:B------:R-:W-:Y:S02]  /*3d90*/  SEL R6, R6, R13, P0 ;  /* 0x0000000d06067207 */ /* 0x000fe40000000000 */
[----:B------:R-:W-:Y:S02]  /*3da0*/  SEL R7, R7, R8, P0 ;  /* 0x0000000807077207 */ /* 0x000fe40000000000 */
[----:B------:R-:W-:Y:S02]  /*3db0*/  SEL R6, R6, 0xffffffff, P1 ;  /* 0xffffffff06067807 */ /* 0x000fe40000800000 */
[----:B------:R-:W-:Y:S01]  /*3dc0*/  SEL R7, R7, 0xffffffff, P1 ;  /* 0xffffffff07077807 */ /* 0x000fe20000800000 */
[----:B------:R-:W-:Y:S06]  /*3dd0*/  RET.REL.NODEC R10 `(_ZN4vllm31rms_norm_per_block_quant_kernelIfaLb0ELb0ELi64EEEvPT0_PfPKT_S6_PKffiiPS4_l) ;  /* 0xffffffc00a887950 */ /* 0x000fec0003c3ffff */
.L_x_2126:
        /* <DEDUP_REMOVED lines=10> */
.L_x_2932:


//--------------------- .text._ZN4vllm31rms_norm_per_block_quant_kernelIfN3c1013Float8_e4m3fnELb0ELb0ELi64EEEvPT0_PfPKT_S8_PKffiiPS6_l --------------------------
	.section	.text._ZN4vllm31rms_norm_per_block_quant_kernelIfN3c1013Float8_e4m3fnELb0ELb0ELi64EEEvPT0_PfPKT_S8_PKffiiPS6_l,"ax",@progbits
	.align	128
        .global         _ZN4vllm31rms_norm_per_block_quant_kernelIfN3c1013Float8_e4m3fnELb0ELb0ELi64EEEvPT0_PfPKT_S8_PKffiiPS6_l
        .type           _ZN4vllm31rms_norm_per_block_quant_kernelIfN3c1013Float8_e4m3fnELb0ELb0ELi64EEEvPT0_PfPKT_S8_PKffiiPS6_l,@function
        .size           _ZN4vllm31rms_norm_per_block_quant_kernelIfN3c1013Float8_e4m3fnELb0ELb0ELi64EEEvPT0_PfPKT_S8_PKffiiPS6_l,(.L_x_2934 - _ZN4vllm31rms_norm_per_block_quant_kernelIfN3c1013Float8_e4m3fnELb0ELb0ELi64EEEvPT0_PfPKT_S8_PKffiiPS6_l)
        .other          _ZN4vllm31rms_norm_per_block_quant_kernelIfN3c1013Float8_e4m3fnELb0ELb0ELi64EEEvPT0_PfPKT_S8_PKffiiPS6_l,@"STO_CUDA_ENTRY STV_DEFAULT"
_ZN4vllm31rms_norm_per_block_quant_kernelIfN3c1013Float8_e4m3fnELb0ELb0ELi64EEEvPT0_PfPKT_S8_PKffiiPS6_l:
.text._ZN4vllm31rms_norm_per_block_quant_kernelIfN3c1013Float8_e4m3fnELb0ELb0ELi64EEEvPT0_PfPKT_S8_PKffiiPS6_l:
        /* <DEDUP_REMOVED lines=8> */
[----:B------:R-:W0:Y:S01]  /*0080*/  LDCU.64 UR14, c[0x0][0x358] ;  /* 0x00006b00ff0e77ac */ /* 0x000e220008000a00 */
[----:B--2---:R-:W-:-:S04]  /*0090*/  USHF.R.S32.HI UR7, URZ, 0x1f, UR4 ;  /* 0x0000001fff077899 */ /* 0x004fc80008011404 */
[----:B-1----:R-:W-:Y:S02]  /*00a0*/  UIMAD UR8, UR7, UR6, URZ ;  /* 0x00000006070872a4 */ /* 0x002fe4000f8e02ff */
[----:B---3--:R-:W-:Y:S02]  /*00b0*/  USHF.R.S32.HI UR7, URZ, 0x2, UR9 ;  /* 0x00000002ff077899 */ /* 0x008fe40008011409 */
[----:B------:R-:W-:-:S04]  /*00c0*/  UIMAD.WIDE.U32 UR4, UR6, UR4, URZ ;  /* 0x00000004060472a5 */ /* 0x000fc8000f8e00ff */
[----:B0-----:R-:W-:Y:S01]  /*00d0*/  ISETP.GE.U32.AND P0, PT, R0, UR7, PT ;  /* 0x0000000700007c0c */ /* 0x001fe2000bf06070 */
[----:B----4-:R-:W-:Y:S02]  /*00e0*/  ULEA UR9, UP0, UR4, UR10, 0x2 ;  /* 0x0000000a04097291 */ /* 0x010fe4000f8010ff */
[----:B------:R-:W-:-:S04]  /*00f0*/  UIADD3 UR5, UPT, UPT, UR5, UR8, URZ ;  /* 0x0000000805057290 */ /* 0x000fc8000fffe0ff */
[----:B------:R-:W-:Y:S01]  /*0100*/  ULEA.HI.X UR10, UR4, UR11, UR5, 0x2, UP0 ;  /* 0x0000000b040a7291 */ /* 0x000fe200080f1405 */
[----:B------:R-:W-:-:S05]  /*0110*/  IMAD.U32 R20, RZ, RZ, UR9 ;  /* 0x00000009ff147e24 */ /* 0x000fca000f8e00ff */
[----:B------:R-:W-:Y:S01]  /*0120*/  IMAD.U32 R21, RZ, RZ, UR10 ;  /* 0x0000000aff157e24 */ /* 0x000fe2000f8e00ff */
[----:B------:R-:W-:Y:S06]  /*0130*/  @P0 BRA `(.L_x_2128) ;  /* 0x00000000009c0947 */ /* 0x000fec0003800000 */
[----:B------:R-:W0:Y:S01]  /*0140*/  LDC R2, c[0x0][0x360] ;  /* 0x0000d800ff027b82 */ /* 0x000e220000000800 */
[----:B------:R-:W-:Y:S02]  /*0150*/  IMAD.MOV.U32 R3, RZ, RZ, RZ ;  /* 0x000000ffff037224 */ /* 0x000fe400078e00ff */
[----:B------:R-:W-:-:S07]  /*0160*/  IMAD.MOV.U32 R9, RZ, RZ, R0 ;  /* 0x000000ffff097224 */ /* 0x000fce00078e0000 */
.L_x_2129:
        /* <DEDUP_REMOVED lines=36> */
.L_x_2128:
[----:B------:R-:W-:Y:S05]  /*03b0*/  BSYNC.RECONVERGENT B0 ;  /* 0x0000000000007941 */ /* 0x000fea0003800200 */
.L_x_2127:
        /* <DEDUP_REMOVED lines=71> */
.L_x_2131:
        /* <DEDUP_REMOVED lines=60> */
[----:B------:R-:W-:Y:S02]  /*0bf0*/  UISETP.GT.U32.AND UP0, UPT, UR16, 0x140, UPT ;  /* 0x000001401000788c */ /* 0x000fe4000bf04070 */
[----:B------:R-:W-:Y:S01]  /*0c00*/  @P0 FADD.FTZ R3, R3, R18 ;  /* 0x0000001203030221 */ /* 0x000fe20000010000 */
[----:B------:R-:W-:Y:S01]  /*0c10*/  PLOP3.LUT P0, PT, PT, PT, UP1, 0x80, 0x8 ;  /* 0x000000000008781c */ /* 0x000fe20003f0f018 */
[----:B------:R-:W-:Y:S02]  /*0c20*/  UISETP.GT.U32.AND UP1, UPT, UR16, 0x160, UPT ;  /* 0x000001601000788c */ /* 0x000fe4000bf24070 */
[----:B------:R-:W-:Y:S01]  /*0c30*/  PLOP3.LUT P3, PT, PT, PT, UP0, 0x80, 0x8 ;  /* 0x000000000008781c */ /* 0x000fe20003f6f008 */
[----:B------:R-:W-:Y:S01]  /*0c40*/  @P2 FADD.FTZ R3, R3, R19 ;  /* 0x0000001303032221 */ /* 0x000fe20000010000 */
[----:B------:R-:W-:Y:S01]  /*0c50*/  UISETP.GT.U32.AND UP0, UPT, UR16, 0x180, UPT ;  /* 0x000001801000788c */ /* 0x000fe2000bf04070 */
[----:B------:R-:W1:Y:S01]  /*0c60*/  LDS.128 R16, [R2+0x1070] ;  /* 0x0010700002107984 */ /* 0x000e620000000c00 */
[----:B------:R-:W-:Y:S01]  /*0c70*/  PLOP3.LUT P2, PT, PT, PT, UP1, 0x80, 0x8 ;  /* 0x000000000008781c */ /* 0x000fe20003f4f018 */
[----:B------:R-:W-:Y:S01]  /*0c80*/  UISETP.GT.U32.AND UP1, UPT, UR16, 0x1a0, UPT ;  /* 0x000001a01000788c */ /* 0x000fe2000bf24070 */
[----:B--2---:R-:W-:-:S02]  /*0c90*/  @P1 FADD.FTZ R3, R3, R8 ;  /* 0x0000000803031221 */ /* 0x004fc40000010000 */
[----:B------:R-:W-:Y:S01]  /*0ca0*/  PLOP3.LUT P1, PT, PT, PT, UP0, 0x80, 0x8 ;  /* 0x000000000008781c */ /* 0x000fe20003f2f008 */
[----:B------:R-:W-:Y:S01]  /*0cb0*/  UISETP.GT.U32.AND UP0, UPT, UR16, 0x1c0, UPT ;  /* 0x000001c01000788c */ /* 0x000fe2000bf04070 */
        /* <DEDUP_REMOVED lines=19> */
[----:B------:R-:W-:Y:S02]  /*0df0*/  @P2 FADD.FTZ R3, R3, R15 ;  /* 0x0000000f03032221 */ /* 0x000fe40000010000 */
[----:B------:R-:W3:Y:S02]  /*0e00*/  LDS.128 R12, [R2+0x1090] ;  /* 0x00109000020c7984 */ /* 0x000ee40000000c00 */
        /* <DEDUP_REMOVED lines=9> */
[----:B------:R-:W-:Y:S01]  /*0ea0*/  PLOP3.LUT P2, PT, PT, PT, UP0, 0x80, 0x8 ;  /* 0x000000000008781c */ /* 0x000fe20003f4f008 */
[----:B------:R-:W-:Y:S01]  /*0eb0*/  UISETP.GT.U32.AND UP0, UPT, UR16, 0x300, UPT ;  /* 0x000003001000788c */ /* 0x000fe2000bf04070 */
[----:B------:R-:W-:-:S02]  /*0ec0*/  @P1 FADD.FTZ R3, R3, R7 ;  /* 0x0000000703031221 */ /* 0x000fc40000010000 */
[----:B------:R-:W-:Y:S01]  /*0ed0*/  PLOP3.LUT P1, PT, PT, PT, UP1, 0x80, 0x8 ;  /* 0x000000000008781c */ /* 0x000fe20003f2f018 */
[----:B------:R-:W-:Y:S01]  /*0ee0*/  UISETP.GT.U32.AND UP1, UPT, UR16, 0x320, UPT ;  /* 0x000003201000788c */ /* 0x000fe2000bf24070 */
        /* <DEDUP_REMOVED lines=26> */
.L_x_2133:
[----:B------:R-:W0:Y:S02]  /*1090*/  LDCU.64 UR4, c[0x0][0x3a8] ;  /* 0x00007500ff0477ac */ /* 0x000e240008000a00 */
[----:B0-----:R-:W-:-:S06]  /*10a0*/  I2FP.F32.S32 R4, UR5 ;  /* 0x0000000500047c45 */ /* 0x001fcc0008201400 */
[----:B------:R-:W0:Y:S02]  /*10b0*/  MUFU.RCP R4, R4 ;  /* 0x0000000400047308 */ /* 0x000e240000001000 */
[----:B0-----:R-:W-:-:S06]  /*10c0*/  FFMA.FTZ R3, R4, R3, UR4 ;  /* 0x0000000404037e23 */ /* 0x001fcc0008010003 */
[----:B------:R-:W0:Y:S02]  /*10d0*/  MUFU.RSQ R3, R3 ;  /* 0x0000000300037308 */ /* 0x000e240000001400 */
[----:B0-----:R2:W-:Y:S02]  /*10e0*/  STS [R2+0x10a4], R3 ;  /* 0x0010a40302007388 */ /* 0x0015e40000000800 */
.L_x_2132:
[----:B------:R-:W-:Y:S05]  /*10f0*/  BSYNC.RECONVERGENT B0 ;  /* 0x0000000000007941 */ /* 0x000fea0003800200 */
.L_x_2130:
[----:B------:R-:W3:Y:S01]  /*1100*/  LDCU UR5, c[0x0][0x3ac] ;  /* 0x00007580ff0577ac */ /* 0x000ee20008000800 */
[----:B------:R-:W-:Y:S01]  /*1110*/  IABS R5, UR16 ;  /* 0x0000001000057c13 */ /* 0x000fe20008000000 */
[----:B------:R-:W4:Y:S03]  /*1120*/  S2UR UR13, SR_CgaCtaId ;  /* 0x00000000000d79c3 */ /* 0x000f260000008800 */
[----:B------:R-:W-:Y:S01]  /*1130*/  R2UR UR12, R5 ;  /* 0x00000000050c72ca */ /* 0x000fe200000e0000 */
[----:B---3--:R-:W-:-:S04]  /*1140*/  USHF.R.S32.HI UR4, URZ, 0x1f, UR5 ;  /* 0x0000001fff047899 */ /* 0x008fc80008011405 */
[----:B------:R-:W-:-:S04]  /*1150*/  ULEA.HI UR4, UR4, UR5, URZ, 0x6 ;  /* 0x0000000504047291 */ /* 0x000fc8000f8f30ff */
[----:B------:R-:W-:-:S03]  /*1160*/  USHF.R.S32.HI UR8, URZ, 0x6, UR4 ;  /* 0x00000006ff087899 */ /* 0x000fc60008011404 */
[----:B------:R-:W-:-:S03]  /*1170*/  UMOV UR4, URZ ;  /* 0x000000ff00047c82 */ /* 0x000fc60008000000 */
[----:B0-----:R-:W-:-:S05]  /*1180*/  IMAD.U32 R4, RZ, RZ, UR8 ;  /* 0x00000008ff047e24 */ /* 0x001fca000f8e00ff */
[-C--:B--2---:R-:W-:Y:S02]  /*1190*/  IABS R2, R4.reuse ;  /* 0x0000000400027213 */ /* 0x084fe40000000000 */
[----:B------:R-:W-:Y:S02]  /*11a0*/  IABS R4, R4 ;  /* 0x0000000400047213 */ /* 0x000fe40000000000 */
[----:B------:R-:W-:-:S13]  /*11b0*/  R2UR UR17, R2 ;  /* 0x00000000021172ca */ /* 0x000fda00000e0000 */
[----:B------:R-:W0:Y:S08]  /*11c0*/  I2F.RP R2, UR17 ;  /* 0x0000001100027d06 */ /* 0x000e300008209400 */
[----:B0-----:R-:W1:Y:S02]  /*11d0*/  MUFU.RCP R2, R2 ;  /* 0x0000000200027308 */ /* 0x001e640000001000 */
[----:B-1----:R-:W-:-:S02]  /*11e0*/  VIADD R3, R2, 0xffffffe ;  /* 0x0ffffffe02037836 */ /* 0x002fc40000000000 */
[----:B------:R-:W-:-:S04]  /*11f0*/  IMAD.MOV R2, RZ, RZ, -R4 ;  /* 0x000000ffff027224 */ /* 0x000fc800078e0a04 */
[----:B------:R-:W0:Y:S02]  /*1200*/  F2I.FTZ.U32.TRUNC.NTZ R3, R3 ;  /* 0x0000000300037305 */ /* 0x000e24000021f000 */
[----:B0-----:R-:W-:-:S13]  /*1210*/  R2UR UR5, R3 ;  /* 0x00000000030572ca */ /* 0x001fda00000e0000 */
[----:B------:R-:W-:-:S04]  /*1220*/  UIADD3 UR11, UPT, UPT, URZ, -UR5, URZ ;  /* 0x80000005ff0b7290 */ /* 0x000fc8000fffe0ff */
[----:B------:R-:W-:-:S04]  /*1230*/  UIMAD UR11, UR11, UR17, URZ ;  /* 0x000000110b0b72a4 */ /* 0x000fc8000f8e02ff */
[----:B------:R-:W-:-:S03]  /*1240*/  UIMAD.WIDE.U32 UR4, UR5, UR11, UR4 ;  /* 0x0000000b050472a5 */ /* 0x000fc6000f8e0004 */
[----:B------:R-:W-:Y:S01]  /*1250*/  R2UR UR11, R2 ;  /* 0x00000000020b72ca */ /* 0x000fe200000e0000 */
[----:B------:R-:W-:-:S12]  /*1260*/  UIMAD.WIDE.U32 UR4, UR5, UR12, URZ ;  /* 0x0000000c050472a5 */ /* 0x000fd8000f8e00ff */
[----:B------:R-:W-:-:S03]  /*1270*/  UIMAD UR4, UR5, UR11, UR12 ;  /* 0x0000000b050472a4 */ /* 0x000fc6000f8e020c */
[----:B------:R-:W-:Y:S01]  /*1280*/  UMOV UR11, 0x400 ;  /* 0x00000400000b7882 */ /* 0x000fe20000000000 */
[----:B------:R-:W-:Y:S02]  /*1290*/  UISETP.GT.U32.AND UP0, UPT, UR17, UR4, UPT ;  /* 0x000000041100728c */ /* 0x000fe4000bf04070 */
[----:B----4-:R-:W-:Y:S01]  /*12a0*/  ULEA UR11, UR13, UR11, 0x18 ;  /* 0x0000000b0d0b7291 */ /* 0x010fe2000f8ec0ff */
[----:B------:R-:W-:Y:S08]  /*12b0*/  BAR.SYNC.DEFER_BLOCKING 0x0 ;  /* 0x0000000000007b1d */ /* 0x000ff00000010000 */
[----:B------:R-:W-:-:S02]  /*12c0*/  @!UP0 UIADD3 UR4, UPT, UPT, UR4, -UR17, URZ ;  /* 0x8000001104048290 */ /* 0x000fc4000fffe0ff */
[----:B------:R-:W-:Y:S02]  /*12d0*/  @!UP0 UIADD3 UR5, UPT, UPT, UR5, 0x1, URZ ;  /* 0x0000000105058890 */ /* 0x000fe4000fffe0ff */
[----:B------:R-:W-:Y:S02]  /*12e0*/  UISETP.GE.U32.AND UP1, UPT, UR4, UR17, UPT ;  /* 0x000000110400728c */ /* 0x000fe4000bf26070 */
[----:B------:R-:W-:-:S04]  /*12f0*/  ULOP3.LUT UR4, UR16, UR8, URZ, 0x3c, !UPT ;  /* 0x0000000810047292 */ /* 0x000fc8000f8e3cff */
[----:B------:R-:W-:-:S05]  /*1300*/  UISETP.GE.AND UP0, UPT, UR4, URZ, UPT ;  /* 0x000000ff0400728c */ /* 0x000fca000bf06270 */
[----:B------:R-:W-:Y:S01]  /*1310*/  @UP1 UIADD3 UR5, UPT, UPT, UR5, 0x1, URZ ;  /* 0x0000000105051890 */ /* 0x000fe2000fffe0ff */
[----:B------:R-:W0:Y:S01]  /*1320*/  LDS R26, [UR11+0x10a4] ;  /* 0x0010a40bff1a7984 */ /* 0x000e220008000800 */
[----:B------:R-:W-:-:S05]  /*1330*/  UISETP.NE.AND UP1, UPT, UR8, URZ, UPT ;  /* 0x000000ff0800728c */ /* 0x000fca000bf25270 */
[----:B------:R-:W-:Y:S02]  /*1340*/  UMOV UR11, UR5 ;  /* 0x00000005000b7c82 */ /* 0x000fe40008000000 */
[----:B------:R-:W-:-:S04]  /*1350*/  @!UP0 UIADD3 UR11, UPT, UPT, -UR11, URZ, URZ ;  /* 0x000000ff0b0b8290 */ /* 0x000fc8000fffe1ff */
[----:B------:R-:W-:-:S04]  /*1360*/  @!UP1 ULOP3.LUT UR11, URZ, UR8, URZ, 0x33, !UPT ;  /* 0x00000008ff0b9292 */ /* 0x000fc8000f8e33ff */
[----:B------:R-:W-:-:S04]  /*1370*/  USHF.R.S32.HI UR13, URZ, 0x1f, UR11 ;  /* 0x0000001fff0d7899 */ /* 0x000fc8000801140b */
[----:B------:R-:W-:-:S09]  /*1380*/  UISETP.NE.U32.AND UP0, UPT, UR13, URZ, UPT ;  /* 0x000000ff0d00728c */ /* 0x000fd2000bf05070 */
[----:B------:R-:W-:Y:S05]  /*1390*/  BRA.U UP0, `(.L_x_2134) ;  /* 0x00000001005c7547 */ /* 0x000fea000b800000 */
[----:B------:R-:W1:Y:S01]  /*13a0*/  I2F.U32.RP R4, UR11 ;  /* 0x0000000b00047d06 */ /* 0x000e620008209000 */
[----:B------:R-:W-:Y:S01]  /*13b0*/  IMAD R5, RZ, RZ, -UR11 ;  /* 0x8000000bff057e24 */ /* 0x000fe2000f8e02ff */
[----:B------:R-:W-:Y:S01]  /*13c0*/  ISETP.NE.U32.AND P2, PT, RZ, UR11, PT ;  /* 0x0000000bff007c0c */ /* 0x000fe2000bf45070 */
[----:B------:R-:W-:Y:S02]  /*13d0*/  IMAD.MOV.U32 R22, RZ, RZ, RZ ;  /* 0x000000ffff167224 */ /* 0x000fe400078e00ff */
[----:B------:R-:W-:-:S03]  /*13e0*/  IMAD.MOV.U32 R29, RZ, RZ, RZ ;  /* 0x000000ffff1d7224 */ /* 0x000fc600078e00ff */
        /* <DEDUP_REMOVED lines=18> */
.L_x_2134:
[----:B------:R-:W-:Y:S01]  /*1510*/  IMAD.U32 R4, RZ, RZ, UR11 ;  /* 0x0000000bff047e24 */ /* 0x000fe2000f8e00ff */
[----:B------:R-:W-:-:S07]  /*1520*/  MOV R6, 0x1540 ;  /* 0x0000154000067802 */ /* 0x000fce0000000f00 */
[----:B0-----:R-:W-:Y:S05]  /*1530*/  CALL.REL.NOINC `($__internal_82_$__cuda_sm20_div_s64) ;  /* 0x0000003000087944 */ /* 0x001fea0003c00000 */
[----:B------:R-:W-:Y:S01]  /*1540*/  IADD3 R5, P0, PT, RZ, -R28, RZ ;  /* 0x8000001cff057210 */ /* 0x000fe20007f1e0ff */
[----:B------:R-:W-:Y:S02]  /*1550*/  IMAD.MOV.U32 R2, RZ, RZ, R0 ;  /* 0x000000ffff027224 */ /* 0x000fe400078e0000 */
[----:B------:R-:W-:Y:S02]  /*1560*/  IMAD.MOV.U32 R3, RZ, RZ, RZ ;  /* 0x000000ffff037224 */ /* 0x000fe400078e00ff */
[----:B------:R-:W-:Y:S02]  /*1570*/  IMAD.X R4, RZ, RZ, ~R29, P0 ;  /* 0x000000ffff047224 */ /* 0x000fe400000e0e1d */
[----:B------:R-:W-:-:S04]  /*1580*/  IMAD.WIDE.U32 R2, R5, UR11, R2 ;  /* 0x0000000b05027c25 */ /* 0x000fc8000f8e0002 */
[----:B------:R-:W-:Y:S02]  /*1590*/  IMAD R4, R4, UR11, RZ ;  /* 0x0000000b04047c24 */ /* 0x000fe4000f8e02ff */
[----:B------:R-:W-:Y:S02]  /*15a0*/  IMAD.MOV.U32 R23, RZ, RZ, R2 ;  /* 0x000000ffff177224 */ /* 0x000fe400078e0002 */
[----:B------:R-:W-:-:S04]  /*15b0*/  IMAD R5, R5, UR13, R4 ;  /* 0x0000000d05057c24 */ /* 0x000fc8000f8e0204 */
[----:B------:R-:W-:-:S07]  /*15c0*/  IMAD.IADD R22, R3, 0x1, R5 ;  /* 0x0000000103167824 */ /* 0x000fce00078e0205 */
.L_x_2135:
[C---:B------:R-:W-:Y:S01]  /*15d0*/  IMAD.SHL.U32 R4, R28.reuse, 0x10, RZ ;  /* 0x000000101c047824 */ /* 0x040fe200078e00ff */
[----:B------:R-:W-:Y:S01]  /*15e0*/  SHF.L.U64.HI R5, R28, 0x4, R29 ;  /* 0x000000041c057819 */ /* 0x000fe2000001021d */
[----:B------:R-:W1:Y:S01]  /*15f0*/  LDCU UR4, c[0x0][0x3ac] ;  /* 0x00007580ff0477ac */ /* 0x000e620008000800 */
[----:B------:R-:W-:Y:S01]  /*1600*/  BSSY.RECONVERGENT B0, `(.L_x_2136) ;  /* 0x00000b0000007945 */ /* 0x000fe20003800200 */
[----:B------:R-:W-:Y:S01]  /*1610*/  IMAD.MOV.U32 R12, RZ, RZ, RZ ;  /* 0x000000ffff0c7224 */ /* 0x000fe200078e00ff */
[----:B------:R-:W-:Y:S01]  /*1620*/  IADD3 R3, P1, PT, R4, 0x10, RZ ;  /* 0x0000001004037810 */ /* 0x000fe20007f3e0ff */
[----:B------:R-:W-:Y:S01]  /*1630*/  USHF.R.S32.HI UR8, URZ, 0x1f, UR7 ;  /* 0x0000001fff087899 */ /* 0x000fe20008011407 */
[----:B------:R-:W2:Y:S02]  /*1640*/  LDCU.64 UR18, c[0x0][0x398] ;  /* 0x00007300ff1277ac */ /* 0x000ea40008000a00 */
[----:B------:R-:W-:Y:S01]  /*1650*/  ISETP.LT.U32.AND P0, PT, R3, UR7, PT ;  /* 0x0000000703007c0c */ /* 0x000fe2000bf01070 */
[--C-:B------:R-:W-:Y:S01]  /*1660*/  IMAD.X R2, RZ, RZ, R5.reuse, P1 ;  /* 0x000000ffff027224 */ /* 0x100fe200008e0605 */
[----:B------:R-:W-:Y:S01]  /*1670*/  IADD3 R25, P1, PT, R23, R4, RZ ;  /* 0x0000000417197210 */ /* 0x000fe20007f3e0ff */
[----:B------:R-:W3:Y:S03]  /*1680*/  LDCU.64 UR20, c[0x0][0x398] ;  /* 0x00007300ff1477ac */ /* 0x000ee60008000a00 */
[----:B------:R-:W-:Y:S01]  /*1690*/  ISETP.LT.AND.EX P0, PT, R2, UR8, PT, P0 ;  /* 0x0000000802007c0c */ /* 0x000fe2000bf01300 */
[----:B------:R-:W-:-:S03]  /*16a0*/  IMAD.X R24, R22, 0x1, R5, P1 ;  /* 0x0000000116187824 */ /* 0x000fc600008e0605 */
[----:B------:R-:W-:Y:S01]  /*16b0*/  SEL R3, R3, UR7, P0 ;  /* 0x0000000703037c07 */ /* 0x000fe20008000000 */
[----:B-1----:R-:W-:Y:S01]  /*16c0*/  USHF.R.S32.HI UR5, URZ, 0x1f, UR4 ;  /* 0x0000001fff057899 */ /* 0x002fe20008011404 */
[----:B------:R-:W-:Y:S02]  /*16d0*/  SEL R2, R2, UR8, P0 ;  /* 0x0000000802027c07 */ /* 0x000fe40008000000 */
[----:B------:R-:W-:Y:S01]  /*16e0*/  ISETP.GE.U32.AND P0, PT, R25, R3, PT ;  /* 0x000000031900720c */ /* 0x000fe20003f06070 */
[----:B------:R-:W-:-:S03]  /*16f0*/  ULEA.HI UR5, UR5, UR4, URZ, 0x6 ;  /* 0x0000000405057291 */ /* 0x000fc6000f8f30ff */
[----:B------:R-:W-:Y:S01]  /*1700*/  ISETP.GE.AND.EX P0, PT, R24, R2, PT, P0 ;  /* 0x000000021800720c */ /* 0x000fe20003f06300 */
[----:B------:R-:W-:-:S04]  /*1710*/  USHF.R.S32.HI UR12, URZ, 0x6, UR5 ;  /* 0x00000006ff0c7899 */ /* 0x000fc80008011405 */
[----:B------:R-:W-:-:S08]  /*1720*/  USHF.R.S32.HI UR7, URZ, 0x1f, UR12 ;  /* 0x0000001fff077899 */ /* 0x000fd0000801140c */
        /* <DEDUP_REMOVED lines=16> */
[----:B------:R-:W1:Y:S01]  /*1830*/  I2F.U32.RP R5, UR11 ;  /* 0x0000000b00057d06 */ /* 0x000e620008209000 */
[----:B------:R-:W-:Y:S01]  /*1840*/  IMAD R9, RZ, RZ, -UR11 ;  /* 0x8000000bff097e24 */ /* 0x000fe2000f8e02ff */
[----:B------:R-:W-:Y:S01]  /*1850*/  ISETP.NE.U32.AND P2, PT, RZ, UR11, PT ;  /* 0x0000000bff007c0c */ /* 0x000fe2000bf45070 */
[----:B------:R-:W-:-:S05]  /*1860*/  IMAD.MOV.U32 R6, RZ, RZ, RZ ;  /* 0x000000ffff067224 */ /* 0x000fca00078e00ff */
[----:B-1----:R-:W1:Y:S02]  /*1870*/  MUFU.RCP R5, R5 ;  /* 0x0000000500057308 */ /* 0x002e640000001000 */
[----:B-1----:R-:W-:-:S06]  /*1880*/  VIADD R7, R5, 0xffffffe ;  /* 0x0ffffffe05077836 */ /* 0x002fcc0000000000 */
[----:B------:R-:W1:Y:S02]  /*1890*/  F2I.FTZ.U32.TRUNC.NTZ R7, R7 ;  /* 0x0000000700077305 */ /* 0x000e64000021f000 */
[----:B-1----:R-:W-:-:S04]  /*18a0*/  IMAD R9, R9, R7, RZ ;  /* 0x0000000709097224 */ /* 0x002fc800078e02ff */
        /* <DEDUP_REMOVED lines=12> */
.L_x_2139:
[----:B------:R-:W-:Y:S01]  /*1970*/  IMAD.U32 R12, RZ, RZ, UR11 ;  /* 0x0000000bff0c7e24 */ /* 0x000fe2000f8e00ff */
[----:B------:R-:W-:-:S07]  /*1980*/  MOV R10, 0x19a0 ;  /* 0x000019a0000a7802 */ /* 0x000fce0000000f00 */
[----:B0-----:R-:W-:Y:S05]  /*1990*/  CALL.REL.NOINC `($__internal_83_$__cuda_sm20_div_u64) ;  /* 0x0000003000247944 */ /* 0x001fea0003c00000 */
.L_x_2140:
[----:B------:R-:W-:Y:S05]  /*19a0*/  BSYNC.RECONVERGENT B1 ;  /* 0x0000000000017941 */ /* 0x000fea0003800200 */
.L_x_2138:
        /* <DEDUP_REMOVED lines=10> */
[----:B------:R-:W-:Y:S01]  /*1a50*/  CS2R R14, SRZ ;  /* 0x00000000000e7805 */ /* 0x000fe2000001ff00 */
[----:B------:R-:W-:-:S07]  /*1a60*/  IMAD.MOV.U32 R12, RZ, RZ, RZ ;  /* 0x000000ffff0c7224 */ /* 0x000fce00078e00ff */
.L_x_2143:
[C---:B------:R-:W-:Y:S01]  /*1a70*/  IMAD.SHL.U32 R8, R25.reuse, 0x10, RZ ;  /* 0x0000001019087824 */ /* 0x040fe200078e00ff */
[----:B------:R-:W-:-:S04]  /*1a80*/  SHF.L.U64.HI R6, R25, 0x4, R24 ;  /* 0x0000000419067819 */ /* 0x000fc80000010218 */
[C---:B------:R-:W-:Y:S02]  /*1a90*/  IADD3 R4, P1, PT, R8.reuse, UR9, RZ ;  /* 0x0000000908047c10 */ /* 0x040fe4000ff3e0ff */
[----:B------:R-:W-:Y:S02]  /*1aa0*/  IADD3 R8, P2, PT, R8, UR18, RZ ;  /* 0x0000001208087c10 */ /* 0x000fe4000ff5e0ff */
[C---:B------:R-:W-:Y:S02]  /*1ab0*/  IADD3.X R5, PT, PT, R6.reuse, UR10, RZ, P1, !PT ;  /* 0x0000000a06057c10 */ /* 0x040fe40008ffe4ff */
[----:B------:R-:W-:-:S04]  /*1ac0*/  IADD3.X R9, PT, PT, R6, UR19, RZ, P2, !PT ;  /* 0x0000001306097c10 */ /* 0x000fc800097fe4ff */
[----:B------:R-:W0:Y:S04]  /*1ad0*/  LDG.E.128.CONSTANT R4, desc[UR14][R4.64] ;  /* 0x0000000e04047981 */ /* 0x000e28000c1e9d00 */
[----:B------:R-:W2:Y:S01]  /*1ae0*/  LDG.E.128.CONSTANT R8, desc[UR14][R8.64] ;  /* 0x0000000e08087981 */ /* 0x000ea2000c1e9d00 */
[----:B------:R-:W-:Y:S01]  /*1af0*/  VIADD R16, R13, 0x1 ;  /* 0x000000010d107836 */ /* 0x000fe20000000000 */
[----:B------:R-:W-:-:S04]  /*1b00*/  IADD3 R15, P2, PT, R15, 0x1, RZ ;  /* 0x000000010f0f7810 */ /* 0x000fc80007f5e0ff */
[----:B------:R-:W-:Y:S01]  /*1b10*/  LOP3.LUT R16, R16, 0x3, RZ, 0xc0, !PT ;  /* 0x0000000310107812 */ /* 0x000fe200078ec0ff */
[----:B------:R-:W-:Y:S01]  /*1b20*/  IMAD.X R14, RZ, RZ, R14, P2 ;  /* 0x000000ffff0e7224 */ /* 0x000fe200010e060e */
[----:B------:R-:W-:Y:S02]  /*1b30*/  IADD3 R25, P2, PT, R25, UR11, RZ ;  /* 0x0000000b19197c10 */ /* 0x000fe4000ff5e0ff */
[----:B------:R-:W-:Y:S02]  /*1b40*/  ISETP.NE.U32.AND P1, PT, R15, R16, PT ;  /* 0x000000100f00720c */ /* 0x000fe40003f25070 */
[----:B------:R-:W-:Y:S02]  /*1b50*/  IADD3.X R24, PT, PT, R24, UR13, RZ, P2, !PT ;  /* 0x0000000d18187c10 */ /* 0x000fe400097fe4ff */
[----:B------:R-:W-:Y:S01]  /*1b60*/  ISETP.NE.AND.EX P1, PT, R14, RZ, PT, P1 ;  /* 0x000000ff0e00720c */ /* 0x000fe20003f25310 */
        /* <DEDUP_REMOVED lines=11> */
.L_x_2142:
[----:B------:R-:W-:Y:S05]  /*1c20*/  BSYNC.RECONVERGENT B1 ;  /* 0x0000000000017941 */ /* 0x000fea0003800200 */
.L_x_2141:
[----:B------:R-:W-:Y:S05]  /*1c30*/  @!P0 BRA `(.L_x_2137) ;  /* 0x0000000400308947 */ /* 0x000fea0003800000 */
.L_x_2144:
[C---:B------:R-:W-:Y:S01]  /*1c40*/  IMAD.SHL.U32 R14, R25.reuse, 0x10, RZ ;  /* 0x00000010190e7824 */ /* 0x040fe200078e00ff */
[----:B------:R-:W-:-:S04]  /*1c50*/  SHF.L.U64.HI R4, R25, 0x4, R24 ;  /* 0x0000000419047819 */ /* 0x000fc80000010218 */
[C---:B------:R-:W-:Y:S02]  /*1c60*/  IADD3 R16, P0, PT, R14.reuse, UR9, RZ ;  /* 0x000000090e107c10 */ /* 0x040fe4000ff1e0ff */
[----:B------:R-:W-:Y:S02]  /*1c70*/  IADD3 R14, P1, PT, R14, UR20, RZ ;  /* 0x000000140e0e7c10 */ /* 0x000fe4000ff3e0ff */
[C---:B------:R-:W-:Y:S02]  /*1c80*/  IADD3.X R17, PT, PT, R4.reuse, UR10, RZ, P0, !PT ;  /* 0x0000000a04117c10 */ /* 0x040fe400087fe4ff */
[----:B------:R-:W-:-:S03]  /*1c90*/  IADD3.X R15, PT, PT, R4, UR21, RZ, P1, !PT ;  /* 0x00000015040f7c10 */ /* 0x000fc60008ffe4ff */
[----:B------:R-:W0:Y:S04]  /*1ca0*/  LDG.E.128.CONSTANT R4, desc[UR14][R16.64] ;  /* 0x0000000e10047981 */ /* 0x000e28000c1e9d00 */
[----:B------:R-:W2:Y:S01]  /*1cb0*/  LDG.E.128.CONSTANT R8, desc[UR14][R14.64] ;  /* 0x0000000e0e087981 */ /* 0x000ea2000c1e9d00 */
[----:B------:R-:W-:Y:S02]  /*1cc0*/  USHF.L.U32 UR4, UR11, 0x4, URZ ;  /* 0x000000040b047899 */ /* 0x000fe400080006ff */
[----:B------:R-:W-:Y:S02]  /*1cd0*/  USHF.L.U64.HI UR5, UR11, 0x4, UR13 ;  /* 0x000000040b057899 */ /* 0x000fe4000801020d */
[----:B------:R-:W-:Y:S02]  /*1ce0*/  USHF.L.U32 UR8, UR11, 0x4, URZ ;  /* 0x000000040b087899 */ /* 0x000fe400080006ff */
[----:B------:R-:W-:-:S04]  /*1cf0*/  IADD3 R30, P0, PT, R16, UR4, RZ ;  /* 0x00000004101e7c10 */ /* 0x000fc8000ff1e0ff */
[----:B------:R-:W-:Y:S01]  /*1d00*/  IADD3.X R31, PT, PT, R17, UR5, RZ, P0, !PT ;  /* 0x00000005111f7c10 */ /* 0x000fe200087fe4ff */
[C---:B0-----:R-:W-:Y:S01]  /*1d10*/  FMUL.FTZ R13, R26.reuse, R4 ;  /* 0x000000041a0d7220 */ /* 0x041fe20000410000 */
[----:B------:R-:W-:-:S03]  /*1d20*/  FMUL.FTZ R4, R26, R5 ;  /* 0x000000051a047220 */ /* 0x000fc60000410000 */
[----:B--2---:R-:W-:Y:S01]  /*1d30*/  FMUL.FTZ R13, R8, R13 ;  /* 0x0000000d080d7220 */ /* 0x004fe20000410000 */
[----:B------:R-:W-:Y:S01]  /*1d40*/  FMUL.FTZ R8, R9, R4 ;  /* 0x0000000409087220 */ /* 0x000fe20000410000 */
[----:B------:R-:W-:-:S04]  /*1d50*/  IADD3 R4, P1, PT, R14, UR8, RZ ;  /* 0x000000080e047c10 */ /* 0x000fc8000ff3e0ff */
[----:B------:R-:W-:Y:S02]  /*1d60*/  IADD3.X R5, PT, PT, R15, UR5, RZ, P1, !PT ;  /* 0x000000050f057c10 */ /* 0x000fe40008ffe4ff */
[----:B------:R-:W-:Y:S02]  /*1d70*/  FMNMX3.FTZ R8, R12, |R13|, |R8|, !PT ;  /* 0x4000000d0c087276 */ /* 0x000fe40007810408 */
[----:B------:R-:W2:Y:S04]  /*1d80*/  LDG.E.128.CONSTANT R12, desc[UR14][R30.64] ;  /* 0x0000000e1e0c7981 */ /* 0x000ea8000c1e9d00 */
[----:B------:R-:W3:Y:S01]  /*1d90*/  LDG.E.128.CONSTANT R16, desc[UR14][R4.64] ;  /* 0x0000000e04107981 */ /* 0x000ee2000c1e9d00 */
[C---:B------:R-:W-:Y:S01]  /*1da0*/  FMUL.FTZ R9, R26.reuse, R6 ;  /* 0x000000061a097220 */ /* 0x040fe20000410000 */
[----:B------:R-:W-:-:S03]  /*1db0*/  FMUL.FTZ R6, R26, R7 ;  /* 0x000000071a067220 */ /* 0x000fc60000410000 */
[----:B------:R-:W-:Y:S01]  /*1dc0*/  FMUL.FTZ R9, R10, R9 ;  /* 0x000000090a097220 */ /* 0x000fe20000410000 */
[----:B------:R-:W-:-:S05]  /*1dd0*/  FMUL.FTZ R6, R11, R6 ;  /* 0x000000060b067220 */ /* 0x000fca0000410000 */
[----:B------:R-:W-:Y:S01]  /*1de0*/  FMNMX3.FTZ R6, R8, |R9|, |R6|, !PT ;  /* 0x4000000908067276 */ /* 0x000fe20007810406 */
[C---:B--2---:R-:W-:Y:S01]  /*1df0*/  FMUL.FTZ R7, R26.reuse, R12 ;  /* 0x0000000c1a077220 */ /* 0x044fe20000410000 */
[----:B------:R-:W-:Y:S01]  /*1e00*/  FMUL.FTZ R10, R26, R13 ;  /* 0x0000000d1a0a7220 */ /* 0x000fe20000410000 */
[----:B------:R-:W-:Y:S01]  /*1e10*/  IADD3 R12, P0, PT, R30, UR8, RZ ;  /* 0x000000081e0c7c10 */ /* 0x000fe2000ff1e0ff */
[----:B------:R-:W-:Y:S01]  /*1e20*/  FMUL.FTZ R9, R26, R14 ;  /* 0x0000000e1a097220 */ /* 0x000fe20000410000 */
[----:B---3--:R-:W-:Y:S01]  /*1e30*/  FMUL.FTZ R7, R16, R7 ;  /* 0x0000000710077220 */ /* 0x008fe20000410000 */
[----:B------:R-:W-:Y:S01]  /*1e40*/  FMUL.FTZ R10, R17, R10 ;  /* 0x0000000a110a7220 */ /* 0x000fe20000410000 */
[----:B------:R-:W-:Y:S01]  /*1e50*/  FMUL.FTZ R8, R26, R15 ;  /* 0x0000000f1a087220 */ /* 0x000fe20000410000 */
        /* <DEDUP_REMOVED lines=31> */
[C---:B-----5:R-:W-:Y:S01]  /*2050*/  FMUL.FTZ R5, R26.reuse, R12 ;  /* 0x0000000c1a057220 */ /* 0x060fe20000410000 */
[C---:B------:R-:W-:Y:S01]  /*2060*/  FMUL.FTZ R6, R26.reuse, R13 ;  /* 0x0000000d1a067220 */ /* 0x040fe20000410000 */
[C---:B------:R-:W-:Y:S01]  /*2070*/  FMUL.FTZ R7, R26.reuse, R14 ;  /* 0x0000000e1a077220 */ /* 0x040fe20000410000 */
[----:B------:R-:W-:Y:S01]  /*2080*/  FMUL.FTZ R8, R26, R15 ;  /* 0x0000000f1a087220 */ /* 0x000fe20000410000 */
[----:B----4-:R-:W-:Y:S01]  /*2090*/  FMUL.FTZ R5, R16, R5 ;  /* 0x0000000510057220 */ /* 0x010fe20000410000 */
[----:B------:R-:W-:Y:S01]  /*20a0*/  FMUL.FTZ R6, R17, R6 ;  /* 0x0000000611067220 */ /* 0x000fe20000410000 */
[----:B------:R-:W-:Y:S01]  /*20b0*/  FMUL.FTZ R7, R18, R7 ;  /* 0x0000000712077220 */ /* 0x000fe20000410000 */
[----:B------:R-:W-:-:S03]  /*20c0*/  FMUL.FTZ R8, R19, R8 ;  /* 0x0000000813087220 */ /* 0x000fc60000410000 */
[----:B------:R-:W-:-:S04]  /*20d0*/  FMNMX3.FTZ R4, R4, |R5|, |R6|, !PT ;  /* 0x4000000504047276 */ /* 0x000fc80007810406 */
[----:B------:R-:W-:Y:S01]  /*20e0*/  FMNMX3.FTZ R12, R4, |R7|, |R8|, !PT ;  /* 0x40000007040c7276 */ /* 0x000fe20007810408 */
[----:B------:R-:W-:Y:S06]  /*20f0*/  @!P0 BRA `(.L_x_2144) ;  /* 0xfffffff800d08947 */ /* 0x000fec000383ffff */
.L_x_2137:
[----:B------:R-:W-:Y:S05]  /*2100*/  BSYNC.RECONVERGENT B0 ;  /* 0x0000000000007941 */ /* 0x000fea0003800200 */
.L_x_2136:
[----:B------:R-:W-:Y:S01]  /*2110*/  USHF.R.U32.HI UR9, URZ, 0x5, UR16 ;  /* 0x00000005ff097899 */ /* 0x000fe20008011610 */
[----:B------:R-:W1:Y:S01]  /*2120*/  S2UR UR8, SR_CgaCtaId ;  /* 0x00000000000879c3 */ /* 0x000e620000008800 */
[----:B------:R-:W-:Y:S02]  /*2130*/  UMOV UR5, 0x400 ;  /* 0x0000040000057882 */ /* 0x000fe40000000000 */
[----:B------:R-:W-:Y:S02]  /*2140*/  UIADD3 UR4, UPT, UPT, UR9, -0x1, UR12 ;  /* 0xffffffff09047890 */ /* 0x000fe4000fffe00c */
[----:B------:R-:W-:-:S04]  /*2150*/  IMAD.U32 R8, RZ, RZ, UR9 ;  /* 0x00000009ff087e24 */ /* 0x000fc8000f8e00ff */
[----:B------:R-:W-:Y:S01]  /*2160*/  IMAD.U32 R10, RZ, RZ, UR4 ;  /* 0x00000004ff0a7e24 */ /* 0x000fe2000f8e00ff */
[-C--:B------:R-:W-:Y:S01]  /*2170*/  IABS R6, R8.reuse ;  /* 0x0000000800067213 */ /* 0x080fe20000000000 */
[----:B------:R-:W-:Y:S01]  /*2180*/  ULOP3.LUT UR4, UR4, UR9, URZ, 0x3c, !UPT ;  /* 0x0000000904047292 */ /* 0x000fe2000f8e3cff */
[----:B------:R-:W-:Y:S02]  /*2190*/  IABS R8, R8 ;  /* 0x0000000800087213 */ /* 0x000fe40000000000 */
[----:B------:R-:W2:Y:S01]  /*21a0*/  I2F.RP R7, R6 ;  /* 0x0000000600077306 */ /* 0x000ea20000209400 */
[----:B------:R-:W-:Y:S02]  /*21b0*/  IABS R10, R10 ;  /* 0x0000000a000a7213 */ /* 0x000fe40000000000 */
[----:B------:R-:W-:Y:S01]  /*21c0*/  ISETP.LE.AND P2, PT, RZ, UR4, PT ;  /* 0x00000004ff007c0c */ /* 0x000fe2000bf43270 */
[----:B-1----:R-:W-:-:S04]  /*21d0*/  ULEA UR5, UR8, UR5, 0x18 ;  /* 0x0000000508057291 */ /* 0x002fc8000f8ec0ff */
[----:B--2---:R-:W1:Y:S02]  /*21e0*/  MUFU.RCP R7, R7 ;  /* 0x0000000700077308 */ /* 0x004e640000001000 */
[----:B-1----:R-:W-:Y:S02]  /*21f0*/  VIADD R4, R7, 0xffffffe ;  /* 0x0ffffffe07047836 */ /* 0x002fe40000000000 */
[----:B------:R-:W-:-:S04]  /*2200*/  IMAD.MOV R7, RZ, RZ, -R8 ;  /* 0x000000ffff077224 */ /* 0x000fc800078e0a08 */
[----:B------:R1:W2:Y:S02]  /*2210*/  F2I.FTZ.U32.TRUNC.NTZ R5, R4 ;  /* 0x0000000400057305 */ /* 0x0002a4000021f000 */
[----:B-1----:R-:W-:Y:S02]  /*2220*/  IMAD.MOV.U32 R4, RZ, RZ, RZ ;  /* 0x000000ffff047224 */ /* 0x002fe400078e00ff */
[----:B--2---:R-:W-:-:S04]  /*2230*/  IMAD.MOV R9, RZ, RZ, -R5 ;  /* 0x000000ffff097224 */ /* 0x004fc800078e0a05 */
[----:B------:R-:W-:-:S04]  /*2240*/  IMAD R9, R9, R6, RZ ;  /* 0x0000000609097224 */ /* 0x000fc800078e02ff */
[----:B------:R-:W-:Y:S01]  /*2250*/  IMAD.HI.U32 R5, R5, R9, R4 ;  /* 0x0000000905057227 */ /* 0x000fe200078e0004 */
[----:B------:R-:W-:-:S03]  /*2260*/  LEA R9, R0, UR5, 0x2 ;  /* 0x0000000500097c11 */ /* 0x000fc6000f8e10ff */
[----:B------:R-:W-:Y:S02]  /*2270*/  IMAD.MOV.U32 R4, RZ, RZ, R10 ;  /* 0x000000ffff047224 */ /* 0x000fe400078e000a */
[----:B------:R1:W-:Y:S02]  /*2280*/  STS [R9], R12 ;  /* 0x0000000c09007388 */ /* 0x0003e40000000800 */
[----:B------:R-:W-:-:S04]  /*2290*/  IMAD.HI.U32 R8, R5, R4, RZ ;  /* 0x0000000405087227 */ /* 0x000fc800078e00ff */
[----:B------:R-:W-:Y:S01]  /*22a0*/  IMAD R5, R8, R7, R4 ;  /* 0x0000000708057224 */ /* 0x000fe200078e0204 */
[----:B------:R-:W-:Y:S04]  /*22b0*/  BAR.SYNC.DEFER_BLOCKING 0x0 ;  /* 0x0000000000007b1d */ /* 0x000fe80000010000 */
[----:B------:R-:W-:-:S13]  /*22c0*/  ISETP.GT.U32.AND P1, PT, R6, R5, PT ;  /* 0x000000050600720c */ /* 0x000fda0003f24070 */
[----:B------:R-:W-:Y:S02]  /*22d0*/  @!P1 IMAD.IADD R5, R5, 0x1, -R6 ;  /* 0x0000000105059824 */ /* 0x000fe400078e0a06 */
[----:B------:R-:W-:Y:S01]  /*22e0*/  @!P1 VIADD R8, R8, 0x1 ;  /* 0x0000000108089836 */ /* 0x000fe20000000000 */
[----:B------:R-:W-:Y:S02]  /*22f0*/  ISETP.NE.AND P1, PT, RZ, UR9, PT ;  /* 0x00000009ff007c0c */ /* 0x000fe4000bf25270 */
[----:B------:R-:W-:-:S13]  /*2300*/  ISETP.GE.U32.AND P0, PT, R5, R6, PT ;  /* 0x000000060500720c */ /* 0x000fda0003f06070 */
[----:B------:R-:W-:-:S04]  /*2310*/  @P0 VIADD R8, R8, 0x1 ;  /* 0x0000000108080836 */ /* 0x000fc80000000000 */
[----:B------:R-:W-:Y:S01]  /*2320*/  @!P2 IMAD.MOV R8, RZ, RZ, -R8 ;  /* 0x000000ffff08a224 */ /* 0x000fe200078e0a08 */
[----:B------:R-:W-:-:S04]  /*2330*/  @!P1 LOP3.LUT R8, RZ, UR9, RZ, 0x33, !PT ;  /* 0x00000009ff089c12 */ /* 0x000fc8000f8e33ff */
[----:B------:R-:W-:-:S13]  /*2340*/  ISETP.GE.AND P0, PT, R8, 0x1, PT ;  /* 0x000000010800780c */ /* 0x000fda0003f06270 */
[----:B-1----:R-:W-:Y:S05]  /*2350*/  @!P0 BRA `(.L_x_2145) ;  /* 0x0000000400b08947 */ /* 0x002fea0003800000 */
[----:B------:R-:W1:Y:S01]  /*2360*/  LDCU UR8, c[0x0][0x3ac] ;  /* 0x00007580ff0877ac */ /* 0x000e620008000800 */
[----:B------:R-:W-:Y:S01]  /*2370*/  LOP3.LUT R11, R0, 0x1f, RZ, 0xc0, !PT ;  /* 0x0000001f000b7812 */ /* 0x000fe200078ec0ff */
[----:B------:R-:W-:Y:S01]  /*2380*/  UMOV UR4, URZ ;  /* 0x000000ff00047c82 */ /* 0x000fe20008000000 */
[----:B------:R-:W-:Y:S01]  /*2390*/  UMOV UR5, URZ ;  /* 0x000000ff00057c82 */ /* 0x000fe20008000000 */
[----:B-1----:R-:W-:-:S12]  /*23a0*/  USHF.R.S32.HI UR8, URZ, 0x1f, UR8 ;  /* 0x0000001fff087899 */ /* 0x002fd80008011408 */
.L_x_2151:
[----:B------:R-:W-:Y:S01]  /*23b0*/  USHF.R.U32.HI UR10, URZ, 0x5, UR16 ;  /* 0x00000005ff0a7899 */ /* 0x000fe20008011610 */
[----:B------:R-:W-:Y:S01]  /*23c0*/  SHF.R.U32.HI R4, RZ, 0x5, R0 ;  /* 0x00000005ff047819 */ /* 0x000fe20000011600 */
[----:B-1----:R-:W-:Y:S01]  /*23d0*/  IMAD.U32 R7, RZ, RZ, UR4 ;  /* 0x00000004ff077e24 */ /* 0x002fe2000f8e00ff */
[----:B------:R-:W-:Y:S01]  /*23e0*/  BSSY.RECONVERGENT B0, `(.L_x_2146) ;  /* 0x000005c000007945 */ /* 0x000fe20003800200 */
[----:B------:R-:W-:Y:S01]  /*23f0*/  IMAD.MOV.U32 R5, RZ, RZ, RZ ;  /* 0x000000ffff057224 */ /* 0x000fe200078e00ff */
[----:B------:R-:W-:Y:S02]  /*2400*/  UIMAD UR9, UR5, UR10, URZ ;  /* 0x0000000a050972a4 */ /* 0x000fe4000f8e02ff */
[----:B------:R-:W-:-:S04]  /*2410*/  IMAD.WIDE.U32 R4, R7, UR10, R4 ;  /* 0x0000000a07047c25 */ /* 0x000fc8000f8e0004 */
[----:B------:R-:W-:Y:S01]  /*2420*/  VIADD R13, R5, UR9 ;  /* 0x00000009050d7c36 */ /* 0x000fe20008000000 */
[----:B------:R-:W-:-:S04]  /*2430*/  ISETP.GE.U32.AND P0, PT, R4, UR12, PT ;  /* 0x0000000c04007c0c */ /* 0x000fc8000bf06070 */
[----:B------:R-:W-:-:S13]  /*2440*/  ISETP.GE.AND.EX P0, PT, R13, UR7, PT, P0 ;  /* 0x000000070d007c0c */ /* 0x000fda000bf06300 */
[----:B------:R-:W-:Y:S05]  /*2450*/  @P0 BRA `(.L_x_2147) ;  /* 0x0000000400500947 */ /* 0x000fea0003800000 */
[----:B------:R-:W1:Y:S01]  /*2460*/  LDCU UR9, c[0x0][0x3ac] ;  /* 0x00007580ff0977ac */ /* 0x000e620008000800 */
[----:B------:R-:W-:Y:S01]  /*2470*/  IMAD R13, R13, UR11, RZ ;  /* 0x0000000b0d0d7c24 */ /* 0x000fe2000f8e02ff */
[----:B------:R-:W2:Y:S01]  /*2480*/  S2R R12, SR_CgaCtaId ;  /* 0x00000000000c7919 */ /* 0x000ea20000008800 */
        /* <DEDUP_REMOVED lines=8> */
[----:B-1----:R-:W-:-:S04]  /*2510*/  ISETP.LT.U32.AND P0, PT, R13, UR9, PT ;  /* 0x000000090d007c0c */ /* 0x002fc8000bf01070 */
        /* <DEDUP_REMOVED lines=8> */
[----:B--2---:R-:W-:Y:S02]  /*25a0*/  LEA R19, R12, R19, 0x18 ;  /* 0x000000130c137211 */ /* 0x004fe400078ec0ff */
[----:B------:R-:W-:Y:S02]  /*25b0*/  ISETP.LT.AND.EX P1, PT, R18, RZ, PT, P1 ;  /* 0x000000ff1200720c */ /* 0x000fe40003f21310 */
[----:B------:R-:W-:Y:S01]  /*25c0*/  IADD3.X R16, PT, PT, RZ, RZ, R16, P2, P0 ;  /* 0x000000ffff107210 */ /* 0x000fe200017e0410 */
[----:B------:R-:W-:Y:S01]  /*25d0*/  IMAD R12, R15, 0x4, R19 ;  /* 0x000000040f0c7824 */ /* 0x000fe200078e0213 */
[----:B------:R-:W-:Y:S02]  /*25e0*/  ISETP.GE.U32.AND P2, PT, R14, R13, PT ;  /* 0x0000000d0e00720c */ /* 0x000fe40003f46070 */
[----:B------:R-:W-:Y:S02]  /*25f0*/  SEL R6, R10, 0x20, P1 ;  /* 0x000000200a067807 */ /* 0x000fe40000800000 */
[----:B------:R-:W-:-:S02]  /*2600*/  SEL R10, R18, RZ, P1 ;  /* 0x000000ff120a7207 */ /* 0x000fc40000800000 */
[----:B------:R-:W-:Y:S02]  /*2610*/  ISETP.GE.AND.EX P1, PT, R16, R7, PT, P2 ;  /* 0x000000071000720c */ /* 0x000fe40003f26320 */
[----:B------:R-:W-:Y:S01]  /*2620*/  ISETP.GE.U32.AND P0, PT, R17, R6, PT ;  /* 0x000000061100720c */ /* 0x000fe20003f06070 */
[----:B------:R-:W-:-:S05]  /*2630*/  IMAD.X R17, RZ, RZ, RZ, P3 ;  /* 0x000000ffff117224 */ /* 0x000fca00018e06ff */
[----:B------:R-:W-:-:S05]  /*2640*/  ISETP.GE.AND.EX P0, PT, R17, R10, PT, P0 ;  /* 0x0000000a1100720c */ /* 0x000fca0003f06300 */
[----:B------:R-:W-:Y:S08]  /*2650*/  @P1 BRA `(.L_x_2149) ;  /* 0x0000000000381947 */ /* 0x000ff00003800000 */
[----:B------:R1:W2:Y:S01]  /*2660*/  LDS R5, [R12] ;  /* 0x000000000c057984 */ /* 0x0002a20000000800 */
[----:B------:R-:W-:Y:S02]  /*2670*/  IMAD R4, R4, UR11, R11 ;  /* 0x0000000b04047c24 */ /* 0x000fe4000f8e020b */
[----:B------:R-:W-:Y:S02]  /*2680*/  IMAD.MOV.U32 R18, RZ, RZ, R14 ;  /* 0x000000ffff127224 */ /* 0x000fe400078e000e */
[----:B------:R-:W-:-:S04]  /*2690*/  IMAD R4, R4, 0x4, R19 ;  /* 0x0000000404047824 */ /* 0x000fc800078e0213 */
[----:B-1----:R-:W-:-:S07]  /*26a0*/  VIADD R4, R4, 0x80 ;  /* 0x0000008004047836 */ /* 0x002fce0000000000 */
.L_x_2150:
[----:B-1----:R1:W2:Y:S01]  /*26b0*/  LDS R14, [R4] ;  /* 0x00000000040e7984 */ /* 0x0022a20000000800 */
[----:B------:R-:W-:-:S05]  /*26c0*/  IADD3 R18, P1, PT, R18, 0x20, RZ ;  /* 0x0000002012127810 */ /* 0x000fca0007f3e0ff */
[----:B------:R-:W-:Y:S01]  /*26d0*/  IMAD.X R16, RZ, RZ, R16, P1 ;  /* 0x000000ffff107224 */ /* 0x000fe200008e0610 */
[----:B------:R-:W-:Y:S01]  /*26e0*/  ISETP.GE.U32.AND P1, PT, R18, R13, PT ;  /* 0x0000000d1200720c */ /* 0x000fe20003f26070 */
[----:B-1----:R-:W-:-:S03]  /*26f0*/  VIADD R4, R4, 0x80 ;  /* 0x0000008004047836 */ /* 0x002fc60000000000 */
[----:B------:R-:W-:Y:S02]  /*2700*/  ISETP.GE.AND.EX P1, PT, R16, R7, PT, P1 ;  /* 0x000000071000720c */ /* 0x000fe40003f26310 */
[----:B--2---:R-:W-:-:S05]  /*2710*/  FMNMX.FTZ R5, R14, R5, !PT ;  /* 0x000000050e057209 */ /* 0x004fca0007810000 */
[----:B------:R1:W-:Y:S06]  /*2720*/  STS [R12], R5 ;  /* 0x000000050c007388 */ /* 0x0003ec0000000800 */
[----:B------:R-:W-:Y:S05]  /*2730*/  @!P1 BRA `(.L_x_2150) ;  /* 0xfffffffc00dc9947 */ /* 0x000fea000383ffff */
.L_x_2149:
[----:B------:R-:W-:Y:S05]  /*2740*/  BSYNC.RECONVERGENT B1 ;  /* 0x0000000000017941 */ /* 0x000fea0003800200 */
.L_x_2148:
[----:B------:R-:W-:Y:S01]  /*2750*/  @!P0 LDS R4, [R12] ;  /* 0x000000000c048984 */ /* 0x000fe20000000800 */
[----:B------:R-:W-:-:S03]  /*2760*/  IADD3 R7, P1, PT, R11, 0x8, RZ ;  /* 0x000000080b077810 */ /* 0x000fc60007f3e0ff */
[----:B-1----:R-:W1:Y:S02]  /*2770*/  @!P0 LDS R5, [R12+0x40] ;  /* 0x000040000c058984 */ /* 0x002e640000000800 */
[----:B------:R-:W-:Y:S01]  /*2780*/  IMAD.X R13, RZ, RZ, RZ, P1 ;  /* 0x000000ffff0d7224 */ /* 0x000fe200008e06ff */
[----:B------:R-:W-:-:S04]  /*2790*/  ISETP.GE.U32.AND P1, PT, R7, R6, PT ;  /* 0x000000060700720c */ /* 0x000fc80003f26070 */
        /* <DEDUP_REMOVED lines=32> */
.L_x_2147:
[----:B------:R-:W-:Y:S05]  /*29a0*/  BSYNC.RECONVERGENT B0 ;  /* 0x0000000000007941 */ /* 0x000fea0003800200 */
.L_x_2146:
[----:B------:R-:W-:Y:S01]  /*29b0*/  UIADD3 UR4, UP0, UPT, UR4, 0x1, URZ ;  /* 0x0000000104047890 */ /* 0x000fe2000ff1e0ff */
[----:B--2---:R-:W-:-:S03]  /*29c0*/  SHF.R.S32.HI R4, RZ, 0x1f, R8 ;  /* 0x0000001fff047819 */ /* 0x004fc60000011408 */
[----:B------:R-:W-:Y:S02]  /*29d0*/  UIADD3.X UR5, UPT, UPT, URZ, UR5, URZ, UP0, !UPT ;  /* 0x00000005ff057290 */ /* 0x000fe400087fe4ff */
[----:B------:R-:W-:-:S04]  /*29e0*/  ISETP.LE.U32.AND P0, PT, R8, UR4, PT ;  /* 0x0000000408007c0c */ /* 0x000fc8000bf03070 */
[----:B------:R-:W-:-:S05]  /*29f0*/  IMAD.U32 R5, RZ, RZ, UR5 ;  /* 0x00000005ff057e24 */ /* 0x000fca000f8e00ff */
[----:B------:R-:W-:-:S13]  /*2a00*/  ISETP.GE.AND.EX P0, PT, R5, R4, PT, P0 ;  /* 0x000000040500720c */ /* 0x000fda0003f06300 */
[----:B------:R-:W-:Y:S05]  /*2a10*/  @!P0 BRA `(.L_x_2151) ;  /* 0xfffffff800648947 */ /* 0x000fea000383ffff */
.L_x_2145:
[C---:B------:R-:W-:Y:S01]  /*2a20*/  IMAD.SHL.U32 R4, R28.reuse, 0x10, RZ ;  /* 0x000000101c047824 */ /* 0x040fe200078e00ff */
[----:B------:R-:W-:Y:S01]  /*2a30*/  SHF.L.U64.HI R5, R28, 0x4, R29 ;  /* 0x000000041c057819 */ /* 0x000fe2000001021d */
[----:B------:R-:W-:Y:S03]  /*2a40*/  BAR.SYNC.DEFER_BLOCKING 0x0 ;  /* 0x0000000000007b1d */ /* 0x000fe60000010000 */
        /* <DEDUP_REMOVED lines=8> */
[----:B------:R-:W2:Y:S01]  /*2ad0*/  LDCU.64 UR4, c[0x0][0x3a0] ;  /* 0x00007400ff0477ac */ /* 0x000ea20008000a00 */
[----:B-1----:R-:W1:Y:S01]  /*2ae0*/  LDS R7, [R9] ;  /* 0x0000000009077984 */ /* 0x002e620000000800 */
[----:B------:R-:W3:Y:S01]  /*2af0*/  LDCU.64 UR8, c[0x0][0x388] ;  /* 0x00007100ff0877ac */ /* 0x000ee20008000a00 */
[----:B--2---:R-:W-:-:S04]  /*2b00*/  ISETP.NE.U32.AND P0, PT, RZ, UR4, PT ;  /* 0x00000004ff007c0c */ /* 0x004fc8000bf05070 */
[----:B------:R-:W-:-:S13]  /*2b10*/  ISETP.NE.AND.EX P0, PT, RZ, UR5, PT, P0 ;  /* 0x00000005ff007c0c */ /* 0x000fda000bf05300 */
[----:B------:R-:W2:Y:S02]  /*2b20*/  @P0 LDC.64 R2, c[0x0][0x3a0] ;  /* 0x0000e800ff020b82 */ /* 0x000ea40000000a00 */
[----:B--2---:R-:W1:Y:S01]  /*2b30*/  @P0 LDG.E R2, desc[UR14][R2.64] ;  /* 0x0000000e02020981 */ /* 0x004e62000c1e1900 */
[----:B------:R-:W-:Y:S01]  /*2b40*/  IMAD.MOV.U32 R4, RZ, RZ, R28 ;  /* 0x000000ffff047224 */ /* 0x000fe200078e001c */
[----:B------:R-:W-:Y:S01]  /*2b50*/  UIMAD UR4, UR7, UR6, URZ ;  /* 0x00000006070472a4 */ /* 0x000fe2000f8e02ff */
[----:B------:R-:W-:Y:S01]  /*2b60*/  IMAD.MOV.U32 R5, RZ, RZ, R29 ;  /* 0x000000ffff057224 */ /* 0x000fe200078e001d */
[----:B------:R-:W2:Y:S02]  /*2b70*/  S2R R11, SR_CTAID.X ;  /* 0x00000000000b7919 */ /* 0x000ea40000002500 */
[----:B--2---:R-:W-:-:S04]  /*2b80*/  IMAD.WIDE.U32 R4, R11, UR12, R4 ;  /* 0x0000000c0b047c25 */ /* 0x004fc8000f8e0004 */
[----:B------:R-:W-:Y:S01]  /*2b90*/  VIADD R11, R5, UR4 ;  /* 0x00000004050b7c36 */ /* 0x000fe20008000000 */
[----:B-1----:R-:W-:Y:S02]  /*2ba0*/  @P0 FMNMX.FTZ R7, R7, R2, PT ;  /* 0x0000000207070209 */ /* 0x002fe40003810000 */
[----:B---3--:R-:W-:-:S03]  /*2bb0*/  LEA R6, P0, R4, UR8, 0x2 ;  /* 0x0000000804067c11 */ /* 0x008fc6000f8010ff */
[----:B------:R-:W-:Y:S01]  /*2bc0*/  FMUL.FTZ R5, R7, 0.0022321429569274187088 ;  /* 0x3b12492507057820 */ /* 0x000fe20000410000 */
[----:B------:R-:W-:-:S04]  /*2bd0*/  LEA.HI.X R7, R4, UR9, R11, 0x2, P0 ;  /* 0x0000000904077c11 */ /* 0x000fc800080f140b */
[----:B------:R-:W-:-:S05]  /*2be0*/  FMNMX.FTZ R5, R5, 4.3596542127488646656e-06, !PT ;  /* 0x3692492505057809 */ /* 0x000fca0007810000 */
[----:B------:R2:W-:Y:S02]  /*2bf0*/  STG.E desc[UR14][R6.64], R5 ;  /* 0x0000000506007986 */ /* 0x0005e4000c10190e */
.L_x_2153:
[----:B------:R-:W-:Y:S05]  /*2c00*/  BSYNC.RECONVERGENT B0 ;  /* 0x0000000000007941 */ /* 0x000fea0003800200 */
.L_x_2152:
        /* <DEDUP_REMOVED lines=11> */
[----:B--2---:R-:W-:-:S03]  /*2cc0*/  IMAD.U32 R5, RZ, RZ, UR5 ;  /* 0x00000005ff057e24 */ /* 0x004fc6000f8e00ff */
[----:B------:R-:W-:Y:S01]  /*2cd0*/  IMAD.U32 R15, RZ, RZ, UR8 ;  /* 0x00000008ff0f7e24 */ /* 0x000fe2000f8e00ff */
[----:B------:R-:W-:Y:S06]  /*2ce0*/  @P0 EXIT ;  /* 0x000000000000094d */ /* 0x000fec0003800000 */
[----:B------:R-:W2:Y:S01]  /*2cf0*/  LDC.64 R2, c[0x0][0x398] ;  /* 0x0000e600ff027b82 */ /* 0x000ea20000000a00 */
[----:B------:R-:W-:Y:S01]  /*2d00*/  UIMAD.WIDE.U32 UR4, UR12, UR6, URZ ;  /* 0x000000060c0472a5 */ /* 0x000fe2000f8e00ff */
[----:B------:R-:W-:Y:S01]  /*2d10*/  IMAD.MOV.U32 R14, RZ, RZ, R4 ;  /* 0x000000ffff0e7224 */ /* 0x000fe200078e0004 */
[----:B------:R-:W-:-:S04]  /*2d20*/  UIMAD UR6, UR7, UR6, URZ ;  /* 0x00000006070672a4 */ /* 0x000fc8000f8e02ff */
[----:B------:R-:W-:Y:S01]  /*2d30*/  UIADD3 UR6, UPT, UPT, UR6, UR5, URZ ;  /* 0x0000000506067290 */ /* 0x000fe2000fffe0ff */
[----:B-1----:R-:W1:Y:S11]  /*2d40*/  LDC.64 R12, c[0x0][0x388] ;  /* 0x0000e200ff0c7b82 */ /* 0x002e760000000a00 */
.L_x_2186:
[----:B------:R-:W-:-:S04]  /*2d50*/  SHF.R.U32.HI R4, RZ, 0x4, R0 ;  /* 0x00000004ff047819 */ /* 0x000fc80000011600 */
[----:B------:R-:W-:-:S04]  /*2d60*/  LOP3.LUT R4, R4, 0x3ffffff, RZ, 0xc0, !PT ;  /* 0x03ffffff04047812 */ /* 0x000fc800078ec0ff */
[----:B------:R-:W-:-:S05]  /*2d70*/  IADD3 R4, P0, PT, R4, UR4, RZ ;  /* 0x0000000404047c10 */ /* 0x000fca000ff1e0ff */
[----:B------:R-:W-:Y:S01]  /*2d80*/  IMAD.X R5, RZ, RZ, UR6, P0 ;  /* 0x00000006ff057e24 */ /* 0x000fe200080e06ff */
[----:B-1----:R-:W-:-:S04]  /*2d90*/  LEA R18, P0, R4, R12, 0x2 ;  /* 0x0000000c04127211 */ /* 0x002fc800078010ff */
[----:B------:R-:W-:Y:S01]  /*2da0*/  LEA.HI.X R19, R4, R13, R5, 0x2, P0 ;  /* 0x0000000d04137211 */ /* 0x000fe200000f1405 */
[----:B------:R-:W-:-:S04]  /*2db0*/  IMAD.WIDE.U32 R4, R0, 0x10, R20 ;  /* 0x0000001000047825 */ /* 0x000fc800078e0014 */
[----:B------:R-:W3:Y:S01]  /*2dc0*/  LDG.E R16, desc[UR14][R18.64] ;  /* 0x0000000e12107981 */ /* 0x000ee2000c1e1900 */
[----:B--2---:R-:W-:-:S03]  /*2dd0*/  IMAD.WIDE.U32 R8, R0, 0x10, R2 ;  /* 0x0000001000087825 */ /* 0x004fc600078e0002 */
[----:B------:R-:W0:Y:S04]  /*2de0*/  LDG.E.128.CONSTANT R4, desc[UR14][R4.64] ;  /* 0x0000000e04047981 */ /* 0x000e28000c1e9d00 */
[----:B------:R-:W2:Y:S01]  /*2df0*/  LDG.E.128.CONSTANT R8, desc[UR14][R8.64] ;  /* 0x0000000e08087981 */ /* 0x000ea2000c1e9d00 */
[----:B------:R-:W-:Y:S01]  /*2e00*/  BSSY.RECONVERGENT B0, `(.L_x_2154) ;  /* 0x0000027000007945 */ /* 0x000fe20003800200 */
[----:B---3--:R-:W1:Y:S01]  /*2e10*/  MUFU.RCP R16, R16 ;  /* 0x0000001000107308 */ /* 0x008e620000001000 */
[C---:B0-----:R-:W-:Y:S01]  /*2e20*/  FMUL.FTZ R17, R26.reuse, R4 ;  /* 0x000000041a117220 */ /* 0x041fe20000410000 */
[C---:B------:R-:W-:Y:S01]  /*2e30*/  FMUL.FTZ R23, R26.reuse, R6 ;  /* 0x000000061a177220 */ /* 0x040fe20000410000 */
[C---:B------:R-:W-:Y:S01]  /*2e40*/  FMUL.FTZ R22, R26.reuse, R5 ;  /* 0x000000051a167220 */ /* 0x040fe20000410000 */
[----:B------:R-:W-:Y:S01]  /*2e50*/  FMUL.FTZ R6, R26, R7 ;  /* 0x000000071a067220 */ /* 0x000fe20000410000 */
[----:B--2---:R-:W-:Y:S01]  /*2e60*/  FMUL.FTZ R17, R8, R17 ;  /* 0x0000001108117220 */ /* 0x004fe20000410000 */
[----:B------:R-:W-:Y:S01]  /*2e70*/  FMUL.FTZ R23, R10, R23 ;  /* 0x000000170a177220 */ /* 0x000fe20000410000 */
[----:B------:R-:W-:Y:S01]  /*2e80*/  FMUL.FTZ R7, R9, R22 ;  /* 0x0000001609077220 */ /* 0x000fe20000410000 */
[----:B------:R-:W-:Y:S01]  /*2e90*/  FMUL.FTZ R11, R11, R6 ;  /* 0x000000060b0b7220 */ /* 0x000fe20000410000 */
[----:B------:R-:W-:-:S02]  /*2ea0*/  IMAD.MOV.U32 R6, RZ, RZ, 0x7f ;  /* 0x0000007fff067424 */ /* 0x000fc400078e00ff */
[-C--:B-1----:R-:W-:Y:S01]  /*2eb0*/  FMUL.FTZ R17, R17, R16.reuse ;  /* 0x0000001011117220 */ /* 0x082fe20000410000 */
[-C--:B------:R-:W-:Y:S01]  /*2ec0*/  FMUL.FTZ R7, R7, R16.reuse ;  /* 0x0000001007077220 */ /* 0x080fe20000410000 */
[-C--:B------:R-:W-:Y:S01]  /*2ed0*/  FMUL.FTZ R23, R23, R16.reuse ;  /* 0x0000001017177220 */ /* 0x080fe20000410000 */
[----:B------:R-:W-:Y:S02]  /*2ee0*/  FMUL.FTZ R11, R11, R16 ;  /* 0x000000100b0b7220 */ /* 0x000fe40000410000 */
[----:B------:R-:W-:Y:S02]  /*2ef0*/  FMNMX.FTZ R17, R17, 448, PT ;  /* 0x43e0000011117809 */ /* 0x000fe40003810000 */
[----:B------:R-:W-:Y:S02]  /*2f00*/  FMNMX.FTZ R7, R7, 448, PT ;  /* 0x43e0000007077809 */ /* 0x000fe40003810000 */
[----:B------:R-:W-:Y:S02]  /*2f10*/  FMNMX.FTZ R17, R17, -448, !PT ;  /* 0xc3e0000011117809 */ /* 0x000fe40007810000 */
[----:B------:R-:W-:-:S02]  /*2f20*/  FMNMX.FTZ R5, R23, 448, PT ;  /* 0x43e0000017057809 */ /* 0x000fc40003810000 */
[----:B------:R-:W-:Y:S02]  /*2f30*/  LOP3.LUT R16, R17, 0x7fffffff, RZ, 0xc0, !PT ;  /* 0x7fffffff11107812 */ /* 0x000fe400078ec0ff */
[----:B------:R-:W-:Y:S02]  /*2f40*/  FMNMX.FTZ R4, R11, 448, PT ;  /* 0x43e000000b047809 */ /* 0x000fe40003810000 */
[----:B------:R-:W-:Y:S02]  /*2f50*/  ISETP.GT.U32.AND P3, PT, R16, 0x43efffff, PT ;  /* 0x43efffff1000780c */ /* 0x000fe40003f64070 */
        /* <DEDUP_REMOVED lines=17> */
.L_x_2155:
[----:B------:R-:W-:Y:S05]  /*3070*/  BSYNC.RECONVERGENT B0 ;  /* 0x0000000000007941 */ /* 0x000fea0003800200 */
.L_x_2154:
        /* <DEDUP_REMOVED lines=11> */
.L_x_2157:
[----:B------:R-:W-:Y:S05]  /*3130*/  BSYNC.RECONVERGENT B0 ;  /* 0x0000000000007941 */ /* 0x000fea0003800200 */
.L_x_2156:
        /* <DEDUP_REMOVED lines=11> */
.L_x_2159:
[----:B------:R-:W-:Y:S05]  /*31f0*/  BSYNC.RECONVERGENT B0 ;  /* 0x0000000000007941 */ /* 0x000fea0003800200 */
.L_x_2158:
        /* <DEDUP_REMOVED lines=11> */
.L_x_2161:
[----:B------:R-:W-:Y:S05]  /*32b0*/  BSYNC.RECONVERGENT B0 ;  /* 0x0000000000007941 */ /* 0x000fea0003800200 */
.L_x_2160:
        /* <DEDUP_REMOVED lines=9> */
[----:B------:R-:W-:-:S04]  /*3350*/  SHF.R.U32.HI R0, RZ, 0x4, R17 ;  /* 0x00000004ff007819 */ /* 0x000fc80000011611 */
[----:B------:R-:W-:-:S04]  /*3360*/  LOP3.LUT R0, R0, 0x3ffffff, RZ, 0xc0, !PT ;  /* 0x03ffffff00007812 */ /* 0x000fc800078ec0ff */
[----:B------:R-:W-:-:S05]  /*3370*/  IADD3 R0, P0, PT, R0, UR4, RZ ;  /* 0x0000000400007c10 */ /* 0x000fca000ff1e0ff */
[----:B0-----:R-:W-:Y:S01]  /*3380*/  IMAD.X R4, RZ, RZ, UR6, P0 ;  /* 0x00000006ff047e24 */ /* 0x001fe200080e06ff */
[----:B------:R-:W-:-:S04]  /*3390*/  LEA R18, P0, R0, R12, 0x2 ;  /* 0x0000000c00127211 */ /* 0x000fc800078010ff */
[----:B------:R-:W-:Y:S01]  /*33a0*/  LEA.HI.X R19, R0, R13, R4, 0x2, P0 ;  /* 0x0000000d00137211 */ /* 0x000fe200000f1404 */
[----:B------:R-:W-:-:S04]  /*33b0*/  IMAD.WIDE.U32 R4, R17, 0x10, R20 ;  /* 0x0000001011047825 */ /* 0x000fc800078e0014 */
[----:B------:R-:W2:Y:S01]  /*33c0*/  LDG.E R0, desc[UR14][R18.64] ;  /* 0x0000000e12007981 */ /* 0x000ea2000c1e1900 */
[----:B------:R-:W-:-:S03]  /*33d0*/  IMAD.WIDE.U32 R8, R17, 0x10, R2 ;  /* 0x0000001011087825 */ /* 0x000fc600078e0002 */
[----:B------:R-:W3:Y:S04]  /*33e0*/  LDG.E.128.CONSTANT R4, desc[UR14][R4.64] ;  /* 0x0000000e04047981 */ /* 0x000ee8000c1e9d00 */
[----:B------:R-:W4:Y:S01]  /*33f0*/  LDG.E.128.CONSTANT R8, desc[UR14][R8.64] ;  /* 0x0000000e08087981 */ /* 0x000f22000c1e9d00 */
[----:B------:R-:W-:Y:S01]  /*3400*/  BSSY.RECONVERGENT B0, `(.L_x_2162) ;  /* 0x0000027000007945 */ /* 0x000fe20003800200 */
[----:B--2---:R-:W0:Y:S01]  /*3410*/  MUFU.RCP R0, R0 ;  /* 0x0000000000007308 */ /* 0x004e220000001000 */
[C---:B---3--:R-:W-:Y:S01]  /*3420*/  FMUL.FTZ R23, R26.reuse, R4 ;  /* 0x000000041a177220 */ /* 0x048fe20000410000 */
[C---:B------:R-:W-:Y:S01]  /*3430*/  FMUL.FTZ R16, R26.reuse, R5 ;  /* 0x000000051a107220 */ /* 0x040fe20000410000 */
[C---:B------:R-:W-:Y:S01]  /*3440*/  FMUL.FTZ R25, R26.reuse, R6 ;  /* 0x000000061a197220 */ /* 0x040fe20000410000 */
[----:B------:R-:W-:Y:S01]  /*3450*/  FMUL.FTZ R6, R26, R7 ;  /* 0x000000071a067220 */ /* 0x000fe20000410000 */
[----:B----4-:R-:W-:Y:S01]  /*3460*/  FMUL.FTZ R23, R8, R23 ;  /* 0x0000001708177220 */ /* 0x010fe20000410000 */
[----:B------:R-:W-:Y:S01]  /*3470*/  FMUL.FTZ R7, R9, R16 ;  /* 0x0000001009077220 */ /* 0x000fe20000410000 */
[----:B------:R-:W-:Y:S01]  /*3480*/  FMUL.FTZ R25, R10, R25 ;  /* 0x000000190a197220 */ /* 0x000fe20000410000 */
[----:B------:R-:W-:Y:S01]  /*3490*/  FMUL.FTZ R11, R11, R6 ;  /* 0x000000060b0b7220 */ /* 0x000fe20000410000 */
[----:B------:R-:W-:-:S02]  /*34a0*/  IMAD.MOV.U32 R5, RZ, RZ, 0x7f ;  /* 0x0000007fff057424 */ /* 0x000fc400078e00ff */
[-C--:B0-----:R-:W-:Y:S01]  /*34b0*/  FMUL.FTZ R23, R23, R0.reuse ;  /* 0x0000000017177220 */ /* 0x081fe20000410000 */
        /* <DEDUP_REMOVED lines=27> */
.L_x_2163:
[----:B------:R-:W-:Y:S05]  /*3670*/  BSYNC.RECONVERGENT B0 ;  /* 0x0000000000007941 */ /* 0x000fea0003800200 */
.L_x_2162:
        /* <DEDUP_REMOVED lines=11> */
.L_x_2165:
[----:B------:R-:W-:Y:S05]  /*3730*/  BSYNC.RECONVERGENT B0 ;  /* 0x0000000000007941 */ /* 0x000fea0003800200 */
.L_x_2164:
        /* <DEDUP_REMOVED lines=11> */
.L_x_2167:
[----:B------:R-:W-:Y:S05]  /*37f0*/  BSYNC.RECONVERGENT B0 ;  /* 0x0000000000007941 */ /* 0x000fea0003800200 */
.L_x_2166:
        /* <DEDUP_REMOVED lines=11> */
.L_x_2169:
[----:B------:R-:W-:Y:S05]  /*38b0*/  BSYNC.RECONVERGENT B0 ;  /* 0x0000000000007941 */ /* 0x000fea0003800200 */
.L_x_2168:
[----:B------:R-:W-:Y:S02]  /*38c0*/  LOP3.LUT R4, R4, 0x80, R11, 0xf8, !PT ;  /* 0x0000008004047812 */ /* 0x000fe400078ef80b */
[----:B------:R-:W-:Y:S02]  /*38d0*/  PRMT R0, R5, 0x3340, R8 ;  /* 0x0000334005007816 */ /* 0x000fe40000000008 */
[----:B------:R-:W-:Y:S01]  /*38e0*/  PRMT R7, R19, 0x3340, R4 ;  /* 0x0000334013077816 */ /* 0x000fe20000000004 */
[C---:B------:R-:W-:Y:S02]  /*38f0*/  VIADD R19, R17.reuse, UR16 ;  /* 0x0000001011137c36 */ /* 0x040fe40008000000 */
[----:B------:R-:W-:Y:S01]  /*3900*/  IMAD.WIDE.U32 R4, R17, 0x4, R14 ;  /* 0x0000000411047825 */ /* 0x000fe200078e000e */
[----:B------:R-:W-:Y:S02]  /*3910*/  PRMT R7, R0, 0x5410, R7 ;  /* 0x0000541000077816 */ /* 0x000fe40000000007 */
[----:B------:R-:W-:-:S03]  /*3920*/  ISETP.GE.U32.AND P0, PT, R19, UR10, PT ;  /* 0x0000000a13007c0c */ /* 0x000fc6000bf06070 */
[----:B------:R0:W-:Y:S10]  /*3930*/  STG.E desc[UR14][R4.64], R7 ;  /* 0x0000000704007986 */ /* 0x0001f4000c10190e */
        /* <DEDUP_REMOVED lines=51> */
.L_x_2171:
[----:B------:R-:W-:Y:S05]  /*3c70*/  BSYNC.RECONVERGENT B0 ;  /* 0x0000000000007941 */ /* 0x000fea0003800200 */
.L_x_2170:
        /* <DEDUP_REMOVED lines=11> */
.L_x_2173:
[----:B------:R-:W-:Y:S05]  /*3d30*/  BSYNC.RECONVERGENT B0 ;  /* 0x0000000000007941 */ /* 0x000fea0003800200 */
.L_x_2172:
        /* <DEDUP_REMOVED lines=11> */
.L_x_2175:
[----:B------:R-:W-:Y:S05]  /*3df0*/  BSYNC.RECONVERGENT B0 ;  /* 0x0000000000007941 */ /* 0x000fea0003800200 */
.L_x_2174:
        /* <DEDUP_REMOVED lines=11> */
.L_x_2177:
[----:B------:R-:W-:Y:S05]  /*3eb0*/  BSYNC.RECONVERGENT B0 ;  /* 0x0000000000007941 */ /* 0x000fea0003800200 */
.L_x_2176:
        /* <DEDUP_REMOVED lines=59> */
.L_x_2179:
[----:B------:R-:W-:Y:S05]  /*4270*/  BSYNC.RECONVERGENT B0 ;  /* 0x0000000000007941 */ /* 0x000fea0003800200 */
.L_x_2178:
        /* <DEDUP_REMOVED lines=11> */
.L_x_2181:
[----:B------:R-:W-:Y:S05]  /*4330*/  BSYNC.RECONVERGENT B0 ;  /* 0x0000000000007941 */ /* 0x000fea0003800200 */
.L_x_2180:
        /* <DEDUP_REMOVED lines=11> */
.L_x_2183:
[----:B------:R-:W-:Y:S05]  /*43f0*/  BSYNC.RECONVERGENT B0 ;  /* 0x0000000000007941 */ /* 0x000fea0003800200 */
.L_x_2182:
        /* <DEDUP_REMOVED lines=10> */
.L_x_2185:
[----:B------:R-:W-:Y:S05]  /*44a0*/  BSYNC.RECONVERGENT B0 ;  /* 0x0000000000007941 */ /* 0x000fea0003800200 */
.L_x_2184:
[----:B------:R-:W-:Y:S02]  /*44b0*/  SHF.R.U32.HI R7, RZ, 0x18, R0 ;  /* 0x00000018ff077819 */ /* 0x000fe40000011600 */
[----:B------:R-:W-:Y:S02]  /*44c0*/  PRMT R0, R5, 0x3340, R8 ;  /* 0x0000334005007816 */ /* 0x000fe40000000008 */
[----:B------:R-:W-:-:S04]  /*44d0*/  LOP3.LUT R4, R4, 0x80, R7, 0xf8, !PT ;  /* 0x0000008004047812 */ /* 0x000fc800078ef807 */
[----:B------:R-:W-:Y:S01]  /*44e0*/  PRMT R7, R11, 0x3340, R4 ;  /* 0x000033400b077816 */ /* 0x000fe20000000004 */
[----:B------:R-:W-:-:S03]  /*44f0*/  IMAD.WIDE.U32 R4, R17, 0x4, R14 ;  /* 0x0000000411047825 */ /* 0x000fc600078e000e */
[----:B------:R-:W-:Y:S01]  /*4500*/  PRMT R7, R0, 0x5410, R7 ;  /* 0x0000541000077816 */ /* 0x000fe20000000007 */
[----:B------:R-:W-:-:S04]  /*4510*/  VIADD R0, R17, UR16 ;  /* 0x0000001011007c36 */ /* 0x000fc80008000000 */
[----:B------:R3:W-:Y:S01]  /*4520*/  STG.E desc[UR14][R4.64], R7 ;  /* 0x0000000704007986 */ /* 0x0007e2000c10190e */
[----:B------:R-:W-:-:S13]  /*4530*/  ISETP.GE.U32.AND P0, PT, R0, UR10, PT ;  /* 0x0000000a00007c0c */ /* 0x000fda000bf06070 */
[----:B---3--:R-:W-:Y:S05]  /*4540*/  @!P0 BRA `(.L_x_2186) ;  /* 0xffffffe800008947 */ /* 0x008fea000383ffff */
[----:B------:R-:W-:Y:S05]  /*4550*/  EXIT ;  /* 0x000000000000794d */ /* 0x000fea0003800000 */
        .weak           $__internal_82_$__cuda_sm20_div_s64
        .type           $__internal_82_$__cuda_sm20_div_s64,@function
        .size           $__internal_82_$__cuda_sm20_div_s64,($__internal_83_$__cuda_sm20_div_u64 - $__internal_82_$__cuda_sm20_div_s64)
$__internal_82_$__cuda_sm20_div_s64:
        /* <DEDUP_REMOVED lines=13> */
[C---:B------:R-:W-:Y:S01]  /*4630*/  IMAD R7, R8.reuse, R3, R11 ;  /* 0x0000000308077224 */ /* 0x040fe200078e020b */
[----:B------:R-:W-:Y:S01]  /*4640*/  IADD3 R13, P0, PT, RZ, -R10, RZ ;  /* 0x8000000aff0d7210 */ /* 0x000fe20007f1e0ff */
[----:B------:R-:W-:Y:S02]  /*4650*/  IMAD.MOV.U32 R11, RZ, RZ, R8 ;  /* 0x000000ffff0b7224 */ /* 0x000fe400078e0008 */
        /* <DEDUP_REMOVED lines=49> */
[----:B------:R-:W-:Y:S01]  /*4970*/  SEL R28, R28, R7, P0 ;  /* 0x000000071c1c7207 */ /* 0x000fe20000000000 */
[----:B------:R-:W-:-:S03]  /*4980*/  IMAD.MOV.U32 R7, RZ, RZ, 0x0 ;  /* 0x00000000ff077424 */ /* 0x000fc600078e00ff */
        /* <DEDUP_REMOVED lines=9> */
[----:B------:R-:W-:Y:S06]  /*4a20*/  RET.REL.NODEC R6 `(_ZN4vllm31rms_norm_per_block_quant_kernelIfN3c1013Float8_e4m3fnELb0ELb0ELi64EEEvPT0_PfPKT_S8_PKffiiPS6_l) ;  /* 0xffffffb406747950 */ /* 0x000fec0003c3ffff */
        .weak           $__internal_83_$__cuda_sm20_div_u64
        .type           $__internal_83_$__cuda_sm20_div_u64,@function
        .size           $__internal_83_$__cuda_sm20_div_u64,(.L_x_2934 - $__internal_83_$__cuda_sm20_div_u64)
$__internal_83_$__cuda_sm20_div_u64:
[----:B------:R-:W-:Y:S02]  /*4a30*/  IMAD.U32 R7, RZ, RZ, UR13 ;  /* 0x0000000dff077e24 */ /* 0x000fe4000f8e00ff */
        /* <DEDUP_REMOVED lines=70> */
[----:B------:R-:W-:Y:S06]  /*4ea0*/  RET.REL.NODEC R10 `(_ZN4vllm31rms_norm_per_block_quant_kernelIfN3c1013Float8_e4m3fnELb0ELb0ELi64EEEvPT0_PfPKT_S8_PKffiiPS6_l) ;  /* 0xffffffb00a547950 */ /* 0x000fec0003c3ffff */
.L_x_2187:
        /* <DEDUP_REMOVED lines=13> */
.L_x_2934:


//--------------------- .text._ZN4vllm31rms_norm_per_block_quant_kernelIfaLb0ELb1ELi64EEEvPT0_PfPKT_S6_PKffiiPS4_l --------------------------
	.section	.text._ZN4vllm31rms_norm_per_block_quant_kernelIfaLb0ELb1ELi64EEEvPT0_PfPKT_S6_PKffiiPS4_l,"ax",@progbits
	.align	128
        .global         _ZN4vllm31rms_norm_per_block_quant_kernelIfaLb0ELb1ELi64EEEvPT0_PfPKT_S6_PKffiiPS4_l
        .type           _ZN4vllm31rms_norm_per_block_quant_kernelIfaLb0ELb1ELi64EEEvPT0_PfPKT_S6_PKffiiPS4_l,@function
        .size           _ZN4vllm31rms_norm_per_block_quant_kernelIfaLb0ELb1ELi64EEEvPT0_PfPKT_S6_PKffiiPS4_l,(.L_x_2937 - _ZN4vllm31rms_norm_per_block_quant_kernelIfaLb0ELb1ELi64EEEvPT0_PfPKT_S6_PKffiiPS4_l)
        .other          _ZN4vllm31rms_norm_per_block_quant_kernelIfaLb0ELb1ELi64EEEvPT0_PfPKT_S6_PKffiiPS4_l,@"STO_CUDA_ENTRY STV_DEFAULT"
_ZN4vllm31rms_norm_per_block_quant_kernelIfaLb0ELb1ELi64EEEvPT0_PfPKT_S6_PKffiiPS4_l:
.text._ZN4vllm31rms_norm_per_block_quant_kernelIfaLb0ELb1ELi64EEEvPT0_PfPKT_S6_PKffiiPS4_l:
        /* <DEDUP_REMOVED lines=21> */
.L_x_2190:
[----:B------:R-:W-:-:S04]  /*0150*/  IMAD.MOV.U32 R4, RZ, RZ, 0x10 ;  /* 0x00000010ff047424 */ /* 0x000fc800078e00ff */
        /* <DEDUP_REMOVED lines=9> */
[----:B------:R-:W-:-:S05]  /*01f0*/  HFMA2 R4, -RZ, RZ, 0, 9.5367431640625e-07 ;  /* 0x00000010ff047431 */ /* 0x000fca00000001ff */
        /* <DEDUP_REMOVED lines=12> */
[----:B------:R-:W-:-:S04]  /*02c0*/  IADD3 R9, PT, PT, R9, R0, RZ ;  /* 0x0000000009097210 */ /* 0x000fc80007ffe0ff */
        /* <DEDUP_REMOVED lines=16> */
.L_x_2189:
[----:B------:R-:W-:Y:S05]  /*03d0*/  BSYNC.RECONVERGENT B0 ;  /* 0x0000000000007941 */ /* 0x000fea0003800200 */
.L_x_2188:
        /* <DEDUP_REMOVED lines=71> */
.L_x_2192:
        /* <DEDUP_REMOVED lines=103> */
.L_x_2194:
[----:B------:R-:W0:Y:S02]  /*0ec0*/  LDCU.64 UR4, c[0x0][0x3a8] ;  /* 0x00007500ff0477ac */ /* 0x000e240008000a00 */
[----:B0-----:R-:W-:-:S06]  /*0ed0*/  I2FP.F32.S32 R3, UR5 ;  /* 0x0000000500037c45 */ /* 0x001fcc0008201400 */
[----:B------:R-:W0:Y:S02]  /*0ee0*/  MUFU.RCP R3, R3 ;  /* 0x0000000300037308 */ /* 0x000e240000001000 */
[----:B0-----:R-:W-:-:S06]  /*0ef0*/  FFMA.FTZ R2, R3, R2, UR4 ;  /* 0x0000000403027e23 */ /* 0x001fcc0008010002 */
[----:B------:R-:W0:Y:S02]  /*0f00*/  MUFU.RSQ R5, R2 ;  /* 0x0000000200057308 */ /* 0x000e240000001400 */
[----:B0-----:R2:W-:Y:S02]  /*0f10*/  STS [R0+0x10a4], R5 ;  /* 0x0010a40500007388 */ /* 0x0015e40000000800 */
.L_x_2193:
[----:B------:R-:W-:Y:S05]  /*0f20*/  BSYNC.RECONVERGENT B0 ;  /* 0x0000000000007941 */ /* 0x000fea0003800200 */
.L_x_2191:
[----:B01----:R-:W2:Y:S01]  /*0f30*/  LDC R3, c[0x0][0x3ac] ;  /* 0x0000eb00ff037b82 */ /* 0x003ea20000000800 */
[----:B------:R-:W-:Y:S01]  /*0f40*/  IABS R8, R24 ;  /* 0x0000001800087213 */ /* 0x000fe20000000000 */
[----:B------:R-:W-:-:S06]  /*0f50*/  UMOV UR4, 0x400 ;  /* 0x0000040000047882 */ /* 0x000fcc0000000000 */
[----:B------:R-:W0:Y:S01]  /*0f60*/  S2UR UR5, SR_CgaCtaId ;  /* 0x00000000000579c3 */ /* 0x000e220000008800 */
[----:B--2---:R-:W-:-:S04]  /*0f70*/  SHF.R.S32.HI R0, RZ, 0x1f, R3 ;  /* 0x0000001fff007819 */ /* 0x004fc80000011403 */
[----:B------:R-:W-:-:S04]  /*0f80*/  LEA.HI R0, R0, R3, RZ, 0x6 ;  /* 0x0000000300007211 */ /* 0x000fc800078f30ff */
[----:B------:R-:W-:Y:S01]  /*0f90*/  SHF.R.S32.HI R0, RZ, 0x6, R0 ;  /* 0x00000006ff007819 */ /* 0x000fe20000011400 */
[----:B0-----:R-:W-:-:S03]  /*0fa0*/  ULEA UR4, UR5, UR4, 0x18 ;  /* 0x0000000405047291 */ /* 0x001fc6000f8ec0ff */
[----:B------:R-:W-:-:S13]  /*0fb0*/  R2UR UR10, R0 ;  /* 0x00000000000a72ca */ /* 0x000fda00000e0000 */
[----:B------:R-:W-:Y:S01]  /*0fc0*/  IMAD.U32 R4, RZ, RZ, UR10 ;  /* 0x0000000aff047e24 */ /* 0x000fe2000f8e00ff */
[----:B------:R-:W-:-:S04]  /*0fd0*/  UISETP.NE.AND UP0, UPT, UR10, URZ, UPT ;  /* 0x000000ff0a00728c */ /* 0x000fc8000bf05270 */
[----:B------:R-:W-:-:S04]  /*0fe0*/  IABS R5, R4 ;  /* 0x0000000400057213 */ /* 0x000fc80000000000 */
[----:B------:R-:W0:Y:S08]  /*0ff0*/  I2F.RP R0, R5 ;  /* 0x0000000500007306 */ /* 0x000e300000209400 */
[----:B0-----:R-:W0:Y:S02]  /*1000*/  MUFU.RCP R0, R0 ;  /* 0x0000000000007308 */ /* 0x001e240000001000 */
[----:B0-----:R-:W-:-:S06]  /*1010*/  IADD3 R2, PT, PT, R0, 0xffffffe, RZ ;  /* 0x0ffffffe00027810 */ /* 0x001fcc0007ffe0ff */
[----:B------:R0:W1:Y:S02]  /*1020*/  F2I.FTZ.U32.TRUNC.NTZ R3, R2 ;  /* 0x0000000200037305 */ /* 0x000064000021f000 */
[----:B0-----:R-:W-:Y:S01]  /*1030*/  MOV R2, RZ ;  /* 0x000000ff00027202 */ /* 0x001fe20000000f00 */
[----:B-1----:R-:W-:-:S04]  /*1040*/  IMAD.MOV R6, RZ, RZ, -R3 ;  /* 0x000000ffff067224 */ /* 0x002fc800078e0a03 */
        /* <DEDUP_REMOVED lines=29> */
[----:B0-----:R-:W-:-:S06]  /*1220*/  IADD3 R2, PT, PT, R0, 0xffffffe, RZ ;  /* 0x0ffffffe00027810 */ /* 0x001fcc0007ffe0ff */
[----:B------:R0:W1:Y:S02]  /*1230*/  F2I.FTZ.U32.TRUNC.NTZ R3, R2 ;  /* 0x0000000200037305 */ /* 0x000064000021f000 */
[----:B0-----:R-:W-:Y:S02]  /*1240*/  IMAD.MOV.U32 R2, RZ, RZ, RZ ;  /* 0x000000ffff027224 */ /* 0x001fe400078e00ff */
[----:B-1----:R-:W-:-:S04]  /*1250*/  IMAD R5, R5, R3, RZ ;  /* 0x0000000305057224 */ /* 0x002fc800078e02ff */
        /* <DEDUP_REMOVED lines=14> */
.L_x_2195:
[----:B------:R-:W-:Y:S01]  /*1340*/  IMAD.U32 R0, RZ, RZ, UR15 ;  /* 0x0000000fff007e24 */ /* 0x000fe2000f8e00ff */
[----:B------:R-:W-:-:S07]  /*1350*/  MOV R4, 0x1370 ;  /* 0x0000137000047802 */ /* 0x000fce0000000f00 */
[----:B------:R-:W-:Y:S05]  /*1360*/  CALL.REL.NOINC `($__internal_84_$__cuda_sm20_div_s64) ;  /* 0x00000024008c7944 */ /* 0x000fea0003c00000 */
        /* <DEDUP_REMOVED lines=8> */
.L_x_2196:
        /* <DEDUP_REMOVED lines=57> */
.L_x_2200:
[----:B------:R-:W-:Y:S02]  /*1780*/  MOV R15, UR15 ;  /* 0x0000000f000f7c02 */ /* 0x000fe40008000f00 */
[----:B------:R-:W-:-:S07]  /*1790*/  MOV R12, 0x17b0 ;  /* 0x000017b0000c7802 */ /* 0x000fce0000000f00 */
[----:B------:R-:W-:Y:S05]  /*17a0*/  CALL.REL.NOINC `($__internal_85_$__cuda_sm20_div_u64) ;  /* 0x0000002400b07944 */ /* 0x000fea0003c00000 */
.L_x_2201:
[----:B------:R-:W-:Y:S05]  /*17b0*/  BSYNC.RECONVERGENT B1 ;  /* 0x0000000000017941 */ /* 0x000fea0003800200 */
.L_x_2199:
[----:B------:R-:W-:Y:S01]  /*17c0*/  IADD3 R10, P0, PT, R6, R10, RZ ;  /* 0x0000000a060a7210 */ /* 0x000fe20007f1e0ff */
[----:B------:R-:W-:Y:S01]  /*17d0*/  BSSY.RECONVERGENT B1, `(.L_x_2202) ;  /* 0x000002a000017945 */ /* 0x000fe20003800200 */
[----:B------:R-:W-:Y:S02]  /*17e0*/  IMAD.MOV.U32 R30, RZ, RZ, RZ ;  /* 0x000000ffff1e7224 */ /* 0x000fe400078e00ff */
[C---:B------:R-:W-:Y:S01]  /*17f0*/  LOP3.LUT R11, R10.reuse, 0x3, RZ, 0xc0, !PT ;  /* 0x000000030a0b7812 */ /* 0x040fe200078ec0ff */
[----:B------:R-:W-:Y:S01]  /*1800*/  IMAD.X R6, RZ, RZ, R7, P0 ;  /* 0x000000ffff067224 */ /* 0x000fe200000e0607 */
[----:B------:R-:W-:Y:S01]  /*1810*/  ISETP.GE.U32.AND P0, PT, R10, 0x3, PT ;  /* 0x000000030a00780c */ /* 0x000fe20003f06070 */
[----:B------:R-:W-:Y:S01]  /*1820*/  IMAD.MOV.U32 R7, RZ, RZ, R9 ;  /* 0x000000ffff077224 */ /* 0x000fe200078e0009 */
[----:B------:R-:W-:Y:S02]  /*1830*/  ISETP.NE.U32.AND P1, PT, R11, 0x3, PT ;  /* 0x000000030b00780c */ /* 0x000fe40003f25070 */
[----:B------:R-:W-:-:S02]  /*1840*/  ISETP.GE.U32.AND.EX P0, PT, R6, RZ, PT, P0 ;  /* 0x000000ff0600720c */ /* 0x000fc40003f06100 */
[----:B------:R-:W-:Y:S02]  /*1850*/  ISETP.NE.AND.EX P1, PT, RZ, RZ, PT, P1 ;  /* 0x000000ffff00720c */ /* 0x000fe40003f25310 */
[----:B------:R-:W-:-:S11]  /*1860*/  MOV R6, R8 ;  /* 0x0000000800067202 */ /* 0x000fd60000000f00 */
[----:B------:R-:W-:Y:S05]  /*1870*/  @!P1 BRA `(.L_x_2203) ;  /* 0x00000000007c9947 */ /* 0x000fea0003800000 */
[----:B------:R-:W-:Y:S01]  /*1880*/  VIADD R18, R10, 0x1 ;  /* 0x000000010a127836 */ /* 0x000fe20000000000 */
[----:B------:R-:W-:Y:S01]  /*1890*/  MOV R7, R9 ;  /* 0x0000000900077202 */ /* 0x000fe20000000f00 */
[----:B------:R-:W-:Y:S01]  /*18a0*/  IMAD.MOV.U32 R6, RZ, RZ, R8 ;  /* 0x000000ffff067224 */ /* 0x000fe200078e0008 */
[----:B------:R-:W-:Y:S01]  /*18b0*/  CS2R R16, SRZ ;  /* 0x0000000000107805 */ /* 0x000fe2000001ff00 */
[----:B------:R-:W-:Y:S01]  /*18c0*/  IMAD.MOV.U32 R30, RZ, RZ, RZ ;  /* 0x000000ffff1e7224 */ /* 0x000fe200078e00ff */
[----:B------:R-:W-:-:S07]  /*18d0*/  LOP3.LUT R18, R18, 0x3, RZ, 0xc0, !PT ;  /* 0x0000000312127812 */ /* 0x000fce00078ec0ff */
.L_x_2204:
[C---:B------:R-:W-:Y:S02]  /*18e0*/  SHF.L.U32 R12, R6.reuse, 0x4, RZ ;  /* 0x00000004060c7819 */ /* 0x040fe400000006ff */
[----:B------:R-:W-:Y:S02]  /*18f0*/  SHF.L.U64.HI R10, R6, 0x4, R7 ;  /* 0x00000004060a7819 */ /* 0x000fe40000010207 */
[C---:B------:R-:W-:Y:S02]  /*1900*/  IADD3 R8, P1, PT, R12.reuse, UR6, RZ ;  /* 0x000000060c087c10 */ /* 0x040fe4000ff3e0ff */
[----:B------:R-:W-:Y:S02]  /*1910*/  IADD3 R12, P2, PT, R12, UR10, RZ ;  /* 0x0000000a0c0c7c10 */ /* 0x000fe4000ff5e0ff */
[C---:B------:R-:W-:Y:S02]  /*1920*/  IADD3.X R9, PT, PT, R10.reuse, UR7, RZ, P1, !PT ;  /* 0x000000070a097c10 */ /* 0x040fe40008ffe4ff */
[----:B------:R-:W-:-:S04]  /*1930*/  IADD3.X R13, PT, PT, R10, UR11, RZ, P2, !PT ;  /* 0x0000000b0a0d7c10 */ /* 0x000fc800097fe4ff */
[----:B------:R-:W2:Y:S04]  /*1940*/  LDG.E.128.CONSTANT R8, desc[UR12][R8.64] ;  /* 0x0000000c08087981 */ /* 0x000ea8000c1e9d00 */
[----:B------:R-:W3:Y:S01]  /*1950*/  LDG.E.128.CONSTANT R12, desc[UR12][R12.64] ;  /* 0x0000000c0c0c7981 */ /* 0x000ee2000c1e9d00 */
[----:B------:R-:W-:Y:S02]  /*1960*/  IADD3 R17, P1, PT, R17, 0x1, RZ ;  /* 0x0000000111117810 */ /* 0x000fe40007f3e0ff */
[----:B------:R-:W-:-:S03]  /*1970*/  IADD3 R6, P2, PT, R6, UR15, RZ ;  /* 0x0000000f06067c10 */ /* 0x000fc6000ff5e0ff */
[----:B------:R-:W-:Y:S01]  /*1980*/  IMAD.X R16, RZ, RZ, R16, P1 ;  /* 0x000000ffff107224 */ /* 0x000fe200008e0610 */
[----:B------:R-:W-:Y:S02]  /*1990*/  ISETP.NE.U32.AND P1, PT, R17, R18, PT ;  /* 0x000000121100720c */ /* 0x000fe40003f25070 */
[----:B------:R-:W-:Y:S02]  /*19a0*/  IADD3.X R7, PT, PT, R7, UR16, RZ, P2, !PT ;  /* 0x0000001007077c10 */ /* 0x000fe400097fe4ff */
[----:B------:R-:W-:Y:S01]  /*19b0*/  ISETP.NE.AND.EX P1, PT, R16, RZ, PT, P1 ;  /* 0x000000ff1000720c */ /* 0x000fe20003f25310 */
        /* <DEDUP_REMOVED lines=11> */
.L_x_2203:
[----:B------:R-:W-:Y:S05]  /*1a70*/  BSYNC.RECONVERGENT B1 ;  /* 0x0000000000017941 */ /* 0x000fea0003800200 */
.L_x_2202:
        /* <DEDUP_REMOVED lines=9> */
[----:B------:R-:W-:Y:S02]  /*1b10*/  SHF.L.U64.HI R26, R26, 0x2, R9 ;  /* 0x000000021a1a7819 */ /* 0x000fe40000010209 */
[----:B------:R-:W-:-:S07]  /*1b20*/  SHF.L.U32 R27, R27, 0x2, RZ ;  /* 0x000000021b1b7819 */ /* 0x000fce00000006ff */
.L_x_2205:
        /* <DEDUP_REMOVED lines=8> */
[C---:B------:R-:W-:Y:S02]  /*1bb0*/  IADD3 R36, P0, PT, R28.reuse, R10, RZ ;  /* 0x0000000a1c247210 */ /* 0x040fe40007f1e0ff */
[----:B------:R-:W-:-:S03]  /*1bc0*/  IADD3 R34, P1, PT, R28, R8, RZ ;  /* 0x000000081c227210 */ /* 0x000fc60007f3e0ff */
[C---:B------:R-:W-:Y:S01]  /*1bd0*/  IMAD.X R37, R29.reuse, 0x1, R11, P0 ;  /* 0x000000011d257824 */ /* 0x040fe200000e060b */
[----:B------:R-:W-:-:S04]  /*1be0*/  IADD3.X R35, PT, PT, R29, R9, RZ, P1, !PT ;  /* 0x000000091d237210 */ /* 0x000fc80000ffe4ff */
[----:B------:R0:W4:Y:S04]  /*1bf0*/  LDG.E.128.CONSTANT R20, desc[UR12][R36.64] ;  /* 0x0000000c24147981 */ /* 0x000128000c1e9d00 */
[----:B------:R1:W5:Y:S01]  /*1c00*/  LDG.E.128.CONSTANT R8, desc[UR12][R34.64] ;  /* 0x0000000c22087981 */ /* 0x000362000c1e9d00 */
[-C--:B0-----:R-:W-:Y:S02]  /*1c10*/  IADD3 R36, P0, PT, R36, R28.reuse, RZ ;  /* 0x0000001c24247210 */ /* 0x081fe40007f1e0ff */
[----:B-1----:R-:W-:-:S03]  /*1c20*/  IADD3 R34, P1, PT, R34, R28, RZ ;  /* 0x0000001c22227210 */ /* 0x002fc60007f3e0ff */
[--C-:B------:R-:W-:Y:S02]  /*1c30*/  IMAD.X R37, R37, 0x1, R29.reuse, P0 ;  /* 0x0000000125257824 */ /* 0x100fe400000e061d */
[----:B------:R-:W-:Y:S02]  /*1c40*/  IMAD.X R35, R35, 0x1, R29, P1 ;  /* 0x0000000123237824 */ /* 0x000fe400008e061d */
[----:B--2---:R-:W-:Y:S01]  /*1c50*/  FMUL.FTZ R31, R12, UR14 ;  /* 0x0000000e0c1f7c20 */ /* 0x004fe20008410000 */
[----:B------:R-:W-:Y:S01]  /*1c60*/  FMUL.FTZ R12, R13, UR14 ;  /* 0x0000000e0d0c7c20 */ /* 0x000fe20008410000 */
[----:B------:R-:W-:Y:S02]  /*1c70*/  FMUL.FTZ R13, R14, UR14 ;  /* 0x0000000e0e0d7c20 */ /* 0x000fe40008410000 */
[----:B---3--:R-:W-:Y:S01]  /*1c80*/  FMUL.FTZ R31, R16, R31 ;  /* 0x0000001f101f7220 */ /* 0x008fe20000410000 */
[----:B------:R-:W-:Y:S01]  /*1c90*/  FMUL.FTZ R12, R17, R12 ;  /* 0x0000000c110c7220 */ /* 0x000fe20000410000 */
[----:B------:R-:W-:-:S04]  /*1ca0*/  FMUL.FTZ R13, R18, R13 ;  /* 0x0000000d120d7220 */ /* 0x000fc80000410000 */
[----:B------:R-:W-:Y:S01]  /*1cb0*/  FMNMX3.FTZ R30, R30, |R31|, |R12|, !PT ;  /* 0x4000001f1e1e7276 */ /* 0x000fe2000781040c */
[----:B------:R-:W-:-:S04]  /*1cc0*/  FMUL.FTZ R12, R15, UR14 ;  /* 0x0000000e0f0c7c20 */ /* 0x000fc80008410000 */
[----:B------:R-:W-:Y:S01]  /*1cd0*/  FMUL.FTZ R19, R19, R12 ;  /* 0x0000000c13137220 */ /* 0x000fe20000410000 */
[----:B----4-:R-:W-:Y:S01]  /*1ce0*/  FMUL.FTZ R15, R20, UR14 ;  /* 0x0000000e140f7c20 */ /* 0x010fe20008410000 */
[----:B------:R-:W-:-:S03]  /*1cf0*/  FMUL.FTZ R12, R21, UR14 ;  /* 0x0000000e150c7c20 */ /* 0x000fc60008410000 */
[----:B------:R-:W-:Y:S01]  /*1d00*/  FMNMX3.FTZ R30, R30, |R13|, |R19|, !PT ;  /* 0x4000000d1e1e7276 */ /* 0x000fe20007810413 */
[----:B-----5:R-:W-:Y:S01]  /*1d10*/  FMUL.FTZ R8, R8, R15 ;  /* 0x0000000f08087220 */ /* 0x020fe20000410000 */
[----:B------:R0:W2:Y:S01]  /*1d20*/  LDG.E.128.CONSTANT R16, desc[UR12][R36.64] ;  /* 0x0000000c24107981 */ /* 0x0000a2000c1e9d00 */
[----:B------:R-:W-:Y:S01]  /*1d30*/  FMUL.FTZ R9, R9, R12 ;  /* 0x0000000c09097220 */ /* 0x000fe20000410000 */
[----:B------:R-:W-:Y:S02]  /*1d40*/  IADD3 R20, P0, PT, R36, R28, RZ ;  /* 0x0000001c24147210 */ /* 0x000fe40007f1e0ff */
[----:B------:R-:W3:Y:S01]  /*1d50*/  LDG.E.128.CONSTANT R12, desc[UR12][R34.64] ;  /* 0x0000000c220c7981 */ /* 0x000ee2000c1e9d00 */
[----:B------:R-:W-:Y:S01]  /*1d60*/  FMUL.FTZ R31, R22, UR14 ;  /* 0x0000000e161f7c20 */ /* 0x000fe20008410000 */
[----:B------:R-:W-:Y:S02]  /*1d70*/  FMNMX3.FTZ R30, R30, |R8|, |R9|, !PT ;  /* 0x400000081e1e7276 */ /* 0x000fe40007810409 */
[----:B------:R-:W-:-:S02]  /*1d80*/  IADD3 R8, P1, PT, R34, R28, RZ ;  /* 0x0000001c22087210 */ /* 0x000fc40007f3e0ff */
[----:B------:R-:W-:Y:S01]  /*1d90*/  IADD3.X R21, PT, PT, R37, R29, RZ, P0, !PT ;  /* 0x0000001d25157210 */ /* 0x000fe200007fe4ff */
[----:B------:R-:W-:Y:S01]  /*1da0*/  FMUL.FTZ R31, R10, R31 ;  /* 0x0000001f0a1f7220 */ /* 0x000fe20000410000 */
[----:B------:R-:W-:Y:S01]  /*1db0*/  FMUL.FTZ R10, R23, UR14 ;  /* 0x0000000e170a7c20 */ /* 0x000fe20008410000 */
[----:B------:R-:W-:-:S03]  /*1dc0*/  IMAD.X R9, R35, 0x1, R29, P1 ;  /* 0x0000000123097824 */ /* 0x000fc600008e061d */
[----:B------:R-:W4:Y:S01]  /*1dd0*/  LDG.E.128.CONSTANT R20, desc[UR12][R20.64] ;  /* 0x0000000c14147981 */ /* 0x000f22000c1e9d00 */
[----:B0-----:R-:W-:-:S03]  /*1de0*/  FMUL.FTZ R36, R11, R10 ;  /* 0x0000000a0b247220 */ /* 0x001fc60000410000 */
[----:B------:R-:W5:Y:S02]  /*1df0*/  LDG.E.128.CONSTANT R8, desc[UR12][R8.64] ;  /* 0x0000000c08087981 */ /* 0x000f64000c1e9d00 */
[----:B------:R-:W-:Y:S02]  /*1e00*/  FMNMX3.FTZ R30, R30, |R31|, |R36|, !PT ;  /* 0x4000001f1e1e7276 */ /* 0x000fe40007810424 */
[----:B------:R-:W-:-:S05]  /*1e10*/  IADD3 R6, P0, PT, R6, R27, RZ ;  /* 0x0000001b06067210 */ /* 0x000fca0007f1e0ff */
[----:B------:R-:W-:Y:S01]  /*1e20*/  IMAD.X R7, R7, 0x1, R26, P0 ;  /* 0x0000000107077824 */ /* 0x000fe200000e061a */
[----:B------:R-:W-:-:S04]  /*1e30*/  ISETP.GE.U32.AND P0, PT, R6, R3, PT ;  /* 0x000000030600720c */ /* 0x000fc80003f06070 */
[----:B------:R-:W-:Y:S01]  /*1e40*/  ISETP.GE.AND.EX P0, PT, R7, R2, PT, P0 ;  /* 0x000000020700720c */ /* 0x000fe20003f06300 */
[----:B--2---:R-:W-:Y:S01]  /*1e50*/  FMUL.FTZ R31, R16, UR14 ;  /* 0x0000000e101f7c20 */ /* 0x004fe20008410000 */
[----:B------:R-:W-:Y:S01]  /*1e60*/  FMUL.FTZ R16, R17, UR14 ;  /* 0x0000000e11107c20 */ /* 0x000fe20008410000 */
[----:B------:R-:W-:Y:S02]  /*1e70*/  FMUL.FTZ R17, R18, UR14 ;  /* 0x0000000e12117c20 */ /* 0x000fe40008410000 */
[----:B---3--:R-:W-:Y:S01]  /*1e80*/  FMUL.FTZ R31, R12, R31 ;  /* 0x0000001f0c1f7220 */ /* 0x008fe20000410000 */
[----:B------:R-:W-:Y:S01]  /*1e90*/  FMUL.FTZ R12, R19, UR14 ;  /* 0x0000000e130c7c20 */ /* 0x000fe20008410000 */
[----:B------:R-:W-:Y:S01]  /*1ea0*/  FMUL.FTZ R13, R13, R16 ;  /* 0x000000100d0d7220 */ /* 0x000fe20000410000 */
[----:B------:R-:W-:Y:S02]  /*1eb0*/  FMUL.FTZ R14, R14, R17 ;  /* 0x000000110e0e7220 */ /* 0x000fe40000410000 */
[----:B------:R-:W-:-:S02]  /*1ec0*/  FMUL.FTZ R12, R15, R12 ;  /* 0x0000000c0f0c7220 */ /* 0x000fc40000410000 */
[----:B------:R-:W-:-:S04]  /*1ed0*/  FMNMX3.FTZ R13, R30, |R31|, |R13|, !PT ;  /* 0x4000001f1e0d7276 */ /* 0x000fc8000781040d */
[----:B------:R-:W-:Y:S01]  /*1ee0*/  FMNMX3.FTZ R12, R13, |R14|, |R12|, !PT ;  /* 0x4000000e0d0c7276 */ /* 0x000fe2000781040c */
[----:B----4-:R-:W-:Y:S01]  /*1ef0*/  FMUL.FTZ R15, R20, UR14 ;  /* 0x0000000e140f7c20 */ /* 0x010fe20008410000 */
[----:B------:R-:W-:Y:S01]  /*1f00*/  FMUL.FTZ R14, R21, UR14 ;  /* 0x0000000e150e7c20 */ /* 0x000fe20008410000 */
[----:B------:R-:W-:Y:S01]  /*1f10*/  FMUL.FTZ R13, R22, UR14 ;  /* 0x0000000e160d7c20 */ /* 0x000fe20008410000 */
[----:B------:R-:W-:Y:S01]  /*1f20*/  FMUL.FTZ R16, R23, UR14 ;  /* 0x0000000e17107c20 */ /* 0x000fe20008410000 */
[----:B-----5:R-:W-:Y:S01]  /*1f30*/  FMUL.FTZ R15, R8, R15 ;  /* 0x0000000f080f7220 */ /* 0x020fe20000410000 */
[----:B------:R-:W-:Y:S01]  /*1f40*/  FMUL.FTZ R9, R9, R14 ;  /* 0x0000000e09097220 */ /* 0x000fe20000410000 */
[----:B------:R-:W-:Y:S01]  /*1f50*/  FMUL.FTZ R10, R10, R13 ;  /* 0x0000000d0a0a7220 */ /* 0x000fe20000410000 */
[----:B------:R-:W-:-:S03]  /*1f60*/  FMUL.FTZ R11, R11, R16 ;  /* 0x000000100b0b7220 */ /* 0x000fc60000410000 */
[----:B------:R-:W-:-:S04]  /*1f70*/  FMNMX3.FTZ R9, R12, |R15|, |R9|, !PT ;  /* 0x4000000f0c097276 */ /* 0x000fc80007810409 */
[----:B------:R-:W-:Y:S01]  /*1f80*/  FMNMX3.FTZ R30, R9, |R10|, |R11|, !PT ;  /* 0x4000000a091e7276 */ /* 0x000fe2000781040b */
[----:B------:R-:W-:Y:S06]  /*1f90*/  @!P0 BRA `(.L_x_2205) ;  /* 0xfffffff800e48947 */ /* 0x000fec000383ffff */
.L_x_2198:
[----:B------:R-:W-:Y:S05]  /*1fa0*/  BSYNC.RECONVERGENT B0 ;  /* 0x0000000000007941 */ /* 0x000fea0003800200 */
.L_x_2197:
[----:B------:R-:W-:Y:S01]  /*1fb0*/  SHF.R.U32.HI R9, RZ, 0x5, R24 ;  /* 0x00000005ff097819 */ /* 0x000fe20000011618 */
[----:B------:R-:W0:Y:S01]  /*1fc0*/  S2UR UR5, SR_CgaCtaId ;  /* 0x00000000000579c3 */ /* 0x000e220000008800 */
[----:B------:R-:W-:Y:S02]  /*1fd0*/  UMOV UR4, 0x400 ;  /* 0x0000040000047882 */ /* 0x000fe40000000000 */
[-C--:B------:R-:W-:Y:S02]  /*1fe0*/  IABS R11, R9.reuse ;  /* 0x00000009000b7213 */ /* 0x080fe40000000000 */
[----:B------:R-:W-:Y:S02]  /*1ff0*/  IADD3 R8, PT, PT, R9, -0x1, R0 ;  /* 0xffffffff09087810 */ /* 0x000fe40007ffe000 */
[----:B------:R-:W1:Y:S01]  /*2000*/  I2F.RP R10, R11 ;  /* 0x0000000b000a7306 */ /* 0x000e620000209400 */
[----:B------:R-:W-:-:S05]  /*2010*/  IABS R14, R9 ;  /* 0x00000009000e7213 */ /* 0x000fca0000000000 */
[----:B------:R-:W-:Y:S02]  /*2020*/  IMAD.MOV R14, RZ, RZ, -R14 ;  /* 0x000000ffff0e7224 */ /* 0x000fe400078e0a0e */
[----:B-1----:R-:W1:Y:S01]  /*2030*/  MUFU.RCP R10, R10 ;  /* 0x0000000a000a7308 */ /* 0x002e620000001000 */
[----:B0-----:R-:W-:Y:S01]  /*2040*/  ULEA UR4, UR5, UR4, 0x18 ;  /* 0x0000000405047291 */ /* 0x001fe2000f8ec0ff */
[----:B-1----:R-:W-:-:S06]  /*2050*/  IADD3 R6, PT, PT, R10, 0xffffffe, RZ ;  /* 0x0ffffffe0a067810 */ /* 0x002fcc0007ffe0ff */
[----:B------:R0:W1:Y:S02]  /*2060*/  F2I.FTZ.U32.TRUNC.NTZ R7, R6 ;  /* 0x0000000600077305 */ /* 0x000064000021f000 */
[----:B0-----:R-:W-:Y:S02]  /*2070*/  HFMA2 R6, -RZ, RZ, 0, 0 ;  /* 0x00000000ff067431 */ /* 0x001fe400000001ff */
[----:B-1----:R-:W-:-:S04]  /*2080*/  IMAD.MOV R12, RZ, RZ, -R7 ;  /* 0x000000ffff0c7224 */ /* 0x002fc800078e0a07 */
[----:B------:R-:W-:Y:S01]  /*2090*/  IMAD R13, R12, R11, RZ ;  /* 0x0000000b0c0d7224 */ /* 0x000fe200078e02ff */
[----:B------:R-:W-:Y:S02]  /*20a0*/  IABS R12, R8 ;  /* 0x00000008000c7213 */ /* 0x000fe40000000000 */
[----:B------:R-:W-:Y:S01]  /*20b0*/  LOP3.LUT R8, R8, R9, RZ, 0x3c, !PT ;  /* 0x0000000908087212 */ /* 0x000fe200078e3cff */
[----:B------:R-:W-:-:S03]  /*20c0*/  IMAD.HI.U32 R7, R7, R13, R6 ;  /* 0x0000000d07077227 */ /* 0x000fc600078e0006 */
[----:B------:R-:W-:Y:S01]  /*20d0*/  ISETP.GE.AND P2, PT, R8, RZ, PT ;  /* 0x000000ff0800720c */ /* 0x000fe20003f46270 */
[----:B------:R-:W-:Y:S02]  /*20e0*/  IMAD.MOV.U32 R13, RZ, RZ, R14 ;  /* 0x000000ffff0d7224 */ /* 0x000fe400078e000e */
        /* <DEDUP_REMOVED lines=28> */
.L_x_2212:
        /* <DEDUP_REMOVED lines=49> */
[----:B------:R-:W-:Y:S01]  /*25c0*/  IMAD R6, R6, UR15, R21 ;  /* 0x0000000f06067c24 */ /* 0x000fe2000f8e0215 */
[----:B------:R-:W-:-:S03]  /*25d0*/  MOV R28, R26 ;  /* 0x0000001a001c7202 */ /* 0x000fc60000000f00 */
[----:B------:R-:W-:-:S04]  /*25e0*/  IMAD R6, R6, 0x4, R29 ;  /* 0x0000000406067824 */ /* 0x000fc800078e021d */
[----:B0-----:R-:W-:-:S07]  /*25f0*/  VIADD R6, R6, 0x80 ;  /* 0x0000008006067836 */ /* 0x001fce0000000000 */
.L_x_2211:
        /* <DEDUP_REMOVED lines=9> */
.L_x_2210:
[----:B------:R-:W-:Y:S05]  /*2690*/  BSYNC.RECONVERGENT B1 ;  /* 0x0000000000017941 */ /* 0x000fea0003800200 */
.L_x_2209:
        /* <DEDUP_REMOVED lines=31> */
.L_x_2208:
[----:B------:R-:W-:Y:S05]  /*2890*/  BSYNC.RECONVERGENT B0 ;  /* 0x0000000000007941 */ /* 0x000fea0003800200 */
.L_x_2207:
[----:B------:R-:W-:Y:S05]  /*28a0*/  @!P0 BRA `(.L_x_2212) ;  /* 0xfffffff800808947 */ /* 0x000fea000383ffff */
.L_x_2206:
[C---:B------:R-:W-:Y:S01]  /*28b0*/  IMAD.SHL.U32 R7, R32.reuse, 0x10, RZ ;  /* 0x0000001020077824 */ /* 0x040fe200078e00ff */
[----:B------:R-:W-:Y:S01]  /*28c0*/  SHF.L.U64.HI R0, R32, 0x4, R33 ;  /* 0x0000000420007819 */ /* 0x000fe20000010221 */
[----:B------:R-:W-:Y:S03]  /*28d0*/  BAR.SYNC.DEFER_BLOCKING 0x0 ;  /* 0x0000000000007b1d */ /* 0x000fe60000010000 */
[----:B-1----:R-:W-:-:S03]  /*28e0*/  IADD3 R6, P0, PT, R4, R7, RZ ;  /* 0x0000000704067210 */ /* 0x002fc60007f1e0ff */
[----:B------:R-:W1:Y:S01]  /*28f0*/  LDCU.64 UR16, c[0x0][0x3c0] ;  /* 0x00007800ff1077ac */ /* 0x000e620008000a00 */
[----:B------:R-:W-:Y:S01]  /*2900*/  ISETP.GE.U32.AND P1, PT, R6, R3, PT ;  /* 0x000000030600720c */ /* 0x000fe20003f26070 */
[----:B------:R-:W-:Y:S01]  /*2910*/  BSSY.RECONVERGENT B0, `(.L_x_2213) ;  /* 0x000003b000007945 */ /* 0x000fe20003800200 */
[----:B------:R-:W-:Y:S02]  /*2920*/  IADD3.X R3, PT, PT, R5, R0, RZ, P0, !PT ;  /* 0x0000000005037210 */ /* 0x000fe400007fe4ff */
        /* <DEDUP_REMOVED lines=9> */
[----:B------:R-:W1:Y:S02]  /*29c0*/  @P0 LDC.64 R6, c[0x0][0x3a0] ;  /* 0x0000e800ff060b82 */ /* 0x000e640000000a00 */
[----:B-1----:R-:W3:Y:S01]  /*29d0*/  @P0 LDG.E R7, desc[UR12][R6.64] ;  /* 0x0000000c06070981 */ /* 0x002ee2000c1e1900 */
        /* <DEDUP_REMOVED lines=9> */
[----:B------:R-:W1:Y:S01]  /*2a70*/  I2F.U32.RP R5, R4 ;  /* 0x0000000400057306 */ /* 0x000e620000209000 */
[----:B------:R-:W-:-:S07]  /*2a80*/  ISETP.NE.U32.AND P1, PT, R4, RZ, PT ;  /* 0x000000ff0400720c */ /* 0x000fce0003f25070 */
[----:B-1----:R-:W1:Y:S02]  /*2a90*/  MUFU.RCP R5, R5 ;  /* 0x0000000500057308 */ /* 0x002e640000001000 */
[----:B-1----:R-:W-:Y:S02]  /*2aa0*/  VIADD R6, R5, 0xffffffe ;  /* 0x0ffffffe05067836 */ /* 0x002fe40000000000 */
[----:B------:R-:W-:-:S04]  /*2ab0*/  IMAD.MOV.U32 R5, RZ, RZ, RZ ;  /* 0x000000ffff057224 */ /* 0x000fc800078e00ff */
[----:B------:R1:W0:Y:S02]  /*2ac0*/  F2I.FTZ.U32.TRUNC.NTZ R7, R6 ;  /* 0x0000000600077305 */ /* 0x000224000021f000 */
[----:B-1----:R-:W-:Y:S02]  /*2ad0*/  HFMA2 R6, -RZ, RZ, 0, 0 ;  /* 0x00000000ff067431 */ /* 0x002fe400000001ff */
[----:B0-----:R-:W-:-:S04]  /*2ae0*/  IMAD.MOV R9, RZ, RZ, -R7 ;  /* 0x000000ffff097224 */ /* 0x001fc800078e0a07 */
        /* <DEDUP_REMOVED lines=12> */
.L_x_2215:
[----:B------:R-:W-:-:S07]  /*2bb0*/  MOV R4, 0x2bd0 ;  /* 0x00002bd000047802 */ /* 0x000fce0000000f00 */
[----:B0-----:R-:W-:Y:S05]  /*2bc0*/  CALL.REL.NOINC `($__internal_86_$__cuda_sm20_rem_s64) ;  /* 0x0000001400c87944 */ /* 0x001fea0003c00000 */
[----:B------:R-:W-:Y:S01]  /*2bd0*/  MOV R4, R8 ;  /* 0x0000000800047202 */ /* 0x000fe20000000f00 */
[----:B------:R-:W-:-:S07]  /*2be0*/  IMAD.MOV.U32 R5, RZ, RZ, R9 ;  /* 0x000000ffff057224 */ /* 0x000fce00078e0009 */
.L_x_2216:
[----:B------:R-:W0:Y:S01]  /*2bf0*/  LDCU.64 UR10, c[0x0][0x388] ;  /* 0x00007100ff0a77ac */ /* 0x000e220008000a00 */
[----:B------:R-:W-:Y:S01]  /*2c00*/  IADD3 R7, P0, PT, -R4, R3, RZ ;  /* 0x0000000304077210 */ /* 0x000fe20007f1e1ff */
[----:B------:R-:W-:Y:S01]  /*2c10*/  UMOV UR4, UR9 ;  /* 0x0000000900047c82 */ /* 0x000fe20008000000 */
[----:B------:R-:W-:-:S03]  /*2c20*/  UMOV UR5, URZ ;  /* 0x000000ff00057c82 */ /* 0x000fc60008000000 */
[----:B------:R-:W-:Y:S02]  /*2c30*/  IMAD.X R5, R2, 0x1, ~R5, P0 ;  /* 0x0000000102057824 */ /* 0x000fe400000e0e05 */
[----:B------:R-:W-:-:S04]  /*2c40*/  IMAD.WIDE.U32 R2, R32, R7, UR4 ;  /* 0x0000000420027e25 */ /* 0x000fc8000f8e0007 */
[----:B------:R-:W-:-:S04]  /*2c50*/  IMAD R5, R5, R32, RZ ;  /* 0x0000002005057224 */ /* 0x000fc800078e02ff */
[----:B------:R-:W-:Y:S01]  /*2c60*/  IMAD R5, R33, R7, R5 ;  /* 0x0000000721057224 */ /* 0x000fe200078e0205 */
[----:B0-----:R-:W-:-:S04]  /*2c70*/  LEA R4, P0, R2, UR10, 0x2 ;  /* 0x0000000a02047c11 */ /* 0x001fc8000f8010ff */
[----:B------:R-:W-:-:S04]  /*2c80*/  IADD3 R3, PT, PT, R3, R5, RZ ;  /* 0x0000000503037210 */ /* 0x000fc80007ffe0ff */
[----:B------:R-:W-:Y:S02]  /*2c90*/  LEA.HI.X R5, R2, UR11, R3, 0x2, P0 ;  /* 0x0000000b02057c11 */ /* 0x000fe400080f1403 */
[----:B------:R-:W-:-:S05]  /*2ca0*/  FMNMX.FTZ R3, R0, 1.1920928955078125e-07, !PT ;  /* 0x3400000000037809 */ /* 0x000fca0007810000 */
[----:B------:R1:W-:Y:S02]  /*2cb0*/  STG.E desc[UR12][R4.64], R3 ;  /* 0x0000000304007986 */ /* 0x0003e4000c10190c */
.L_x_2214:
[----:B------:R-:W-:Y:S05]  /*2cc0*/  BSYNC.RECONVERGENT B0 ;  /* 0x0000000000007941 */ /* 0x000fea0003800200 */
.L_x_2213:
        /* <DEDUP_REMOVED lines=10> */
[----:B-1----:R-:W-:Y:S02]  /*2d70*/  IMAD.U32 R4, RZ, RZ, UR4 ;  /* 0x00000004ff047e24 */ /* 0x002fe4000f8e00ff */
[----:B------:R-:W-:-:S03]  /*2d80*/  IMAD.U32 R5, RZ, RZ, UR5 ;  /* 0x00000005ff057e24 */ /* 0x000fc6000f8e00ff */
[----:B------:R-:W-:Y:S01]  /*2d90*/  MOV R7, UR8 ;  /* 0x0000000800077c02 */ /* 0x000fe20008000f00 */
[----:B------:R-:W-:Y:S06]  /*2da0*/  @P0 EXIT ;  /* 0x000000000000094d */ /* 0x000fec0003800000 */
[----:B------:R-:W1:Y:S01]  /*2db0*/  LDC.64 R2, c[0x0][0x3c0] ;  /* 0x0000f000ff027b82 */ /* 0x000e620000000a00 */
[----:B------:R-:W1:Y:S01]  /*2dc0*/  LDCU UR4, c[0x0][0x370] ;  /* 0x00006e00ff0477ac */ /* 0x000e620008000800 */
[----:B------:R-:W-:Y:S01]  /*2dd0*/  IMAD.MOV.U32 R6, RZ, RZ, R4 ;  /* 0x000000ffff067224 */ /* 0x000fe200078e0004 */
[----:B-1----:R-:W-:-:S04]  /*2de0*/  IADD3 R11, P0, PT, R2, UR4, RZ ;  /* 0x00000004020b7c10 */ /* 0x002fc8000ff1e0ff */
[----:B------:R-:W-:-:S04]  /*2df0*/  IADD3 R11, P1, PT, R11, -0x1, RZ ;  /* 0xffffffff0b0b7810 */ /* 0x000fc80007f3e0ff */
[----:B------:R-:W-:-:S04]  /*2e00*/  IADD3.X R0, PT, PT, RZ, -0x1, R3, P1, P0 ;  /* 0xffffffffff007810 */ /* 0x000fc80000fe0403 */
[----:B------:R-:W-:-:S04]  /*2e10*/  LOP3.LUT R3, R0, R3, RZ, 0xfc, !PT ;  /* 0x0000000300037212 */ /* 0x000fc800078efcff */
[----:B------:R-:W-:-:S13]  /*2e20*/  ISETP.NE.U32.AND P0, PT, R3, RZ, PT ;  /* 0x000000ff0300720c */ /* 0x000fda0003f05070 */
[----:B------:R-:W-:Y:S05]  /*2e30*/  @P0 BRA `(.L_x_2217) ;  /* 0x00000000004c0947 */ /* 0x000fea0003800000 */
[----:B0-----:R-:W0:Y:S01]  /*2e40*/  I2F.U32.RP R9, R2 ;  /* 0x0000000200097306 */ /* 0x001e220000209000 */
[----:B------:R-:W-:-:S07]  /*2e50*/  ISETP.NE.U32.AND P1, PT, R2, RZ, PT ;  /* 0x000000ff0200720c */ /* 0x000fce0003f25070 */
[----:B0-----:R-:W0:Y:S02]  /*2e60*/  MUFU.RCP R9, R9 ;  /* 0x0000000900097308 */ /* 0x001e240000001000 */
[----:B0-----:R-:W-:Y:S02]  /*2e70*/  VIADD R4, R9, 0xffffffe ;  /* 0x0ffffffe09047836 */ /* 0x001fe40000000000 */
[----:B------:R-:W-:-:S04]  /*2e80*/  IMAD.MOV.U32 R9, RZ, RZ, RZ ;  /* 0x000000ffff097224 */ /* 0x000fc800078e00ff */
[----:B------:R0:W1:Y:S02]  /*2e90*/  F2I.FTZ.U32.TRUNC.NTZ R5, R4 ;  /* 0x0000000400057305 */ /* 0x000064000021f000 */
        /* <DEDUP_REMOVED lines=13> */
.L_x_2217:
[----:B------:R-:W-:Y:S01]  /*2f70*/  MOV R3, R11 ;  /* 0x0000000b00037202 */ /* 0x000fe20000000f00 */
[----:B------:R-:W-:Y:S01]  /*2f80*/  IMAD.MOV.U32 R2, RZ, RZ, R0 ;  /* 0x000000ffff027224 */ /* 0x000fe200078e0000 */
[----:B------:R-:W-:-:S07]  /*2f90*/  MOV R4, 0x2fb0 ;  /* 0x00002fb000047802 */ /* 0x000fce0000000f00 */
[----:B0-----:R-:W-:Y:S05]  /*2fa0*/  CALL.REL.NOINC `($__internal_86_$__cuda_sm20_rem_s64) ;  /* 0x0000001000d07944 */ /* 0x001fea0003c00000 */
.L_x_2218:
[----:B------:R-:W0:Y:S01]  /*2fb0*/  LDC.64 R4, c[0x0][0x398] ;  /* 0x0000e600ff047b82 */ /* 0x000e220000000a00 */
[----:B------:R-:W-:-:S05]  /*2fc0*/  IADD3 R11, P0, PT, -R8, R11, RZ ;  /* 0x0000000b080b7210 */ /* 0x000fca0007f1e1ff */
[----:B------:R-:W-:Y:S02]  /*2fd0*/  IMAD.X R0, R0, 0x1, ~R9, P0 ;  /* 0x0000000100007824 */ /* 0x000fe400000e0e09 */
[----:B------:R-:W1:Y:S06]  /*2fe0*/  LDC.64 R2, c[0x0][0x388] ;  /* 0x0000e200ff027b82 */ /* 0x000e6c0000000a00 */
.L_x_2219:
[----:B--2---:R-:W-:Y:S02]  /*2ff0*/  SHF.R.U32.HI R9, RZ, 0x4, R25 ;  /* 0x00000004ff097819 */ /* 0x004fe40000011619 */
[----:B------:R-:W-:Y:S02]  /*3000*/  MOV R8, UR9 ;  /* 0x0000000900087c02 */ /* 0x000fe40008000f00 */
[----:B------:R-:W-:Y:S01]  /*3010*/  LOP3.LUT R13, R9, 0x3ffffff, RZ, 0xc0, !PT ;  /* 0x03ffffff090d7812 */ /* 0x000fe200078ec0ff */
[----:B------:R-:W-:-:S04]  /*3020*/  IMAD.MOV.U32 R9, RZ, RZ, RZ ;  /* 0x000000ffff097224 */ /* 0x000fc800078e00ff */
[----:B------:R-:W-:Y:S02]  /*3030*/  IMAD R15, R0, R13, RZ ;  /* 0x0000000d000f7224 */ /* 0x000fe400078e02ff */
[----:B------:R-:W-:-:S04]  /*3040*/  IMAD.WIDE.U32 R12, R13, R11, R8 ;  /* 0x0000000b0d0c7225 */ /* 0x000fc800078e0008 */
[----:B------:R-:W-:Y:S01]  /*3050*/  IMAD.IADD R10, R13, 0x1, R15 ;  /* 0x000000010d0a7824 */ /* 0x000fe200078e020f */
[----:B-1----:R-:W-:-:S04]  /*3060*/  LEA R20, P0, R12, R2, 0x2 ;  /* 0x000000020c147211 */ /* 0x002fc800078010ff */
[----:B------:R-:W-:Y:S01]  /*3070*/  LEA.HI.X R21, R12, R3, R10, 0x2, P0 ;  /* 0x000000030c157211 */ /* 0x000fe200000f140a */
[----:B------:R-:W-:Y:S02]  /*3080*/  HFMA2 R12, -RZ, RZ, 0, 9.5367431640625e-07 ;  /* 0x00000010ff0c7431 */ /* 0x000fe400000001ff */
[C---:B0-----:R-:W-:Y:S02]  /*3090*/  IMAD.WIDE.U32 R16, R25.reuse, 0x10, R4 ;  /* 0x0000001019107825 */ /* 0x041fe400078e0004 */
[----:B------:R-:W2:Y:S02]  /*30a0*/  LDG.E R20, desc[UR12][R20.64] ;  /* 0x0000000c14147981 */ /* 0x000ea4000c1e1900 */
[----:B------:R-:W-:Y:S02]  /*30b0*/  IMAD.WIDE.U32 R12, R25, R12, UR6 ;  /* 0x00000006190c7e25 */ /* 0x000fe4000f8e000c */
[----:B------:R-:W3:Y:S04]  /*30c0*/  LDG.E.128.CONSTANT R16, desc[UR12][R16.64] ;  /* 0x0000000c10107981 */ /* 0x000ee8000c1e9d00 */
[----:B------:R-:W4:Y:S01]  /*30d0*/  LDG.E.128.CONSTANT R12, desc[UR12][R12.64] ;  /* 0x0000000c0c0c7981 */ /* 0x000f22000c1e9d00 */
[----:B--2---:R-:W0:Y:S01]  /*30e0*/  MUFU.RCP R10, R20 ;  /* 0x00000014000a7308 */ /* 0x004e220000001000 */
[----:B----4-:R-:W-:Y:S01]  /*30f0*/  FMUL.FTZ R23, R12, UR14 ;  /* 0x0000000e0c177c20 */ /* 0x010fe20008410000 */
[----:B------:R-:W-:-:S03]  /*3100*/  FMUL.FTZ R21, R14, UR14 ;  /* 0x0000000e0e157c20 */ /* 0x000fc60008410000 */
[----:B---3--:R-:W-:Y:S01]  /*3110*/  FMUL.FTZ R23, R16, R23 ;  /* 0x0000001710177220 */ /* 0x008fe20000410000 */
[----:B------:R-:W-:Y:S01]  /*3120*/  FMUL.FTZ R16, R15, UR14 ;  /* 0x0000000e0f107c20 */ /* 0x000fe20008410000 */
[----:B------:R-:W-:Y:S01]  /*3130*/  FMUL.FTZ R22, R13, UR14 ;  /* 0x0000000e0d167c20 */ /* 0x000fe20008410000 */
[----:B------:R-:W-:Y:S02]  /*3140*/  FMUL.FTZ R21, R18, R21 ;  /* 0x0000001512157220 */ /* 0x000fe40000410000 */
[----:B------:R-:W-:Y:S01]  /*3150*/  FMUL.FTZ R19, R19, R16 ;  /* 0x0000001013137220 */ /* 0x000fe20000410000 */
[----:B------:R-:W-:Y:S01]  /*3160*/  FMUL.FTZ R27, R17, R22 ;  /* 0x00000016111b7220 */ /* 0x000fe20000410000 */
[C---:B0-----:R-:W-:Y:S01]  /*3170*/  FMUL.FTZ R23, R10.reuse, R23 ;  /* 0x000000170a177220 */ /* 0x041fe20000410000 */
[C---:B------:R-:W-:Y:S01]  /*3180*/  FMUL.FTZ R14, R10.reuse, R21 ;  /* 0x000000150a0e7220 */ /* 0x040fe20000410000 */
[C---:B------:R-:W-:Y:S01]  /*3190*/  FMUL.FTZ R19, R10.reuse, R19 ;  /* 0x000000130a137220 */ /* 0x040fe20000410000 */
[----:B------:R-:W-:-:S03]  /*31a0*/  FMUL.FTZ R27, R10, R27 ;  /* 0x0000001b0a1b7220 */ /* 0x000fc60000410000 */
[----:B------:R-:W-:Y:S01]  /*31b0*/  F2I.S8.NTZ R23, R23 ;  /* 0x0000001700177305 */ /* 0x000fe20000202100 */
[----:B------:R-:W-:-:S07]  /*31c0*/  IMAD.IADD R21, R24, 0x1, R25 ;  /* 0x0000000118157824 */ /* 0x000fce00078e0219 */
[----:B------:R-:W0:Y:S08]  /*31d0*/  F2I.S8.NTZ R12, R27 ;  /* 0x0000001b000c7305 */ /* 0x000e300000202100 */
[----:B------:R-:W-:Y:S08]  /*31e0*/  F2I.S8.NTZ R14, R14 ;  /* 0x0000000e000e7305 */ /* 0x000ff00000202100 */
[----:B------:R-:W1:Y:S01]  /*31f0*/  F2I.S8.NTZ R19, R19 ;  /* 0x0000001300137305 */ /* 0x000e620000202100 */
[----:B------:R-:W-:-:S02]  /*3200*/  ISETP.GE.U32.AND P0, PT, R21, UR11, PT ;  /* 0x0000000b15007c0c */ /* 0x000fc4000bf06070 */
[----:B0-----:R-:W-:Y:S01]  /*3210*/  PRMT R23, R23, 0x3340, R12 ;  /* 0x0000334017177816 */ /* 0x001fe2000000000c */
[----:B------:R-:W-:Y:S01]  /*3220*/  IMAD.WIDE.U32 R12, R25, 0x4, R6 ;  /* 0x00000004190c7825 */ /* 0x000fe200078e0006 */
[----:B-1----:R-:W-:-:S04]  /*3230*/  PRMT R10, R14, 0x3340, R19 ;  /* 0x000033400e0a7816 */ /* 0x002fc80000000013 */
[----:B------:R-:W-:-:S05]  /*3240*/  PRMT R23, R23, 0x5410, R10 ;  /* 0x0000541017177816 */ /* 0x000fca000000000a */
[----:B------:R0:W-:Y:S01]  /*3250*/  STG.E desc[UR12][R12.64], R23 ;  /* 0x000000170c007986 */ /* 0x0001e2000c10190c */
[----:B------:R-:W-:Y:S05]  /*3260*/  @P0 EXIT ;  /* 0x000000000000094d */ /* 0x000fea0003800000 */
[----:B------:R-:W-:-:S04]  /*3270*/  SHF.R.U32.HI R10, RZ, 0x4, R21 ;  /* 0x00000004ff0a7819 */ /* 0x000fc80000011615 */
[----:B0-----:R-:W-:-:S05]  /*3280*/  LOP3.LUT R13, R10, 0x3ffffff, RZ, 0xc0, !PT ;  /* 0x03ffffff0a0d7812 */ /* 0x001fca00078ec0ff */
[----:B------:R-:W-:Y:S02]  /*3290*/  IMAD R15, R0, R13, RZ ;  /* 0x0000000d000f7224 */ /* 0x000fe400078e02ff */
[----:B------:R-:W-:-:S04]  /*32a0*/  IMAD.WIDE.U32 R12, R13, R11, R8 ;  /* 0x0000000b0d0c7225 */ /* 0x000fc800078e0008 */
[----:B------:R-:W-:Y:S01]  /*32b0*/  IMAD.IADD R10, R13, 0x1, R15 ;  /* 0x000000010d0a7824 */ /* 0x000fe200078e020f */
[----:B------:R-:W-:-:S04]  /*32c0*/  LEA R22, P0, R12, R2, 0x2 ;  /* 0x000000020c167211 */ /* 0x000fc800078010ff */
[----:B------:R-:W-:Y:S02]  /*32d0*/  LEA.HI.X R23, R12, R3, R10, 0x2, P0 ;  /* 0x000000030c177211 */ /* 0x000fe400000f140a */
[----:B------:R-:W-:-:S03]  /*32e0*/  MOV R12, 0x10 ;  /* 0x00000010000c7802 */ /* 0x000fc60000000f00 */
[----:B------:R-:W2:Y:S01]  /*32f0*/  LDG.E R22, desc[UR12][R22.64] ;  /* 0x0000000c16167981 */ /* 0x000ea2000c1e1900 */
[----:B------:R-:W-:-:S04]  /*3300*/  IMAD.WIDE.U32 R16, R21, 0x10, R4 ;  /* 0x0000001015107825 */ /* 0x000fc800078e0004 */
        /* <DEDUP_REMOVED lines=45> */
[----:B------:R-:W-:Y:S01]  /*35e0*/  FMUL.FTZ R27, R17, R22 ;  /* 0x00000016111b7220 */ /* 0x000fe20000410000 */
[----:B------:R-:W-:Y:S02]  /*35f0*/  FMUL.FTZ R21, R14, UR14 ;  /* 0x0000000e0e157c20 */ /* 0x000fe40008410000 */
[C---:B0-----:R-:W-:Y:S01]  /*3600*/  FMUL.FTZ R25, R10.reuse, R25 ;  /* 0x000000190a197220 */ /* 0x041fe20000410000 */
[----:B------:R-:W-:Y:S01]  /*3610*/  FMUL.FTZ R27, R10, R27 ;  /* 0x0000001b0a1b7220 */ /* 0x000fe20000410000 */
[----:B------:R-:W-:Y:S01]  /*3620*/  FMUL.FTZ R14, R15, UR14 ;  /* 0x0000000e0f0e7c20 */ /* 0x000fe20008410000 */
[----:B------:R-:W-:Y:S02]  /*3630*/  FMUL.FTZ R21, R18, R21 ;  /* 0x0000001512157220 */ /* 0x000fe40000410000 */
[----:B------:R-:W-:Y:S01]  /*3640*/  F2I.S8.NTZ R12, R27 ;  /* 0x0000001b000c7305 */ /* 0x000fe20000202100 */
[----:B------:R-:W-:Y:S01]  /*3650*/  FMUL.FTZ R19, R19, R14 ;  /* 0x0000000e13137220 */ /* 0x000fe20000410000 */
[----:B------:R-:W-:-:S06]  /*3660*/  FMUL.FTZ R21, R10, R21 ;  /* 0x000000150a157220 */ /* 0x000fcc0000410000 */
        /* <DEDUP_REMOVED lines=12> */
[----:B------:R-:W-:Y:S01]  /*3730*/  SHF.R.U32.HI R10, RZ, 0x4, R23 ;  /* 0x00000004ff0a7819 */ /* 0x000fe20000011617 */
[----:B0-----:R-:W-:-:S03]  /*3740*/  HFMA2 R12, -RZ, RZ, 0, 9.5367431640625e-07 ;  /* 0x00000010ff0c7431 */ /* 0x001fc600000001ff */
[----:B------:R-:W-:-:S05]  /*3750*/  LOP3.LUT R13, R10, 0x3ffffff, RZ, 0xc0, !PT ;  /* 0x03ffffff0a0d7812 */ /* 0x000fca00078ec0ff */
[----:B------:R-:W-:-:S04]  /*3760*/  IMAD.WIDE.U32 R8, R13, R11, R8 ;  /* 0x0000000b0d087225 */ /* 0x000fc800078e0008 */
[----:B------:R-:W-:Y:S01]  /*3770*/  IMAD R13, R0, R13, RZ ;  /* 0x0000000d000d7224 */ /* 0x000fe200078e02ff */
[----:B------:R-:W-:-:S03]  /*3780*/  LEA R20, P0, R8, R2, 0x2 ;  /* 0x0000000208147211 */ /* 0x000fc600078010ff */
[----:B------:R-:W-:-:S05]  /*3790*/  IMAD.IADD R9, R9, 0x1, R13 ;  /* 0x0000000109097824 */ /* 0x000fca00078e020d */
[----:B------:R-:W-:Y:S01]  /*37a0*/  LEA.HI.X R21, R8, R3, R9, 0x2, P0 ;  /* 0x0000000308157211 */ /* 0x000fe200000f1409 */
[----:B------:R-:W-:-:S04]  /*37b0*/  IMAD.WIDE.U32 R12, R23, R12, UR6 ;  /* 0x00000006170c7e25 */ /* 0x000fc8000f8e000c */
[----:B------:R-:W2:Y:S01]  /*37c0*/  LDG.E R20, desc[UR12][R20.64] ;  /* 0x0000000c14147981 */ /* 0x000ea2000c1e1900 */
[----:B------:R-:W-:-:S03]  /*37d0*/  IMAD.WIDE.U32 R16, R23, 0x10, R4 ;  /* 0x0000001017107825 */ /* 0x000fc600078e0004 */
        /* <DEDUP_REMOVED lines=21> */
[----:B-1----:R-:W-:Y:S02]  /*3930*/  PRMT R10, R9, 0x3340, R10 ;  /* 0x00003340090a7816 */ /* 0x002fe4000000000a */
[----:B0-----:R-:W-:Y:S01]  /*3940*/  PRMT R13, R21, 0x3340, R8 ;  /* 0x00003340150d7816 */ /* 0x001fe20000000008 */
[----:B------:R-:W-:-:S03]  /*3950*/  IMAD.WIDE.U32 R8, R23, 0x4, R6 ;  /* 0x0000000417087825 */ /* 0x000fc600078e0006 */
[----:B------:R-:W-:-:S05]  /*3960*/  PRMT R13, R10, 0x5410, R13 ;  /* 0x000054100a0d7816 */ /* 0x000fca000000000d */
[----:B------:R2:W-:Y:S01]  /*3970*/  STG.E desc[UR12][R8.64], R13 ;  /* 0x0000000d08007986 */ /* 0x0005e2000c10190c */
[----:B------:R-:W-:Y:S05]  /*3980*/  @!P0 BRA `(.L_x_2219) ;  /* 0xfffffff400988947 */ /* 0x000fea000383ffff */
[----:B------:R-:W-:Y:S05]  /*3990*/  EXIT ;  /* 0x000000000000794d */ /* 0x000fea0003800000 */
        .weak           $__internal_84_$__cuda_sm20_div_s64
        .type           $__internal_84_$__cuda_sm20_div_s64,@function
        .size           $__internal_84_$__cuda_sm20_div_s64,($__internal_85_$__cuda_sm20_div_u64 - $__internal_84_$__cuda_sm20_div_s64)
$__internal_84_$__cuda_sm20_div_s64:
        /* <DEDUP_REMOVED lines=36> */
[----:B------:R-:W-:Y:S02]  /*3be0*/  IADD3 R8, P3, PT, R7, R8, RZ ;  /* 0x0000000807087210 */ /* 0x000fe40007f7e0ff */
[----:B------:R-:W-:Y:S01]  /*3bf0*/  MOV R7, RZ ;  /* 0x000000ff00077202 */ /* 0x000fe20000000f00 */
        /* <DEDUP_REMOVED lines=38> */
[----:B------:R-:W-:Y:S06]  /*3e60*/  RET.REL.NODEC R4 `(_ZN4vllm31rms_norm_per_block_quant_kernelIfaLb0ELb1ELi64EEEvPT0_PfPKT_S6_PKffiiPS4_l) ;  /* 0xffffffc004647950 */ /* 0x000fec0003c3ffff */
        .weak           $__internal_85_$__cuda_sm20_div_u64
        .type           $__internal_85_$__cuda_sm20_div_u64,@function
        .size           $__internal_85_$__cuda_sm20_div_u64,($__internal_86_$__cuda_sm20_rem_s64 - $__internal_85_$__cuda_sm20_div_u64)
$__internal_85_$__cuda_sm20_div_u64:
        /* <DEDUP_REMOVED lines=64> */
[----:B------:R-:W-:Y:S01]  /*4270*/  IMAD.MOV.U32 R13, RZ, RZ, 0x0 ;  /* 0x00000000ff0d7424 */ /* 0x000fe200078e00ff */
[-C--:B------:R-:W-:Y:S02]  /*4280*/  IADD3.X R7, PT, PT, RZ, R14.reuse, RZ, P2, !PT ;  /* 0x0000000eff077210 */ /* 0x080fe400017fe4ff */
[----:B------:R-:W-:Y:S02]  /*4290*/  ISETP.NE.AND.EX P1, PT, RZ, UR16, PT, P1 ;  /* 0x00000010ff007c0c */ /* 0x000fe4000bf25310 */
[----:B------:R-:W-:Y:S02]  /*42a0*/  SEL R6, R6, R11, P0 ;  /* 0x0000000b06067207 */ /* 0x000fe40000000000 */
[----:B------:R-:W-:Y:S02]  /*42b0*/  SEL R7, R7, R14, P0 ;  /* 0x0000000e07077207 */ /* 0x000fe40000000000 */
[----:B------:R-:W-:-:S02]  /*42c0*/  SEL R6, R6, 0xffffffff, P1 ;  /* 0xffffffff06067807 */ /* 0x000fc40000800000 */
[----:B------:R-:W-:Y:S01]  /*42d0*/  SEL R7, R7, 0xffffffff, P1 ;  /* 0xffffffff07077807 */ /* 0x000fe20000800000 */
[----:B------:R-:W-:Y:S06]  /*42e0*/  RET.REL.NODEC R12 `(_ZN4vllm31rms_norm_per_block_quant_kernelIfaLb0ELb1ELi64EEEvPT0_PfPKT_S6_PKffiiPS4_l) ;  /* 0xffffffbc0c447950 */ /* 0x000fec0003c3ffff */
        .weak           $__internal_86_$__cuda_sm20_rem_s64
        .type           $__internal_86_$__cuda_sm20_rem_s64,@function
        .size           $__internal_86_$__cuda_sm20_rem_s64,(.L_x_2937 - $__internal_86_$__cuda_sm20_rem_s64)
$__internal_86_$__cuda_sm20_rem_s64:
        /* <DEDUP_REMOVED lines=38> */
[----:B------:R-:W-:Y:S01]  /*4550*/  IMAD.X R9, RZ, RZ, ~R2, P4 ;  /* 0x000000ffff097224 */ /* 0x000fe200020e0e02 */
[----:B------:R-:W-:Y:S01]  /*4560*/  IADD3 R13, P3, PT, R14, R13, RZ ;  /* 0x0000000d0e0d7210 */ /* 0x000fe20007f7e0ff */
[----:B------:R-:W-:-:S03]  /*4570*/  IMAD.HI.U32 R10, R5, R10, RZ ;  /* 0x0000000a050a7227 */ /* 0x000fc600078e00ff */
[----:B------:R-:W-:Y:S01]  /*4580*/  SEL R14, R9, R2, !P1 ;  /* 0x00000002090e7207 */ /* 0x000fe20004800000 */
[----:B------:R-:W-:Y:S01]  /*4590*/  IMAD.HI.U32 R8, R13, R12, RZ ;  /* 0x0000000c0d087227 */ /* 0x000fe200078e00ff */
[----:B------:R-:W-:-:S03]  /*45a0*/  IADD3.X R5, PT, PT, R10, R5, RZ, P0, !PT ;  /* 0x000000050a057210 */ /* 0x000fc600007fe4ff */
[----:B------:R-:W-:Y:S01]  /*45b0*/  IMAD.MOV.U32 R9, RZ, RZ, RZ ;  /* 0x000000ffff097224 */ /* 0x000fe200078e00ff */
[----:B------:R-:W-:Y:S01]  /*45c0*/  IADD3.X R5, PT, PT, RZ, RZ, R5, P3, P2 ;  /* 0x000000ffff057210 */ /* 0x000fe20001fe4405 */
        /* <DEDUP_REMOVED lines=33> */
[----:B------:R-:W-:Y:S06]  /*47e0*/  RET.REL.NODEC R4 `(_ZN4vllm31rms_norm_per_block_quant_kernelIfaLb0ELb1ELi64EEEvPT0_PfPKT_S6_PKffiiPS4_l) ;  /* 0xffffffb804047950 */ /* 0x000fec0003c3ffff */
.L_x_2220:
        /* <DEDUP_REMOVED lines=9> */
.L_x_2937:


//--------------------- .text._ZN4vllm31rms_norm_per_block_quant_kernelIfN3c1013Float8_e4m3fnELb0ELb1ELi64EEEvPT0_PfPKT_S8_PKffiiPS6_l --------------------------
	.section	.text._ZN4vllm31rms_norm_per_block_quant_kernelIfN3c1013Float8_e4m3fnELb0ELb1ELi64EEEvPT0_PfPKT_S8_PKffiiPS6_l,"ax",@progbits
	.align	128
        .global         _ZN4vllm31rms_norm_per_block_quant_kernelIfN3c1013Float8_e4m3fnELb0ELb1ELi64EEEvPT0_PfPKT_S8_PKffiiPS6_l
        .type           _ZN4vllm31rms_norm_per_block_quant_kernelIfN3c1013Float8_e4m3fnELb0ELb1ELi64EEEvPT0_PfPKT_S8_PKffiiPS6_l,@function
        .size           _ZN4vllm31rms_norm_per_block_quant_kernelIfN3c1013Float8_e4m3fnELb0ELb1ELi64EEEvPT0_PfPKT_S8_PKffiiPS6_l,(.L_x_2940 - _ZN4vllm31rms_norm_per_block_quant_kernelIfN3c1013Float8_e4m3fnELb0ELb1ELi64EEEvPT0_PfPKT_S8_PKffiiPS6_l)
        .other          _ZN4vllm31rms_norm_per_block_quant_kernelIfN3c1013Float8_e4m3fnELb0ELb1ELi64EEEvPT0_PfPKT_S8_PKffiiPS6_l,@"STO_CUDA_ENTRY STV_DEFAULT"
_ZN4vllm31rms_norm_per_block_quant_kernelIfN3c1013Float8_e4m3fnELb0ELb1ELi64EEEvPT0_PfPKT_S8_PKffiiPS6_l:
.text._ZN4vllm31rms_norm_per_block_quant_kernelIfN3c1013Float8_e4m3fnELb0ELb1ELi64EEEvPT0_PfPKT_S8_PKffiiPS6_l:
        /* <DEDUP_REMOVED lines=21> */
.L_x_2223:
        /* <DEDUP_REMOVED lines=40> */
.L_x_2222:
[----:B------:R-:W-:Y:S05]  /*03d0*/  BSYNC.RECONVERGENT B0 ;  /* 0x0000000000007941 */ /* 0x000fea0003800200 */
.L_x_2221:
        /* <DEDUP_REMOVED lines=71> */
.L_x_2225:
        /* <DEDUP_REMOVED lines=103> */
.L_x_2227:
[----:B------:R-:W0:Y:S02]  /*0ec0*/  LDCU.64 UR4, c[0x0][0x3a8] ;  /* 0x00007500ff0477ac */ /* 0x000e240008000a00 */
[----:B0-----:R-:W-:-:S06]  /*0ed0*/  I2FP.F32.S32 R3, UR5 ;  /* 0x0000000500037c45 */ /* 0x001fcc0008201400 */
[----:B------:R-:W0:Y:S02]  /*0ee0*/  MUFU.RCP R3, R3 ;  /* 0x0000000300037308 */ /* 0x000e240000001000 */
[----:B0-----:R-:W-:-:S06]  /*0ef0*/  FFMA.FTZ R2, R3, R2, UR4 ;  /* 0x0000000403027e23 */ /* 0x001fcc0008010002 */
[----:B------:R-:W0:Y:S02]  /*0f00*/  MUFU.RSQ R5, R2 ;  /* 0x0000000200057308 */ /* 0x000e240000001400 */
[----:B0-----:R2:W-:Y:S02]  /*0f10*/  STS [R0+0x10a4], R5 ;  /* 0x0010a40500007388 */ /* 0x0015e40000000800 */
.L_x_2226:
[----:B------:R-:W-:Y:S05]  /*0f20*/  BSYNC.RECONVERGENT B0 ;  /* 0x0000000000007941 */ /* 0x000fea0003800200 */
.L_x_2224:
        /* <DEDUP_REMOVED lines=14> */
[----:B0-----:R-:W-:-:S06]  /*1010*/  VIADD R2, R0, 0xffffffe ;  /* 0x0ffffffe00027836 */ /* 0x001fcc0000000000 */
[----:B------:R0:W1:Y:S02]  /*1020*/  F2I.FTZ.U32.TRUNC.NTZ R3, R2 ;  /* 0x0000000200037305 */ /* 0x000064000021f000 */
[----:B0-----:R-:W-:Y:S02]  /*1030*/  IMAD.MOV.U32 R2, RZ, RZ, RZ ;  /* 0x000000ffff027224 */ /* 0x001fe400078e00ff */
        /* <DEDUP_REMOVED lines=30> */
[----:B0-----:R-:W-:-:S06]  /*1220*/  VIADD R2, R0, 0xffffffe ;  /* 0x0ffffffe00027836 */ /* 0x001fcc0000000000 */
[----:B------:R0:W1:Y:S02]  /*1230*/  F2I.FTZ.U32.TRUNC.NTZ R3, R2 ;  /* 0x0000000200037305 */ /* 0x000064000021f000 */
[----:B0-----:R-:W-:Y:S02]  /*1240*/  IMAD.MOV.U32 R2, RZ, RZ, RZ ;  /* 0x000000ffff027224 */ /* 0x001fe400078e00ff */
        /* <DEDUP_REMOVED lines=15> */
.L_x_2228:
[----:B------:R-:W-:Y:S01]  /*1340*/  IMAD.U32 R0, RZ, RZ, UR15 ;  /* 0x0000000fff007e24 */ /* 0x000fe2000f8e00ff */
[----:B------:R-:W-:-:S07]  /*1350*/  MOV R4, 0x1370 ;  /* 0x0000137000047802 */ /* 0x000fce0000000f00 */
[----:B------:R-:W-:Y:S05]  /*1360*/  CALL.REL.NOINC `($__internal_87_$__cuda_sm20_div_s64) ;  /* 0x00000034004c7944 */ /* 0x000fea0003c00000 */
        /* <DEDUP_REMOVED lines=8> */
.L_x_2229:
        /* <DEDUP_REMOVED lines=12> */
[----:B------:R-:W-:Y:S01]  /*14b0*/  ISETP.LT.AND.EX P0, PT, R2, UR4, PT, P0 ;  /* 0x0000000402007c0c */ /* 0x000fe2000bf01300 */
[----:B------:R-:W-:-:S03]  /*14c0*/  IMAD.X R9, R5, 0x1, R0, P1 ;  /* 0x0000000105097824 */ /* 0x000fc600008e0600 */
        /* <DEDUP_REMOVED lines=43> */
.L_x_2233:
[----:B------:R-:W-:Y:S01]  /*1780*/  IMAD.U32 R15, RZ, RZ, UR15 ;  /* 0x0000000fff0f7e24 */ /* 0x000fe2000f8e00ff */
[----:B------:R-:W-:-:S07]  /*1790*/  MOV R12, 0x17b0 ;  /* 0x000017b0000c7802 */ /* 0x000fce0000000f00 */
[----:B------:R-:W-:Y:S05]  /*17a0*/  CALL.REL.NOINC `($__internal_88_$__cuda_sm20_div_u64) ;  /* 0x0000003400707944 */ /* 0x000fea0003c00000 */
.L_x_2234:
[----:B------:R-:W-:Y:S05]  /*17b0*/  BSYNC.RECONVERGENT B1 ;  /* 0x0000000000017941 */ /* 0x000fea0003800200 */
.L_x_2232:
        /* <DEDUP_REMOVED lines=8> */
[----:B------:R-:W-:Y:S01]  /*1840*/  ISETP.GE.U32.AND.EX P0, PT, R6, RZ, PT, P0 ;  /* 0x000000ff0600720c */ /* 0x000fe20003f06100 */
[----:B------:R-:W-:Y:S01]  /*1850*/  IMAD.MOV.U32 R6, RZ, RZ, R8 ;  /* 0x000000ffff067224 */ /* 0x000fe200078e0008 */
[----:B------:R-:W-:-:S13]  /*1860*/  ISETP.NE.AND.EX P1, PT, RZ, RZ, PT, P1 ;  /* 0x000000ffff00720c */ /* 0x000fda0003f25310 */
[----:B------:R-:W-:Y:S05]  /*1870*/  @!P1 BRA `(.L_x_2236) ;  /* 0x00000000007c9947 */ /* 0x000fea0003800000 */
[----:B------:R-:W-:Y:S01]  /*1880*/  VIADD R18, R10, 0x1 ;  /* 0x000000010a127836 */ /* 0x000fe20000000000 */
[----:B------:R-:W-:Y:S01]  /*1890*/  CS2R R16, SRZ ;  /* 0x0000000000107805 */ /* 0x000fe2000001ff00 */
[----:B------:R-:W-:Y:S02]  /*18a0*/  IMAD.MOV.U32 R6, RZ, RZ, R8 ;  /* 0x000000ffff067224 */ /* 0x000fe400078e0008 */
[----:B------:R-:W-:Y:S01]  /*18b0*/  IMAD.MOV.U32 R7, RZ, RZ, R9 ;  /* 0x000000ffff077224 */ /* 0x000fe200078e0009 */
[----:B------:R-:W-:Y:S01]  /*18c0*/  LOP3.LUT R18, R18, 0x3, RZ, 0xc0, !PT ;  /* 0x0000000312127812 */ /* 0x000fe200078ec0ff */
[----:B------:R-:W-:-:S07]  /*18d0*/  IMAD.MOV.U32 R30, RZ, RZ, RZ ;  /* 0x000000ffff1e7224 */ /* 0x000fce00078e00ff */
.L_x_2237:
        /* <DEDUP_REMOVED lines=25> */
.L_x_2236:
[----:B------:R-:W-:Y:S05]  /*1a70*/  BSYNC.RECONVERGENT B1 ;  /* 0x0000000000017941 */ /* 0x000fea0003800200 */
.L_x_2235:
[----:B------:R-:W-:Y:S05]  /*1a80*/  @!P0 BRA `(.L_x_2231) ;  /* 0x0000000400448947 */ /* 0x000fea0003800000 */
[----:B------:R-:W-:Y:S02]  /*1a90*/  IMAD.U32 R29, RZ, RZ, UR15 ;  /* 0x0000000fff1d7e24 */ /* 0x000fe4000f8e00ff */
[----:B------:R-:W-:Y:S02]  /*1aa0*/  IMAD.U32 R8, RZ, RZ, UR16 ;  /* 0x00000010ff087e24 */ /* 0x000fe4000f8e00ff */
[----:B------:R-:W-:Y:S02]  /*1ab0*/  IMAD.U32 R26, RZ, RZ, UR15 ;  /* 0x0000000fff1a7e24 */ /* 0x000fe4000f8e00ff */
[----:B------:R-:W-:Y:S01]  /*1ac0*/  IMAD.U32 R9, RZ, RZ, UR16 ;  /* 0x00000010ff097e24 */ /* 0x000fe2000f8e00ff */
[----:B------:R-:W-:Y:S01]  /*1ad0*/  SHF.L.U64.HI R29, R29, 0x4, R8 ;  /* 0x000000041d1d7819 */ /* 0x000fe20000010208 */
[----:B------:R-:W-:Y:S02]  /*1ae0*/  IMAD.U32 R28, RZ, RZ, UR15 ;  /* 0x0000000fff1c7e24 */ /* 0x000fe4000f8e00ff */
[----:B------:R-:W-:Y:S01]  /*1af0*/  IMAD.U32 R27, RZ, RZ, UR15 ;  /* 0x0000000fff1b7e24 */ /* 0x000fe2000f8e00ff */
[----:B------:R-:W-:Y:S01]  /*1b00*/  SHF.L.U64.HI R26, R26, 0x2, R9 ;  /* 0x000000021a1a7819 */ /* 0x000fe20000010209 */
[----:B------:R-:W-:-:S02]  /*1b10*/  IMAD.SHL.U32 R28, R28, 0x10, RZ ;  /* 0x000000101c1c7824 */ /* 0x000fc400078e00ff */
[----:B------:R-:W-:-:S07]  /*1b20*/  IMAD.SHL.U32 R27, R27, 0x4, RZ ;  /* 0x000000041b1b7824 */ /* 0x000fce00078e00ff */
.L_x_2238:
        /* <DEDUP_REMOVED lines=10> */
[C---:B------:R-:W-:Y:S02]  /*1bd0*/  IMAD.X R37, R29.reuse, 0x1, R11, P0 ;  /* 0x000000011d257824 */ /* 0x040fe400000e060b */
[----:B------:R-:W-:-:S03]  /*1be0*/  IMAD.X R35, R29, 0x1, R9, P1 ;  /* 0x000000011d237824 */ /* 0x000fc600008e0609 */
        /* <DEDUP_REMOVED lines=24> */
[----:B------:R-:W-:Y:S01]  /*1d70*/  FMNMX3.FTZ R30, R30, |R8|, |R9|, !PT ;  /* 0x400000081e1e7276 */ /* 0x000fe20007810409 */
[----:B------:R-:W-:Y:S01]  /*1d80*/  IMAD.X R21, R37, 0x1, R29, P0 ;  /* 0x0000000125157824 */ /* 0x000fe200000e061d */
[----:B------:R-:W-:Y:S01]  /*1d90*/  IADD3 R8, P1, PT, R34, R28, RZ ;  /* 0x0000001c22087210 */ /* 0x000fe20007f3e0ff */
[----:B------:R-:W-:Y:S01]  /*1da0*/  FMUL.FTZ R31, R10, R31 ;  /* 0x0000001f0a1f7220 */ /* 0x000fe20000410000 */
[----:B------:R-:W-:-:S03]  /*1db0*/  FMUL.FTZ R10, R23, UR14 ;  /* 0x0000000e170a7c20 */ /* 0x000fc60008410000 */
[----:B------:R-:W-:Y:S01]  /*1dc0*/  IMAD.X R9, R35, 0x1, R29, P1 ;  /* 0x0000000123097824 */ /* 0x000fe200008e061d */
[----:B------:R-:W4:Y:S01]  /*1dd0*/  LDG.E.128.CONSTANT R20, desc[UR12][R20.64] ;  /* 0x0000000c14147981 */ /* 0x000f22000c1e9d00 */
[----:B0-----:R-:W-:-:S04]  /*1de0*/  FMUL.FTZ R36, R11, R10 ;  /* 0x0000000a0b247220 */ /* 0x001fc80000410000 */
[----:B------:R-:W5:Y:S01]  /*1df0*/  LDG.E.128.CONSTANT R8, desc[UR12][R8.64] ;  /* 0x0000000c08087981 */ /* 0x000f62000c1e9d00 */
        /* <DEDUP_REMOVED lines=13> */
[----:B------:R-:W-:Y:S01]  /*1ed0*/  FMNMX3.FTZ R13, R30, |R31|, |R13|, !PT ;  /* 0x4000001f1e0d7276 */ /* 0x000fe2000781040d */
[----:B----4-:R-:W-:-:S03]  /*1ee0*/  FMUL.FTZ R15, R20, UR14 ;  /* 0x0000000e140f7c20 */ /* 0x010fc60008410000 */
[----:B------:R-:W-:Y:S01]  /*1ef0*/  FMNMX3.FTZ R12, R13, |R14|, |R12|, !PT ;  /* 0x4000000e0d0c7276 */ /* 0x000fe2000781040c */
        /* <DEDUP_REMOVED lines=10> */
.L_x_2231:
[----:B------:R-:W-:Y:S05]  /*1fa0*/  BSYNC.RECONVERGENT B0 ;  /* 0x0000000000007941 */ /* 0x000fea0003800200 */
.L_x_2230:
        /* <DEDUP_REMOVED lines=10> */
[----:B-1----:R-:W-:-:S06]  /*2050*/  VIADD R6, R10, 0xffffffe ;  /* 0x0ffffffe0a067836 */ /* 0x002fcc0000000000 */
[----:B------:R0:W1:Y:S02]  /*2060*/  F2I.FTZ.U32.TRUNC.NTZ R7, R6 ;  /* 0x0000000600077305 */ /* 0x000064000021f000 */
[----:B0-----:R-:W-:Y:S02]  /*2070*/  IMAD.MOV.U32 R6, RZ, RZ, RZ ;  /* 0x000000ffff067224 */ /* 0x001fe400078e00ff */
        /* <DEDUP_REMOVED lines=32> */
[----:B------:R-:W-:-:S02]  /*2280*/  IMAD.X R13, RZ, RZ, RZ, P1 ;  /* 0x000000ffff0d7224 */ /* 0x000fc400008e06ff */
[----:B------:R-:W-:Y:S01]  /*2290*/  IMAD.X R12, RZ, RZ, RZ, P2 ;  /* 0x000000ffff0c7224 */ /* 0x000fe200010e06ff */
[----:B0-----:R-:W-:-:S12]  /*22a0*/  USHF.R.S32.HI UR8, URZ, 0x1f, UR8 ;  /* 0x0000001fff087899 */ /* 0x001fd80008011408 */
.L_x_2245:
        /* <DEDUP_REMOVED lines=53> */
.L_x_2244:
        /* <DEDUP_REMOVED lines=9> */
.L_x_2243:
[----:B------:R-:W-:Y:S05]  /*2690*/  BSYNC.RECONVERGENT B1 ;  /* 0x0000000000017941 */ /* 0x000fea0003800200 */
.L_x_2242:
        /* <DEDUP_REMOVED lines=31> */
.L_x_2241:
[----:B------:R-:W-:Y:S05]  /*2890*/  BSYNC.RECONVERGENT B0 ;  /* 0x0000000000007941 */ /* 0x000fea0003800200 */
.L_x_2240:
[----:B------:R-:W-:Y:S05]  /*28a0*/  @!P0 BRA `(.L_x_2245) ;  /* 0xfffffff800808947 */ /* 0x000fea000383ffff */
.L_x_2239:
[C---:B------:R-:W-:Y:S01]  /*28b0*/  IMAD.SHL.U32 R7, R32.reuse, 0x10, RZ ;  /* 0x0000001020077824 */ /* 0x040fe200078e00ff */
[----:B------:R-:W-:Y:S01]  /*28c0*/  SHF.L.U64.HI R0, R32, 0x4, R33 ;  /* 0x0000000420007819 */ /* 0x000fe20000010221 */
[----:B------:R-:W-:Y:S03]  /*28d0*/  BAR.SYNC.DEFER_BLOCKING 0x0 ;  /* 0x0000000000007b1d */ /* 0x000fe60000010000 */
[----:B-1----:R-:W-:-:S03]  /*28e0*/  IADD3 R6, P0, PT, R4, R7, RZ ;  /* 0x0000000704067210 */ /* 0x002fc60007f1e0ff */
[----:B------:R-:W1:Y:S01]  /*28f0*/  LDCU.64 UR16, c[0x0][0x3c0] ;  /* 0x00007800ff1077ac */ /* 0x000e620008000a00 */
[----:B------:R-:W-:Y:S01]  /*2900*/  ISETP.GE.U32.AND P1, PT, R6, R3, PT ;  /* 0x000000030600720c */ /* 0x000fe20003f26070 */
[----:B------:R-:W-:Y:S01]  /*2910*/  IMAD.X R3, R5, 0x1, R0, P0 ;  /* 0x0000000105037824 */ /* 0x000fe200000e0600 */
[----:B------:R-:W-:Y:S01]  /*2920*/  ISETP.NE.U32.AND P0, PT, R4, RZ, PT ;  /* 0x000000ff0400720c */ /* 0x000fe20003f05070 */
[----:B------:R-:W-:Y:S03]  /*2930*/  BSSY.RECONVERGENT B0, `(.L_x_2246) ;  /* 0x0000039000007945 */ /* 0x000fe60003800200 */
        /* <DEDUP_REMOVED lines=19> */
[----:B------:R-:W1:Y:S01]  /*2a70*/  I2F.U32.RP R5, R4 ;  /* 0x0000000400057306 */ /* 0x000e620000209000 */
[----:B------:R-:W-:-:S07]  /*2a80*/  ISETP.NE.U32.AND P1, PT, R4, RZ, PT ;  /* 0x000000ff0400720c */ /* 0x000fce0003f25070 */
[----:B-1----:R-:W1:Y:S02]  /*2a90*/  MUFU.RCP R5, R5 ;  /* 0x0000000500057308 */ /* 0x002e640000001000 */
[----:B-1----:R-:W-:Y:S02]  /*2aa0*/  VIADD R6, R5, 0xffffffe ;  /* 0x0ffffffe05067836 */ /* 0x002fe40000000000 */
[----:B------:R-:W-:-:S04]  /*2ab0*/  IMAD.MOV.U32 R5, RZ, RZ, RZ ;  /* 0x000000ffff057224 */ /* 0x000fc800078e00ff */
[----:B------:R1:W0:Y:S02]  /*2ac0*/  F2I.FTZ.U32.TRUNC.NTZ R7, R6 ;  /* 0x0000000600077305 */ /* 0x000224000021f000 */
[----:B-1----:R-:W-:Y:S02]  /*2ad0*/  IMAD.MOV.U32 R6, RZ, RZ, RZ ;  /* 0x000000ffff067224 */ /* 0x002fe400078e00ff */
        /* <DEDUP_REMOVED lines=13> */
.L_x_2248:
[----:B------:R-:W-:-:S07]  /*2bb0*/  MOV R4, 0x2bd0 ;  /* 0x00002bd000047802 */ /* 0x000fce0000000f00 */
[----:B0-----:R-:W-:Y:S05]  /*2bc0*/  CALL.REL.NOINC `($__internal_89_$__cuda_sm20_rem_s64) ;  /* 0x0000002400887944 */ /* 0x001fea0003c00000 */
[----:B------:R-:W-:Y:S02]  /*2bd0*/  IMAD.MOV.U32 R4, RZ, RZ, R8 ;  /* 0x000000ffff047224 */ /* 0x000fe400078e0008 */
[----:B------:R-:W-:-:S07]  /*2be0*/  IMAD.MOV.U32 R5, RZ, RZ, R9 ;  /* 0x000000ffff057224 */ /* 0x000fce00078e0009 */
.L_x_2249:
        /* <DEDUP_REMOVED lines=8> */
[----:B0-----:R-:W-:-:S03]  /*2c70*/  LEA R4, P0, R2, UR10, 0x2 ;  /* 0x0000000a02047c11 */ /* 0x001fc6000f8010ff */
[----:B------:R-:W-:-:S05]  /*2c80*/  IMAD.IADD R3, R3, 0x1, R5 ;  /* 0x0000000103037824 */ /* 0x000fca00078e0205 */
[----:B------:R-:W-:Y:S02]  /*2c90*/  LEA.HI.X R5, R2, UR11, R3, 0x2, P0 ;  /* 0x0000000b02057c11 */ /* 0x000fe400080f1403 */
[----:B------:R-:W-:-:S05]  /*2ca0*/  FMNMX.FTZ R3, R0, 4.3596542127488646656e-06, !PT ;  /* 0x3692492500037809 */ /* 0x000fca0007810000 */
[----:B------:R1:W-:Y:S02]  /*2cb0*/  STG.E desc[UR12][R4.64], R3 ;  /* 0x0000000304007986 */ /* 0x0003e4000c10190c */
.L_x_2247:
[----:B------:R-:W-:Y:S05]  /*2cc0*/  BSYNC.RECONVERGENT B0 ;  /* 0x0000000000007941 */ /* 0x000fea0003800200 */
.L_x_2246:
        /* <DEDUP_REMOVED lines=12> */
[----:B------:R-:W-:Y:S01]  /*2d90*/  IMAD.U32 R7, RZ, RZ, UR8 ;  /* 0x00000008ff077e24 */ /* 0x000fe2000f8e00ff */
        /* <DEDUP_REMOVED lines=16> */
[----:B0-----:R-:W-:Y:S02]  /*2ea0*/  IMAD.MOV.U32 R4, RZ, RZ, RZ ;  /* 0x000000ffff047224 */ /* 0x001fe400078e00ff */
[----:B-1----:R-:W-:-:S04]  /*2eb0*/  IMAD.MOV R3, RZ, RZ, -R5 ;  /* 0x000000ffff037224 */ /* 0x002fc800078e0a05 */
        /* <DEDUP_REMOVED lines=11> */
.L_x_2250:
[----:B------:R-:W-:Y:S01]  /*2f70*/  IMAD.MOV.U32 R3, RZ, RZ, R11 ;  /* 0x000000ffff037224 */ /* 0x000fe200078e000b */
[----:B------:R-:W-:Y:S01]  /*2f80*/  MOV R4, 0x2fb0 ;  /* 0x00002fb000047802 */ /* 0x000fe20000000f00 */
[----:B------:R-:W-:-:S07]  /*2f90*/  IMAD.MOV.U32 R2, RZ, RZ, R0 ;  /* 0x000000ffff027224 */ /* 0x000fce00078e0000 */
[----:B0-----:R-:W-:Y:S05]  /*2fa0*/  CALL.REL.NOINC `($__internal_89_$__cuda_sm20_rem_s64) ;  /* 0x0000002000907944 */ /* 0x001fea0003c00000 */
.L_x_2251:
[----:B------:R-:W0:Y:S01]  /*2fb0*/  LDC.64 R4, c[0x0][0x398] ;  /* 0x0000e600ff047b82 */ /* 0x000e220000000a00 */
[----:B------:R-:W-:-:S05]  /*2fc0*/  IADD3 R11, P0, PT, -R8, R11, RZ ;  /* 0x0000000b080b7210 */ /* 0x000fca0007f1e1ff */
[----:B------:R-:W-:Y:S02]  /*2fd0*/  IMAD.X R0, R0, 0x1, ~R9, P0 ;  /* 0x0000000100007824 */ /* 0x000fe400000e0e09 */
[----:B------:R-:W1:Y:S06]  /*2fe0*/  LDC.64 R2, c[0x0][0x388] ;  /* 0x0000e200ff027b82 */ /* 0x000e6c0000000a00 */
.L_x_2284:
[----:B------:R-:W-:Y:S01]  /*2ff0*/  SHF.R.U32.HI R9, RZ, 0x4, R25 ;  /* 0x00000004ff097819 */ /* 0x000fe20000011619 */
[----:B------:R-:W-:-:S03]  /*3000*/  IMAD.U32 R8, RZ, RZ, UR9 ;  /* 0x00000009ff087e24 */ /* 0x000fc6000f8e00ff */
[----:B------:R-:W-:Y:S01]  /*3010*/  LOP3.LUT R13, R9, 0x3ffffff, RZ, 0xc0, !PT ;  /* 0x03ffffff090d7812 */ /* 0x000fe200078ec0ff */
[----:B------:R-:W-:-:S04]  /*3020*/  IMAD.MOV.U32 R9, RZ, RZ, RZ ;  /* 0x000000ffff097224 */ /* 0x000fc800078e00ff */
[----:B------:R-:W-:Y:S02]  /*3030*/  IMAD R15, R0, R13, RZ ;  /* 0x0000000d000f7224 */ /* 0x000fe400078e02ff */
[----:B------:R-:W-:-:S04]  /*3040*/  IMAD.WIDE.U32 R12, R13, R11, R8 ;  /* 0x0000000b0d0c7225 */ /* 0x000fc800078e0008 */
[----:B------:R-:W-:Y:S01]  /*3050*/  IMAD.IADD R10, R13, 0x1, R15 ;  /* 0x000000010d0a7824 */ /* 0x000fe200078e020f */
[----:B-1----:R-:W-:-:S04]  /*3060*/  LEA R20, P0, R12, R2, 0x2 ;  /* 0x000000020c147211 */ /* 0x002fc800078010ff */
[----:B------:R-:W-:Y:S01]  /*3070*/  LEA.HI.X R21, R12, R3, R10, 0x2, P0 ;  /* 0x000000030c157211 */ /* 0x000fe200000f140a */
[----:B------:R-:W-:-:S04]  /*3080*/  IMAD.MOV.U32 R12, RZ, RZ, 0x10 ;  /* 0x00000010ff0c7424 */ /* 0x000fc800078e00ff */
[----:B------:R-:W2:Y:S01]  /*3090*/  LDG.E R20, desc[UR12][R20.64] ;  /* 0x0000000c14147981 */ /* 0x000ea2000c1e1900 */
[----:B------:R-:W-:-:S04]  /*30a0*/  IMAD.WIDE.U32 R12, R25, R12, UR6 ;  /* 0x00000006190c7e25 */ /* 0x000fc8000f8e000c */
[----:B0-----:R-:W-:Y:S02]  /*30b0*/  IMAD.WIDE.U32 R16, R25, 0x10, R4 ;  /* 0x0000001019107825 */ /* 0x001fe400078e0004 */
[----:B------:R-:W3:Y:S04]  /*30c0*/  LDG.E.128.CONSTANT R12, desc[UR12][R12.64] ;  /* 0x0000000c0c0c7981 */ /* 0x000ee8000c1e9d00 */
[----:B------:R-:W4:Y:S01]  /*30d0*/  LDG.E.128.CONSTANT R16, desc[UR12][R16.64] ;  /* 0x0000000c10107981 */ /* 0x000f22000c1e9d00 */
[----:B------:R-:W-:Y:S01]  /*30e0*/  BSSY.RECONVERGENT B0, `(.L_x_2252) ;  /* 0x0000027000007945 */ /* 0x000fe20003800200 */
        /* <DEDUP_REMOVED lines=16> */
[----:B------:R-:W-:Y:S02]  /*31f0*/  FMNMX.FTZ R14, R14, 448, PT ;  /* 0x43e000000e0e7809 */ /* 0x000fe40003810000 */
[----:B------:R-:W-:-:S02]  /*3200*/  FMNMX.FTZ R16, R23, -448, !PT ;  /* 0xc3e0000017107809 */ /* 0x000fc40007810000 */
[----:B------:R-:W-:Y:S02]  /*3210*/  FMNMX.FTZ R19, R10, -448, !PT ;  /* 0xc3e000000a137809 */ /* 0x000fe40007810000 */
[----:B------:R-:W-:Y:S02]  /*3220*/  FMNMX.FTZ R10, R14, -448, !PT ;  /* 0xc3e000000e0a7809 */ /* 0x000fe40007810000 */
[----:B------:R-:W-:Y:S02]  /*3230*/  LOP3.LUT R14, R16, 0x7fffffff, RZ, 0xc0, !PT ;  /* 0x7fffffff100e7812 */ /* 0x000fe400078ec0ff */
[----:B------:R-:W-:Y:S02]  /*3240*/  FMNMX.FTZ R18, R18, 448, PT ;  /* 0x43e0000012127809 */ /* 0x000fe40003810000 */
[----:B------:R-:W-:Y:S02]  /*3250*/  ISETP.GT.U32.AND P2, PT, R14, 0x43efffff, PT ;  /* 0x43efffff0e00780c */ /* 0x000fe40003f44070 */
        /* <DEDUP_REMOVED lines=15> */
.L_x_2253:
[----:B------:R-:W-:Y:S05]  /*3350*/  BSYNC.RECONVERGENT B0 ;  /* 0x0000000000007941 */ /* 0x000fea0003800200 */
.L_x_2252:
        /* <DEDUP_REMOVED lines=11> */
.L_x_2255:
[----:B------:R-:W-:Y:S05]  /*3410*/  BSYNC.RECONVERGENT B0 ;  /* 0x0000000000007941 */ /* 0x000fea0003800200 */
.L_x_2254:
        /* <DEDUP_REMOVED lines=11> */
.L_x_2257:
[----:B------:R-:W-:Y:S05]  /*34d0*/  BSYNC.RECONVERGENT B0 ;  /* 0x0000000000007941 */ /* 0x000fea0003800200 */
.L_x_2256:
        /* <DEDUP_REMOVED lines=11> */
.L_x_2259:
[----:B------:R-:W-:Y:S05]  /*3590*/  BSYNC.RECONVERGENT B0 ;  /* 0x0000000000007941 */ /* 0x000fea0003800200 */
.L_x_2258:
[----:B------:R-:W-:Y:S02]  /*35a0*/  LOP3.LUT R12, R12, 0x80, R15, 0xf8, !PT ;  /* 0x000000800c0c7812 */ /* 0x000fe400078ef80f */
[----:B------:R-:W-:Y:S02]  /*35b0*/  PRMT R10, R14, 0x3340, R19 ;  /* 0x000033400e0a7816 */ /* 0x000fe40000000013 */
[----:B------:R-:W-:Y:S01]  /*35c0*/  PRMT R15, R21, 0x3340, R12 ;  /* 0x00003340150f7816 */ /* 0x000fe2000000000c */
[----:B------:R-:W-:Y:S02]  /*35d0*/  IMAD.IADD R21, R24, 0x1, R25 ;  /* 0x0000000118157824 */ /* 0x000fe400078e0219 */
[----:B------:R-:W-:Y:S01]  /*35e0*/  IMAD.WIDE.U32 R12, R25, 0x4, R6 ;  /* 0x00000004190c7825 */ /* 0x000fe200078e0006 */
[----:B------:R-:W-:Y:S02]  /*35f0*/  PRMT R15, R10, 0x5410, R15 ;  /* 0x000054100a0f7816 */ /* 0x000fe4000000000f */
[----:B------:R-:W-:-:S03]  /*3600*/  ISETP.GE.U32.AND P0, PT, R21, UR11, PT ;  /* 0x0000000b15007c0c */ /* 0x000fc6000bf06070 */
[----:B------:R0:W-:Y:S10]  /*3610*/  STG.E desc[UR12][R12.64], R15 ;  /* 0x0000000f0c007986 */ /* 0x0001f4000c10190c */
[----:B------:R-:W-:Y:S05]  /*3620*/  @P0 EXIT ;  /* 0x000000000000094d */ /* 0x000fea0003800000 */
[----:B------:R-:W-:-:S04]  /*3630*/  SHF.R.U32.HI R10, RZ, 0x4, R21 ;  /* 0x00000004ff0a7819 */ /* 0x000fc80000011615 */
[----:B0-----:R-:W-:-:S05]  /*3640*/  LOP3.LUT R13, R10, 0x3ffffff, RZ, 0xc0, !PT ;  /* 0x03ffffff0a0d7812 */ /* 0x001fca00078ec0ff */
[----:B------:R-:W-:Y:S02]  /*3650*/  IMAD R15, R0, R13, RZ ;  /* 0x0000000d000f7224 */ /* 0x000fe400078e02ff */
[----:B------:R-:W-:-:S04]  /*3660*/  IMAD.WIDE.U32 R12, R13, R11, R8 ;  /* 0x0000000b0d0c7225 */ /* 0x000fc800078e0008 */
[----:B------:R-:W-:Y:S01]  /*3670*/  IMAD.IADD R10, R13, 0x1, R15 ;  /* 0x000000010d0a7824 */ /* 0x000fe200078e020f */
        /* <DEDUP_REMOVED lines=47> */
.L_x_2261:
[----:B------:R-:W-:Y:S05]  /*3970*/  BSYNC.RECONVERGENT B0 ;  /* 0x0000000000007941 */ /* 0x000fea0003800200 */
.L_x_2260:
        /* <DEDUP_REMOVED lines=11> */
.L_x_2263:
[----:B------:R-:W-:Y:S05]  /*3a30*/  BSYNC.RECONVERGENT B0 ;  /* 0x0000000000007941 */ /* 0x000fea0003800200 */
.L_x_2262:
        /* <DEDUP_REMOVED lines=11> */
.L_x_2265:
[----:B------:R-:W-:Y:S05]  /*3af0*/  BSYNC.RECONVERGENT B0 ;  /* 0x0000000000007941 */ /* 0x000fea0003800200 */
.L_x_2264:
        /* <DEDUP_REMOVED lines=11> */
.L_x_2267:
[----:B------:R-:W-:Y:S05]  /*3bb0*/  BSYNC.RECONVERGENT B0 ;  /* 0x0000000000007941 */ /* 0x000fea0003800200 */
.L_x_2266:
        /* <DEDUP_REMOVED lines=61> */
.L_x_2269:
[----:B------:R-:W-:Y:S05]  /*3f90*/  BSYNC.RECONVERGENT B0 ;  /* 0x0000000000007941 */ /* 0x000fea0003800200 */
.L_x_2268:
        /* <DEDUP_REMOVED lines=11> */
.L_x_2271:
[----:B------:R-:W-:Y:S05]  /*4050*/  BSYNC.RECONVERGENT B0 ;  /* 0x0000000000007941 */ /* 0x000fea0003800200 */
.L_x_2270:
        /* <DEDUP_REMOVED lines=11> */
.L_x_2273:
[----:B------:R-:W-:Y:S05]  /*4110*/  BSYNC.RECONVERGENT B0 ;  /* 0x0000000000007941 */ /* 0x000fea0003800200 */
.L_x_2272:
        /* <DEDUP_REMOVED lines=11> */
.L_x_2275:
[----:B------:R-:W-:Y:S05]  /*41d0*/  BSYNC.RECONVERGENT B0 ;  /* 0x0000000000007941 */ /* 0x000fea0003800200 */
.L_x_2274:
        /* <DEDUP_REMOVED lines=9> */
[----:B------:R-:W-:Y:S01]  /*4270*/  SHF.R.U32.HI R10, RZ, 0x4, R25 ;  /* 0x00000004ff0a7819 */ /* 0x000fe20000011619 */
[----:B0-----:R-:W-:-:S03]  /*4280*/  IMAD.MOV.U32 R12, RZ, RZ, 0x10 ;  /* 0x00000010ff0c7424 */ /* 0x001fc600078e00ff */
        /* <DEDUP_REMOVED lines=50> */
.L_x_2277:
[----:B------:R-:W-:Y:S05]  /*45b0*/  BSYNC.RECONVERGENT B0 ;  /* 0x0000000000007941 */ /* 0x000fea0003800200 */
.L_x_2276:
        /* <DEDUP_REMOVED lines=11> */
.L_x_2279:
[----:B------:R-:W-:Y:S05]  /*4670*/  BSYNC.RECONVERGENT B0 ;  /* 0x0000000000007941 */ /* 0x000fea0003800200 */
.L_x_2278:
        /* <DEDUP_REMOVED lines=11> */
.L_x_2281:
[----:B------:R-:W-:Y:S05]  /*4730*/  BSYNC.RECONVERGENT B0 ;  /* 0x0000000000007941 */ /* 0x000fea0003800200 */
.L_x_2280:
        /* <DEDUP_REMOVED lines=10> */
.L_x_2283:
[----:B------:R-:W-:Y:S05]  /*47e0*/  BSYNC.RECONVERGENT B0 ;  /* 0x0000000000007941 */ /* 0x000fea0003800200 */
.L_x_2282:
        /* <DEDUP_REMOVED lines=11> */
        .weak           $__internal_87_$__cuda_sm20_div_s64
        .type           $__internal_87_$__cuda_sm20_div_s64,@function
        .size           $__internal_87_$__cuda_sm20_div_s64,($__internal_88_$__cuda_sm20_div_u64 - $__internal_87_$__cuda_sm20_div_s64)
$__internal_87_$__cuda_sm20_div_s64:
        /* <DEDUP_REMOVED lines=76> */
[----:B------:R-:W-:Y:S06]  /*4d60*/  RET.REL.NODEC R4 `(_ZN4vllm31rms_norm_per_block_quant_kernelIfN3c1013Float8_e4m3fnELb0ELb1ELi64EEEvPT0_PfPKT_S8_PKffiiPS6_l) ;  /* 0xffffffb004a47950 */ /* 0x000fec0003c3ffff */
        .weak           $__internal_88_$__cuda_sm20_div_u64
        .type           $__internal_88_$__cuda_sm20_div_u64,@function
        .size           $__internal_88_$__cuda_sm20_div_u64,($__internal_89_$__cuda_sm20_rem_s64 - $__internal_88_$__cuda_sm20_div_u64)
$__internal_88_$__cuda_sm20_div_u64:
        /* <DEDUP_REMOVED lines=62> */
[----:B------:R-:W-:Y:S02]  /*5150*/  ISETP.NE.U32.AND P1, PT, R15, RZ, PT ;  /* 0x000000ff0f00720c */ /* 0x000fe40003f25070 */
[----:B------:R-:W-:Y:S01]  /*5160*/  ISETP.GE.U32.AND.EX P0, PT, R13, UR16, PT, P0 ;  /* 0x000000100d007c0c */ /* 0x000fe2000bf06100 */
[----:B------:R-:W-:Y:S01]  /*5170*/  IMAD.X R7, RZ, RZ, R14, P2 ;  /* 0x000000ffff077224 */ /* 0x000fe200010e060e */
[----:B------:R-:W-:Y:S01]  /*5180*/  ISETP.NE.AND.EX P1, PT, RZ, UR16, PT, P1 ;  /* 0x00000010ff007c0c */ /* 0x000fe2000bf25310 */
[----:B------:R-:W-:Y:S01]  /*5190*/  IMAD.MOV.U32 R13, RZ, RZ, 0x0 ;  /* 0x00000000ff0d7424 */ /* 0x000fe200078e00ff */
[----:B------:R-:W-:-:S02]  /*51a0*/  SEL R6, R6, R11, P0 ;  /* 0x0000000b06067207 */ /* 0x000fc40000000000 */
[----:B------:R-:W-:Y:S02]  /*51b0*/  SEL R7, R7, R14, P0 ;  /* 0x0000000e07077207 */ /* 0x000fe40000000000 */
[----:B------:R-:W-:Y:S02]  /*51c0*/  SEL R6, R6, 0xffffffff, P1 ;  /* 0xffffffff06067807 */ /* 0x000fe40000800000 */
[----:B------:R-:W-:Y:S01]  /*51d0*/  SEL R7, R7, 0xffffffff, P1 ;  /* 0xffffffff07077807 */ /* 0x000fe20000800000 */
[----:B------:R-:W-:Y:S06]  /*51e0*/  RET.REL.NODEC R12 `(_ZN4vllm31rms_norm_per_block_quant_kernelIfN3c1013Float8_e4m3fnELb0ELb1ELi64EEEvPT0_PfPKT_S8_PKffiiPS6_l) ;  /* 0xffffffac0c847950 */ /* 0x000fec0003c3ffff */
        .weak           $__internal_89_$__cuda_sm20_rem_s64
        .type           $__internal_89_$__cuda_sm20_rem_s64,@function
        .size           $__internal_89_$__cuda_sm20_rem_s64,(.L_x_2940 - $__internal_89_$__cuda_sm20_rem_s64)
$__internal_89_$__cuda_sm20_rem_s64:
        /* <DEDUP_REMOVED lines=42> */
[----:B------:R-:W-:-:S04]  /*5490*/  IMAD.HI.U32 R8, R13, R12, RZ ;  /* 0x0000000c0d087227 */ /* 0x000fc800078e00ff */
[----:B------:R-:W-:Y:S02]  /*54a0*/  IMAD.X R5, R10, 0x1, R5, P0 ;  /* 0x000000010a057824 */ /* 0x000fe400000e0605 */
[----:B------:R-:W-:-:S03]  /*54b0*/  IMAD.MOV.U32 R9, RZ, RZ, RZ ;  /* 0x000000ffff097224 */ /* 0x000fc600078e00ff */
[----:B------:R-:W-:Y:S01]  /*54c0*/  IADD3.X R5, PT, PT, RZ, RZ, R5, P3, P2 ;  /* 0x000000ffff057210 */ /* 0x000fe20001fe4405 */
        /* <DEDUP_REMOVED lines=33> */
[----:B------:R-:W-:Y:S06]  /*56e0*/  RET.REL.NODEC R4 `(_ZN4vllm31rms_norm_per_block_quant_kernelIfN3c1013Float8_e4m3fnELb0ELb1ELi64EEEvPT0_PfPKT_S8_PKffiiPS6_l) ;  /* 0xffffffa804447950 */ /* 0x000fec0003c3ffff */
.L_x_2285:
        /* <DEDUP_REMOVED lines=9> */
.L_x_2940:


//--------------------- .text._ZN4vllm31rms_norm_per_block_quant_kernelIfaLb1ELb0ELi64EEEvPT0_PfPKT_S6_PKffiiPS4_l --------------------------
	.section	.text._ZN4vllm31rms_norm_per_block_quant_kernelIfaLb1ELb0ELi64EEEvPT0_PfPKT_S6_PKffiiPS4_l,"ax",@progbits
	.align	128
        .global         _ZN4vllm31rms_norm_per_block_quant_kernelIfaLb1ELb0ELi64EEEvPT0_PfPKT_S6_PKffiiPS4_l
        .type           _ZN4vllm31rms_norm_per_block_quant_kernelIfaLb1ELb0ELi64EEEvPT0_PfPKT_S6_PKffiiPS4_l,@function
        .size           _ZN4vllm31rms_norm_per_block_quant_kernelIfaLb1ELb0ELi64EEEvPT0_PfPKT_S6_PKffiiPS4_l,(.L_x_2942 - _ZN4vllm31rms_norm_per_block_quant_kernelIfaLb1ELb0ELi64EEEvPT0_PfPKT_S6_PKffiiPS4_l)
        .other          _ZN4vllm31rms_norm_per_block_quant_kernelIfaLb1ELb0ELi64EEEvPT0_PfPKT_S6_PKffiiPS4_l,@"STO_CUDA_ENTRY STV_DEFAULT"
_ZN4vllm31rms_norm_per_block_quant_kernelIfaLb1ELb0ELi64EEEvPT0_PfPKT_S6_PKffiiPS4_l:
.text._ZN4vllm31rms_norm_per_block_quant_kernelIfaLb1ELb0ELi64EEEvPT0_PfPKT_S6_PKffiiPS4_l:
        /* <DEDUP_REMOVED lines=26> */
[----:B------:R-:W-:Y:S01]  /*01a0*/  MOV R0, RZ ;  /* 0x000000ff00007202 */ /* 0x000fe20000000f00 */
[----:B------:R-:W-:-:S07]  /*01b0*/  IMAD.MOV.U32 R3, RZ, RZ, R34 ;  /* 0x000000ffff037224 */ /* 0x000fce00078e0022 */
.L_x_2288:
[----:B------:R-:W-:Y:S01]  /*01c0*/  MOV R4, 0x10 ;  /* 0x0000001000047802 */ /* 0x000fe20000000f00 */
[----:B------:R-:W-:-:S04]  /*01d0*/  IMAD.MOV.U32 R8, RZ, RZ, 0x10 ;  /* 0x00000010ff087424 */ /* 0x000fc800078e00ff */
[----:B------:R-:W-:-:S04]  /*01e0*/  IMAD.WIDE.U32 R4, R3, R4, UR8 ;  /* 0x0000000803047e25 */ /* 0x000fc8000f8e0004 */
[----:B------:R-:W-:Y:S02]  /*01f0*/  IMAD.WIDE.U32 R8, R3, R8, UR6 ;  /* 0x0000000603087e25 */ /* 0x000fe4000f8e0008 */
[----:B------:R-:W2:Y:S04]  /*0200*/  LDG.E.128.CONSTANT R4, desc[UR16][R4.64] ;  /* 0x0000001004047981 */ /* 0x000ea8000c1e9d00 */
[----:B------:R-:W2:Y:S01]  /*0210*/  LDG.E.128 R8, desc[UR16][R8.64] ;  /* 0x0000001008087981 */ /* 0x000ea2000c1e1d00 */
[----:B0-----:R-:W-:-:S04]  /*0220*/  IADD3 R15, PT, PT, R2, R3, RZ ;  /* 0x00000003020f7210 */ /* 0x001fc80007ffe0ff */
        /* <DEDUP_REMOVED lines=10> */
[----:B------:R-:W-:Y:S02]  /*02d0*/  HFMA2 R8, -RZ, RZ, 0, 9.5367431640625e-07 ;  /* 0x00000010ff087431 */ /* 0x000fe400000001ff */
[----:B------:R-:W-:-:S04]  /*02e0*/  IMAD.MOV.U32 R4, RZ, RZ, 0x10 ;  /* 0x00000010ff047424 */ /* 0x000fc800078e00ff */
[----:B------:R-:W-:-:S04]  /*02f0*/  IMAD.WIDE.U32 R4, R15, R4, UR8 ;  /* 0x000000080f047e25 */ /* 0x000fc8000f8e0004 */
[C---:B------:R-:W-:Y:S02]  /*0300*/  IMAD.WIDE.U32 R8, R15.reuse, R8, UR6 ;  /* 0x000000060f087e25 */ /* 0x040fe4000f8e0008 */
        /* <DEDUP_REMOVED lines=13> */
[----:B------:R-:W-:Y:S01]  /*03e0*/  MOV R4, 0x10 ;  /* 0x0000001000047802 */ /* 0x000fe20000000f00 */
[----:B------:R-:W-:-:S04]  /*03f0*/  IMAD.MOV.U32 R8, RZ, RZ, 0x10 ;  /* 0x00000010ff087424 */ /* 0x000fc800078e00ff */
[----:B------:R-:W-:-:S04]  /*0400*/  IMAD.WIDE.U32 R4, R15, R4, UR8 ;  /* 0x000000080f047e25 */ /* 0x000fc8000f8e0004 */
[C---:B------:R-:W-:Y:S02]  /*0410*/  IMAD.WIDE.U32 R8, R15.reuse, R8, UR6 ;  /* 0x000000060f087e25 */ /* 0x040fe4000f8e0008 */
[----:B------:R-:W2:Y:S04]  /*0420*/  LDG.E.128.CONSTANT R4, desc[UR16][R4.64] ;  /* 0x0000001004047981 */ /* 0x000ea8000c1e9d00 */
[----:B------:R-:W2:Y:S01]  /*0430*/  LDG.E.128 R8, desc[UR16][R8.64] ;  /* 0x0000001008087981 */ /* 0x000ea2000c1e1d00 */
[----:B------:R-:W-:-:S04]  /*0440*/  IADD3 R15, PT, PT, R15, R2, RZ ;  /* 0x000000020f0f7210 */ /* 0x000fc80007ffe0ff */
        /* <DEDUP_REMOVED lines=13> */
[----:B------:R-:W-:Y:S02]  /*0520*/  IMAD.WIDE.U32 R8, R15, R8, UR6 ;  /* 0x000000060f087e25 */ /* 0x000fe4000f8e0008 */
[----:B------:R-:W2:Y:S04]  /*0530*/  LDG.E.128.CONSTANT R4, desc[UR16][R4.64] ;  /* 0x0000001004047981 */ /* 0x000ea8000c1e9d00 */
[----:B------:R-:W2:Y:S02]  /*0540*/  LDG.E.128 R8, desc[UR16][R8.64] ;  /* 0x0000001008087981 */ /* 0x000ea4000c1e1d00 */
[----:B--2---:R-:W-:Y:S01]  /*0550*/  FADD.FTZ R3, R4, R8 ;  /* 0x0000000804037221 */ /* 0x004fe20000010000 */
[----:B------:R-:W-:Y:S01]  /*0560*/  FADD.FTZ R12, R5, R9 ;  /* 0x00000009050c7221 */ /* 0x000fe20000010000 */
[----:B------:R-:W-:Y:S01]  /*0570*/  FADD.FTZ R6, R6, R10 ;  /* 0x0000000a06067221 */ /* 0x000fe20000010000 */
[----:B------:R-:W-:Y:S01]  /*0580*/  FADD.FTZ R7, R7, R11 ;  /* 0x0000000b07077221 */ /* 0x000fe20000010000 */
[----:B------:R-:W-:Y:S01]  /*0590*/  FFMA.FTZ R13, R3, R3, R0 ;  /* 0x00000003030d7223 */ /* 0x000fe20000010000 */
[----:B------:R-:W-:-:S03]  /*05a0*/  IMAD.IADD R3, R15, 0x1, R2 ;  /* 0x000000010f037824 */ /* 0x000fc600078e0202 */
[----:B------:R-:W-:Y:S02]  /*05b0*/  FFMA.FTZ R13, R12, R12, R13 ;  /* 0x0000000c0c0d7223 */ /* 0x000fe4000001000d */
[----:B------:R-:W-:Y:S02]  /*05c0*/  ISETP.GE.U32.AND P0, PT, R3, UR10, PT ;  /* 0x0000000a03007c0c */ /* 0x000fe4000bf06070 */
[----:B------:R-:W-:-:S04]  /*05d0*/  FFMA.FTZ R0, R6, R6, R13 ;  /* 0x0000000606007223 */ /* 0x000fc8000001000d */
[----:B------:R-:W-:-:S07]  /*05e0*/  FFMA.FTZ R0, R7, R7, R0 ;  /* 0x0000000707007223 */ /* 0x000fce0000010000 */
[----:B------:R-:W-:Y:S05]  /*05f0*/  @!P0 BRA `(.L_x_2288) ;  /* 0xfffffff800f08947 */ /* 0x000fea000383ffff */
.L_x_2287:
[----:B------:R-:W-:Y:S05]  /*0600*/  BSYNC.RECONVERGENT B0 ;  /* 0x0000000000007941 */ /* 0x000fea0003800200 */
.L_x_2286:
        /* <DEDUP_REMOVED lines=12> */
[----:B0-----:R-:W-:Y:S01]  /*06d0*/  @P0 FADD R2, R3, R2 ;  /* 0x0000000203020221 */ /* 0x001fe20000000000 */
[----:B------:R-:W-:Y:S02]  /*06e0*/  @!P1 IADD3 R7, PT, PT, R7, 0x1000, RZ ;  /* 0x0000100007079810 */ /* 0x000fe40007ffe0ff */
[----:B------:R-:W-:Y:S02]  /*06f0*/  @!P1 LOP3.LUT R0, R0, 0x7c, RZ, 0xc0, !PT ;  /* 0x0000007c00009812 */ /* 0x000fe400078ec0ff */
[----:B------:R-:W0:Y:S01]  /*0700*/  SHFL.DOWN P0, R5, R2, 0x4, 0x1f ;  /* 0x08801f0002057f89 */ /* 0x000e220000000000 */
        /* <DEDUP_REMOVED lines=55> */
.L_x_2290:
[----:B------:R-:W-:-:S05]  /*0a80*/  LOP3.LUT R2, R34, 0x3e0, RZ, 0xc0, !PT ;  /* 0x000003e022027812 */ /* 0x000fca00078ec0ff */
[----:B------:R-:W-:Y:S01]  /*0a90*/  VIADD R4, R2, 0x20 ;  /* 0x0000002002047836 */ /* 0x000fe20000000000 */
[----:B------:R-:W-:-:S04]  /*0aa0*/  LOP3.LUT R2, RZ, R2, RZ, 0x33, !PT ;  /* 0x00000002ff027212 */ /* 0x000fc800078e33ff */
[-C--:B------:R-:W-:Y:S02]  /*0ab0*/  ISETP.GT.U32.AND P0, PT, R4, R33.reuse, PT ;  /* 0x000000210400720c */ /* 0x080fe40003f04070 */
[----:B------:R-:W-:-:S04]  /*0ac0*/  IADD3 R2, PT, PT, R2, R33, RZ ;  /* 0x0000002102027210 */ /* 0x000fc80007ffe0ff */
[----:B------:R-:W-:Y:S02]  /*0ad0*/  SEL R3, R2, 0x1f, P0 ;  /* 0x0000001f02037807 */ /* 0x000fe40000000000 */
[----:B------:R-:W0:Y:S04]  /*0ae0*/  S2R R2, SR_LANEID ;  /* 0x0000000000027919 */ /* 0x000e280000000000 */
[----:B------:R-:W1:Y:S02]  /*0af0*/  SHFL.DOWN P0, R4, R0, 0x1, R3 ;  /* 0x0820000000047989 */ /* 0x000e640000000003 */
[----:B-1----:R-:W-:Y:S01]  /*0b00*/  @P0 FADD R4, R4, R0 ;  /* 0x0000000004040221 */ /* 0x002fe20000000000 */
[----:B0-----:R-:W-:-:S04]  /*0b10*/  ISETP.NE.AND P1, PT, R2, RZ, PT ;  /* 0x000000ff0200720c */ /* 0x001fc80003f25270 */
[----:B------:R-:W0:Y:S09]  /*0b20*/  SHFL.DOWN P0, R5, R4, 0x2, R3 ;  /* 0x0840000004057989 */ /* 0x000e320000000003 */
[----:B------:R-:W1:Y:S01]  /*0b30*/  @!P1 S2R R9, SR_CgaCtaId ;  /* 0x0000000000099919 */ /* 0x000e620000008800 */
[----:B------:R-:W-:-:S02]  /*0b40*/  @!P1 MOV R8, 0x400 ;  /* 0x0000040000089802 */ /* 0x000fc40000000f00 */
[----:B------:R-:W-:-:S03]  /*0b50*/  @!P1 SHF.R.U32.HI R0, RZ, 0x3, R34 ;  /* 0x00000003ff009819 */ /* 0x000fc60000011622 */
[----:B------:R-:W-:Y:S01]  /*0b60*/  @!P1 VIADD R8, R8, 0x1000 ;  /* 0x0000100008089836 */ /* 0x000fe20000000000 */
[----:B------:R-:W-:Y:S01]  /*0b70*/  @!P1 LOP3.LUT R0, R0, 0x7c, RZ, 0xc0, !PT ;  /* 0x0000007c00009812 */ /* 0x000fe200078ec0ff */
[----:B0-----:R-:W-:-:S05]  /*0b80*/  @P0 FADD R5, R4, R5 ;  /* 0x0000000504050221 */ /* 0x001fca0000000000 */
[----:B------:R-:W0:Y:S01]  /*0b90*/  SHFL.DOWN P0, R6, R5, 0x4, R3 ;  /* 0x0880000005067989 */ /* 0x000e220000000003 */
[----:B-1----:R-:W-:-:S04]  /*0ba0*/  @!P1 LEA R9, R9, R8, 0x18 ;  /* 0x0000000809099211 */ /* 0x002fc800078ec0ff */
        /* <DEDUP_REMOVED lines=84> */
.L_x_2292:
[----:B------:R-:W0:Y:S02]  /*10f0*/  LDCU.64 UR4, c[0x0][0x3a8] ;  /* 0x00007500ff0477ac */ /* 0x000e240008000a00 */
[----:B0-----:R-:W-:-:S06]  /*1100*/  I2FP.F32.S32 R3, UR5 ;  /* 0x0000000500037c45 */ /* 0x001fcc0008201400 */
[----:B------:R-:W0:Y:S02]  /*1110*/  MUFU.RCP R3, R3 ;  /* 0x0000000300037308 */ /* 0x000e240000001000 */
[----:B0-----:R-:W-:-:S06]  /*1120*/  FFMA.FTZ R2, R3, R2, UR4 ;  /* 0x0000000403027e23 */ /* 0x001fcc0008010002 */
[----:B------:R-:W0:Y:S02]  /*1130*/  MUFU.RSQ R5, R2 ;  /* 0x0000000200057308 */ /* 0x000e240000001400 */
[----:B0-----:R2:W-:Y:S02]  /*1140*/  STS [R0+0x10a4], R5 ;  /* 0x0010a40500007388 */ /* 0x0015e40000000800 */
.L_x_2291:
[----:B------:R-:W-:Y:S05]  /*1150*/  BSYNC.RECONVERGENT B0 ;  /* 0x0000000000007941 */ /* 0x000fea0003800200 */
.L_x_2289:
[----:B------:R-:W2:Y:S01]  /*1160*/  LDC R3, c[0x0][0x3ac] ;  /* 0x0000eb00ff037b82 */ /* 0x000ea20000000800 */
[----:B------:R-:W-:Y:S01]  /*1170*/  IABS R8, R33 ;  /* 0x0000002100087213 */ /* 0x000fe20000000000 */
[----:B------:R-:W-:-:S06]  /*1180*/  UMOV UR4, 0x400 ;  /* 0x0000040000047882 */ /* 0x000fcc0000000000 */
[----:B------:R-:W3:Y:S01]  /*1190*/  S2UR UR5, SR_CgaCtaId ;  /* 0x00000000000579c3 */ /* 0x000ee20000008800 */
[----:B--2---:R-:W-:-:S04]  /*11a0*/  SHF.R.S32.HI R0, RZ, 0x1f, R3 ;  /* 0x0000001fff007819 */ /* 0x004fc80000011403 */
[----:B------:R-:W-:-:S04]  /*11b0*/  LEA.HI R0, R0, R3, RZ, 0x6 ;  /* 0x0000000300007211 */ /* 0x000fc800078f30ff */
[----:B------:R-:W-:Y:S01]  /*11c0*/  SHF.R.S32.HI R0, RZ, 0x6, R0 ;  /* 0x00000006ff007819 */ /* 0x000fe20000011400 */
[----:B---3--:R-:W-:-:S03]  /*11d0*/  ULEA UR4, UR5, UR4, 0x18 ;  /* 0x0000000405047291 */ /* 0x008fc6000f8ec0ff */
[----:B------:R-:W-:-:S13]  /*11e0*/  R2UR UR11, R0 ;  /* 0x00000000000b72ca */ /* 0x000fda00000e0000 */
[----:B------:R-:W-:Y:S01]  /*11f0*/  MOV R4, UR11 ;  /* 0x0000000b00047c02 */ /* 0x000fe20008000f00 */
[----:B------:R-:W-:-:S03]  /*1200*/  UISETP.NE.AND UP0, UPT, UR11, URZ, UPT ;  /* 0x000000ff0b00728c */ /* 0x000fc6000bf05270 */
[----:B------:R-:W-:-:S04]  /*1210*/  IABS R5, R4 ;  /* 0x0000000400057213 */ /* 0x000fc80000000000 */
[----:B------:R-:W2:Y:S08]  /*1220*/  I2F.RP R0, R5 ;  /* 0x0000000500007306 */ /* 0x000eb00000209400 */
[----:B--2---:R-:W0:Y:S02]  /*1230*/  MUFU.RCP R0, R0 ;  /* 0x0000000000007308 */ /* 0x004e240000001000 */
[----:B0-----:R-:W-:-:S06]  /*1240*/  VIADD R2, R0, 0xffffffe ;  /* 0x0ffffffe00027836 */ /* 0x001fcc0000000000 */
[----:B------:R0:W1:Y:S02]  /*1250*/  F2I.FTZ.U32.TRUNC.NTZ R3, R2 ;  /* 0x0000000200037305 */ /* 0x000064000021f000 */
[----:B0-----:R-:W-:Y:S01]  /*1260*/  HFMA2 R2, -RZ, RZ, 0, 0 ;  /* 0x00000000ff027431 */ /* 0x001fe200000001ff */
[----:B-1----:R-:W-:-:S05]  /*1270*/  IADD3 R6, PT, PT, RZ, -R3, RZ ;  /* 0x80000003ff067210 */ /* 0x002fca0007ffe0ff */
        /* <DEDUP_REMOVED lines=14> */
[----:B------:R-:W-:Y:S02]  /*1360*/  @P0 IADD3 R3, PT, PT, R3, 0x1, RZ ;  /* 0x0000000103030810 */ /* 0x000fe40007ffe0ff */
[----:B------:R-:W-:Y:S02]  /*1370*/  ISETP.GE.AND P0, PT, R0, RZ, PT ;  /* 0x000000ff0000720c */ /* 0x000fe40003f06270 */
        /* <DEDUP_REMOVED lines=11> */
[----:B------:R-:W-:Y:S01]  /*1430*/  IMAD.MOV.U32 R37, RZ, RZ, RZ ;  /* 0x000000ffff257224 */ /* 0x000fe200078e00ff */
[----:B------:R-:W-:-:S04]  /*1440*/  MOV R28, RZ ;  /* 0x000000ff001c7202 */ /* 0x000fc80000000f00 */
[----:B0-----:R-:W0:Y:S02]  /*1450*/  MUFU.RCP R0, R0 ;  /* 0x0000000000007308 */ /* 0x001e240000001000 */
[----:B0-----:R-:W-:-:S06]  /*1460*/  IADD3 R2, PT, PT, R0, 0xffffffe, RZ ;  /* 0x0ffffffe00027810 */ /* 0x001fcc0007ffe0ff */
[----:B------:R0:W1:Y:S02]  /*1470*/  F2I.FTZ.U32.TRUNC.NTZ R3, R2 ;  /* 0x0000000200037305 */ /* 0x000064000021f000 */
[----:B0-----:R-:W-:Y:S01]  /*1480*/  MOV R2, RZ ;  /* 0x000000ff00027202 */ /* 0x001fe20000000f00 */
        /* <DEDUP_REMOVED lines=10> */
[----:B------:R-:W-:-:S05]  /*1530*/  @!P2 LOP3.LUT R36, RZ, UR15, RZ, 0x33, !PT ;  /* 0x0000000fff24ac12 */ /* 0x000fca000f8e33ff */
[----:B------:R-:W-:-:S04]  /*1540*/  IMAD.MOV R3, RZ, RZ, -R36 ;  /* 0x000000ffff037224 */ /* 0x000fc800078e0a24 */
[----:B------:R-:W-:Y:S01]  /*1550*/  IMAD R30, R3, UR15, R34 ;  /* 0x0000000f031e7c24 */ /* 0x000fe2000f8e0222 */
[----:B------:R-:W-:Y:S06]  /*1560*/  BRA `(.L_x_2294) ;  /* 0x0000000000287947 */ /* 0x000fec0003800000 */
.L_x_2293:
[----:B------:R-:W-:Y:S02]  /*1570*/  MOV R0, UR15 ;  /* 0x0000000f00007c02 */ /* 0x000fe40008000f00 */
[----:B------:R-:W-:-:S07]  /*1580*/  MOV R4, 0x15a0 ;  /* 0x000015a000047802 */ /* 0x000fce0000000f00 */
[----:B------:R-:W-:Y:S05]  /*1590*/  CALL.REL.NOINC `($__internal_90_$__cuda_sm20_div_s64) ;  /* 0x0000002400487944 */ /* 0x000fea0003c00000 */
[----:B------:R-:W-:Y:S02]  /*15a0*/  IADD3 R3, P0, PT, RZ, -R36, RZ ;  /* 0x80000024ff037210 */ /* 0x000fe40007f1e0ff */
[----:B------:R-:W-:-:S03]  /*15b0*/  MOV R35, RZ ;  /* 0x000000ff00237202 */ /* 0x000fc60000000f00 */
[----:B------:R-:W-:Y:S02]  /*15c0*/  IMAD.X R0, RZ, RZ, ~R37, P0 ;  /* 0x000000ffff007224 */ /* 0x000fe400000e0e25 */
[----:B------:R-:W-:-:S04]  /*15d0*/  IMAD.WIDE.U32 R30, R3, UR15, R34 ;  /* 0x0000000f031e7c25 */ /* 0x000fc8000f8e0022 */
[----:B------:R-:W-:-:S04]  /*15e0*/  IMAD R0, R0, UR15, RZ ;  /* 0x0000000f00007c24 */ /* 0x000fc8000f8e02ff */
[----:B------:R-:W-:-:S04]  /*15f0*/  IMAD R3, R3, UR20, R0 ;  /* 0x0000001403037c24 */ /* 0x000fc8000f8e0200 */
[----:B------:R-:W-:-:S07]  /*1600*/  IMAD.IADD R28, R31, 0x1, R3 ;  /* 0x000000011f1c7824 */ /* 0x000fce00078e0203 */
.L_x_2294:
        /* <DEDUP_REMOVED lines=29> */
[----:B------:R-:W-:Y:S02]  /*17e0*/  ISETP.GT.AND.EX P1, PT, R7, R2, PT, P1 ;  /* 0x000000020700720c */ /* 0x000fe40003f24310 */
        /* <DEDUP_REMOVED lines=28> */
.L_x_2298:
[----:B------:R-:W-:Y:S02]  /*19b0*/  MOV R13, UR15 ;  /* 0x0000000f000d7c02 */ /* 0x000fe40008000f00 */
[----:B------:R-:W-:-:S07]  /*19c0*/  MOV R10, 0x19e0 ;  /* 0x000019e0000a7802 */ /* 0x000fce0000000f00 */
[----:B------:R-:W-:Y:S05]  /*19d0*/  CALL.REL.NOINC `($__internal_91_$__cuda_sm20_div_u64) ;  /* 0x00000024006c7944 */ /* 0x000fea0003c00000 */
.L_x_2299:
[----:B------:R-:W-:Y:S05]  /*19e0*/  BSYNC.RECONVERGENT B1 ;  /* 0x0000000000017941 */ /* 0x000fea0003800200 */
.L_x_2297:
        /* <DEDUP_REMOVED lines=15> */
.L_x_2302:
[C---:B------:R-:W-:Y:S01]  /*1ae0*/  IMAD.SHL.U32 R12, R32.reuse, 0x10, RZ ;  /* 0x00000010200c7824 */ /* 0x040fe200078e00ff */
[----:B------:R-:W-:-:S04]  /*1af0*/  SHF.L.U64.HI R13, R32, 0x4, R29 ;  /* 0x00000004200d7819 */ /* 0x000fc8000001021d */
[C---:B------:R-:W-:Y:S02]  /*1b00*/  IADD3 R4, P1, PT, R12.reuse, UR8, RZ ;  /* 0x000000080c047c10 */ /* 0x040fe4000ff3e0ff */
[C---:B------:R-:W-:Y:S02]  /*1b10*/  IADD3 R8, P2, PT, R12.reuse, UR6, RZ ;  /* 0x000000060c087c10 */ /* 0x040fe4000ff5e0ff */
[C---:B------:R-:W-:Y:S02]  /*1b20*/  IADD3.X R5, PT, PT, R13.reuse, UR9, RZ, P1, !PT ;  /* 0x000000090d057c10 */ /* 0x040fe40008ffe4ff */
[C---:B------:R-:W-:Y:S02]  /*1b30*/  IADD3.X R9, PT, PT, R13.reuse, UR7, RZ, P2, !PT ;  /* 0x000000070d097c10 */ /* 0x040fe400097fe4ff */
[----:B------:R-:W-:Y:S02]  /*1b40*/  IADD3 R12, P1, PT, R12, UR12, RZ ;  /* 0x0000000c0c0c7c10 */ /* 0x000fe4000ff3e0ff */
[----:B------:R-:W2:Y:S02]  /*1b50*/  LDG.E.128.CONSTANT R4, desc[UR16][R4.64] ;  /* 0x0000001004047981 */ /* 0x000ea4000c1e9d00 */
[----:B------:R-:W-:-:S02]  /*1b60*/  IADD3.X R13, PT, PT, R13, UR13, RZ, P1, !PT ;  /* 0x0000000d0d0d7c10 */ /* 0x000fc40008ffe4ff */
[----:B------:R-:W2:Y:S04]  /*1b70*/  LDG.E.128 R8, desc[UR16][R8.64] ;  /* 0x0000001008087981 */ /* 0x000ea8000c1e1d00 */
[----:B------:R-:W3:Y:S01]  /*1b80*/  LDG.E.128.CONSTANT R12, desc[UR16][R12.64] ;  /* 0x000000100c0c7981 */ /* 0x000ee2000c1e9d00 */
[----:B------:R-:W-:Y:S02]  /*1b90*/  IADD3 R16, P1, PT, R16, 0x1, RZ ;  /* 0x0000000110107810 */ /* 0x000fe40007f3e0ff */
[----:B------:R-:W-:Y:S02]  /*1ba0*/  IADD3 R32, P2, PT, R32, UR15, RZ ;  /* 0x0000000f20207c10 */ /* 0x000fe4000ff5e0ff */
[----:B------:R-:W-:Y:S02]  /*1bb0*/  IADD3.X R20, PT, PT, RZ, R20, RZ, P1, !PT ;  /* 0x00000014ff147210 */ /* 0x000fe40000ffe4ff */
[----:B------:R-:W-:-:S02]  /*1bc0*/  ISETP.NE.U32.AND P1, PT, R16, R17, PT ;  /* 0x000000111000720c */ /* 0x000fc40003f25070 */
[----:B------:R-:W-:Y:S02]  /*1bd0*/  IADD3.X R29, PT, PT, R29, UR20, RZ, P2, !PT ;  /* 0x000000141d1d7c10 */ /* 0x000fe400097fe4ff */
[----:B------:R-:W-:Y:S01]  /*1be0*/  ISETP.NE.AND.EX P1, PT, R20, RZ, PT, P1 ;  /* 0x000000ff1400720c */ /* 0x000fe20003f25310 */
[----:B--2---:R-:W-:Y:S01]  /*1bf0*/  FADD.FTZ R18, R4, R8 ;  /* 0x0000000804127221 */ /* 0x004fe20000010000 */
[----:B------:R-:W-:Y:S01]  /*1c00*/  FADD.FTZ R19, R5, R9 ;  /* 0x0000000905137221 */ /* 0x000fe20000010000 */
[----:B------:R-:W-:Y:S01]  /*1c10*/  FADD.FTZ R6, R6, R10 ;  /* 0x0000000a06067221 */ /* 0x000fe20000010000 */
[----:B------:R-:W-:Y:S01]  /*1c20*/  FADD.FTZ R7, R7, R11 ;  /* 0x0000000b07077221 */ /* 0x000fe20000010000 */
[----:B------:R-:W-:Y:S01]  /*1c30*/  FMUL.FTZ R21, R18, UR14 ;  /* 0x0000000e12157c20 */ /* 0x000fe20008410000 */
        /* <DEDUP_REMOVED lines=10> */
.L_x_2301:
[----:B------:R-:W-:Y:S05]  /*1ce0*/  BSYNC.RECONVERGENT B1 ;  /* 0x0000000000017941 */ /* 0x000fea0003800200 */
.L_x_2300:
[----:B------:R-:W-:Y:S05]  /*1cf0*/  @!P0 BRA `(.L_x_2296) ;  /* 0x00000004009c8947 */ /* 0x000fea0003800000 */
.L_x_2303:
[C---:B------:R-:W-:Y:S01]  /*1d00*/  IMAD.SHL.U32 R38, R32.reuse, 0x10, RZ ;  /* 0x0000001020267824 */ /* 0x040fe200078e00ff */
[----:B------:R-:W-:-:S04]  /*1d10*/  SHF.L.U64.HI R4, R32, 0x4, R29 ;  /* 0x0000000420047819 */ /* 0x000fc8000001021d */
[C---:B------:R-:W-:Y:S02]  /*1d20*/  IADD3 R18, P0, PT, R38.reuse, UR8, RZ ;  /* 0x0000000826127c10 */ /* 0x040fe4000ff1e0ff */
[----:B------:R-:W-:Y:S02]  /*1d30*/  IADD3 R16, P1, PT, R38, UR6, RZ ;  /* 0x0000000626107c10 */ /* 0x000fe4000ff3e0ff */
[C---:B------:R-:W-:Y:S02]  /*1d40*/  IADD3.X R19, PT, PT, R4.reuse, UR9, RZ, P0, !PT ;  /* 0x0000000904137c10 */ /* 0x040fe400087fe4ff */
[----:B------:R-:W-:-:S03]  /*1d50*/  IADD3.X R17, PT, PT, R4, UR7, RZ, P1, !PT ;  /* 0x0000000704117c10 */ /* 0x000fc60008ffe4ff */
[----:B------:R-:W2:Y:S04]  /*1d60*/  LDG.E.128.CONSTANT R8, desc[UR16][R18.64] ;  /* 0x0000001012087981 */ /* 0x000ea8000c1e9d00 */
[----:B------:R-:W2:Y:S01]  /*1d70*/  LDG.E.128 R12, desc[UR16][R16.64] ;  /* 0x00000010100c7981 */ /* 0x000ea2000c1e1d00 */
[----:B------:R-:W-:Y:S01]  /*1d80*/  IADD3 R38, P0, PT, R38, UR22, RZ ;  /* 0x0000001626267c10 */ /* 0x000fe2000ff1e0ff */
[----:B------:R-:W-:-:S03]  /*1d90*/  USHF.L.U32 UR4, UR15, 0x4, URZ ;  /* 0x000000040f047899 */ /* 0x000fc600080006ff */
[----:B------:R-:W-:Y:S01]  /*1da0*/  IADD3.X R39, PT, PT, R4, UR23, RZ, P0, !PT ;  /* 0x0000001704277c10 */ /* 0x000fe200087fe4ff */
[----:B------:R-:W-:Y:S02]  /*1db0*/  USHF.L.U64.HI UR5, UR15, 0x4, UR20 ;  /* 0x000000040f057899 */ /* 0x000fe40008010214 */
[----:B------:R-:W-:Y:S02]  /*1dc0*/  IADD3 R26, P0, PT, R18, UR4, RZ ;  /* 0x00000004121a7c10 */ /* 0x000fe4000ff1e0ff */
[----:B------:R0:W3:Y:S01]  /*1dd0*/  LDG.E.128.CONSTANT R4, desc[UR16][R38.64] ;  /* 0x0000001026047981 */ /* 0x0000e2000c1e9d00 */
[----:B------:R-:W-:Y:S02]  /*1de0*/  IADD3 R40, P1, PT, R16, UR4, RZ ;  /* 0x0000000410287c10 */ /* 0x000fe4000ff3e0ff */
[----:B------:R-:W-:Y:S02]  /*1df0*/  IADD3.X R27, PT, PT, R19, UR5, RZ, P0, !PT ;  /* 0x00000005131b7c10 */ /* 0x000fe400087fe4ff */
[----:B------:R-:W-:-:S03]  /*1e00*/  IADD3.X R41, PT, PT, R17, UR5, RZ, P1, !PT ;  /* 0x0000000511297c10 */ /* 0x000fc60008ffe4ff */
[----:B------:R1:W4:Y:S01]  /*1e10*/  LDG.E.128.CONSTANT R16, desc[UR16][R26.64] ;  /* 0x000000101a107981 */ /* 0x000322000c1e9d00 */
[----:B0-----:R-:W-:-:S03]  /*1e20*/  IADD3 R38, P0, PT, R38, UR4, RZ ;  /* 0x0000000426267c10 */ /* 0x001fc6000ff1e0ff */
[----:B------:R-:W4:Y:S01]  /*1e30*/  LDG.E.128 R20, desc[UR16][R40.64] ;  /* 0x0000001028147981 */ /* 0x000f22000c1e1d00 */
[----:B------:R-:W-:Y:S01]  /*1e40*/  IADD3.X R39, PT, PT, R39, UR5, RZ, P0, !PT ;  /* 0x0000000527277c10 */ /* 0x000fe200087fe4ff */
[----:B--2---:R-:W-:Y:S01]  /*1e50*/  FADD.FTZ R8, R8, R12 ;  /* 0x0000000c08087221 */ /* 0x004fe20000010000 */
[----:B------:R-:W-:Y:S01]  /*1e60*/  FADD.FTZ R9, R9, R13 ;  /* 0x0000000d09097221 */ /* 0x000fe20000010000 */
[----:B------:R-:W-:Y:S01]  /*1e70*/  FADD.FTZ R10, R10, R14 ;  /* 0x0000000e0a0a7221 */ /* 0x000fe20000010000 */
[----:B------:R-:W-:Y:S02]  /*1e80*/  FADD.FTZ R11, R11, R15 ;  /* 0x0000000f0b0b7221 */ /* 0x000fe40000010000 */
[----:B------:R0:W2:Y:S01]  /*1e90*/  LDG.E.128.CONSTANT R12, desc[UR16][R38.64] ;  /* 0x00000010260c7981 */ /* 0x0000a2000c1e9d00 */
[----:B------:R-:W-:-:S04]  /*1ea0*/  FMUL.FTZ R35, R8, UR14 ;  /* 0x0000000e08237c20 */ /* 0x000fc80008410000 */
[----:B---3--:R-:W-:Y:S01]  /*1eb0*/  FMUL.FTZ R35, R4, R35 ;  /* 0x0000002304237220 */ /* 0x008fe20000410000 */
[----:B------:R-:W-:-:S04]  /*1ec0*/  FMUL.FTZ R4, R9, UR14 ;  /* 0x0000000e09047c20 */ /* 0x000fc80008410000 */
[----:B------:R-:W-:Y:S01]  /*1ed0*/  FMUL.FTZ R4, R5, R4 ;  /* 0x0000000405047220 */ /* 0x000fe20000410000 */
[----:B------:R-:W-:Y:S01]  /*1ee0*/  FMUL.FTZ R5, R10, UR14 ;  /* 0x0000000e0a057c20 */ /* 0x000fe20008410000 */
[----:B-1----:R-:W-:-:S03]  /*1ef0*/  IADD3 R26, P0, PT, R26, UR4, RZ ;  /* 0x000000041a1a7c10 */ /* 0x002fc6000ff1e0ff */
[----:B------:R-:W-:Y:S01]  /*1f00*/  FMNMX3.FTZ R35, R24, |R35|, |R4|, !PT ;  /* 0x4000002318237276 */ /* 0x000fe20007810404 */
[----:B------:R-:W-:Y:S01]  /*1f10*/  FMUL.FTZ R4, R11, UR14 ;  /* 0x0000000e0b047c20 */ /* 0x000fe20008410000 */
[----:B----4-:R-:W-:Y:S01]  /*1f20*/  FADD.FTZ R16, R16, R20 ;  /* 0x0000001410107221 */ /* 0x010fe20000010000 */
[----:B------:R-:W-:Y:S01]  /*1f30*/  FADD.FTZ R17, R17, R21 ;  /* 0x0000001511117221 */ /* 0x000fe20000010000 */
[----:B------:R-:W-:Y:S01]  /*1f40*/  IADD3 R24, P1, PT, R40, UR4, RZ ;  /* 0x0000000428187c10 */ /* 0x000fe2000ff3e0ff */
[----:B------:R-:W-:Y:S01]  /*1f50*/  FMUL.FTZ R6, R6, R5 ;  /* 0x0000000506067220 */ /* 0x000fe20000410000 */
[----:B------:R-:W-:Y:S01]  /*1f60*/  FMUL.FTZ R21, R16, UR14 ;  /* 0x0000000e10157c20 */ /* 0x000fe20008410000 */
[----:B------:R-:W-:Y:S01]  /*1f70*/  FMUL.FTZ R4, R7, R4 ;  /* 0x0000000407047220 */ /* 0x000fe20000410000 */
[----:B------:R-:W-:Y:S01]  /*1f80*/  FMUL.FTZ R16, R17, UR14 ;  /* 0x0000000e11107c20 */ /* 0x000fe20008410000 */
[----:B------:R-:W-:Y:S01]  /*1f90*/  IADD3.X R27, PT, PT, R27, UR5, RZ, P0, !PT ;  /* 0x000000051b1b7c10 */ /* 0x000fe200087fe4ff */
[----:B------:R-:W-:Y:S01]  /*1fa0*/  FADD.FTZ R18, R18, R22 ;  /* 0x0000001612127221 */ /* 0x000fe20000010000 */
[----:B------:R-:W-:Y:S01]  /*1fb0*/  IADD3.X R25, PT, PT, R41, UR5, RZ, P1, !PT ;  /* 0x0000000529197c10 */ /* 0x000fe20008ffe4ff */
[----:B------:R-:W-:Y:S01]  /*1fc0*/  FADD.FTZ R19, R19, R23 ;  /* 0x0000001713137221 */ /* 0x000fe20000010000 */
[----:B------:R-:W-:Y:S01]  /*1fd0*/  FMNMX3.FTZ R35, R35, |R6|, |R4|, !PT ;  /* 0x4000000623237276 */ /* 0x000fe20007810404 */
[----:B------:R-:W-:Y:S01]  /*1fe0*/  FMUL.FTZ R17, R18, UR14 ;  /* 0x0000000e12117c20 */ /* 0x000fe20008410000 */
[----:B------:R-:W3:Y:S01]  /*1ff0*/  LDG.E.128.CONSTANT R4, desc[UR16][R26.64] ;  /* 0x000000101a047981 */ /* 0x000ee2000c1e9d00 */
[----:B0-----:R-:W-:-:S03]  /*2000*/  IADD3 R38, P0, PT, R38, UR4, RZ ;  /* 0x0000000426267c10 */ /* 0x001fc6000ff1e0ff */
[----:B------:R0:W3:Y:S01]  /*2010*/  LDG.E.128 R8, desc[UR16][R24.64] ;  /* 0x0000001018087981 */ /* 0x0000e2000c1e1d00 */
[----:B------:R-:W-:Y:S02]  /*2020*/  IADD3.X R39, PT, PT, R39, UR5, RZ, P0, !PT ;  /* 0x0000000527277c10 */ /* 0x000fe400087fe4ff */
[----:B------:R-:W-:Y:S02]  /*2030*/  IADD3 R20, P2, PT, R24, UR4, RZ ;  /* 0x0000000418147c10 */ /* 0x000fe4000ff5e0ff */
[----:B0-----:R-:W-:Y:S01]  /*2040*/  IADD3 R24, P1, PT, R38, UR4, RZ ;  /* 0x0000000426187c10 */ /* 0x001fe2000ff3e0ff */
[----:B--2---:R-:W-:Y:S01]  /*2050*/  FMUL.FTZ R13, R13, R16 ;  /* 0x000000100d0d7220 */ /* 0x004fe20000410000 */
[----:B------:R-:W-:Y:S01]  /*2060*/  FMUL.FTZ R12, R12, R21 ;  /* 0x000000150c0c7220 */ /* 0x000fe20000410000 */
[----:B------:R-:W-:Y:S01]  /*2070*/  FMUL.FTZ R16, R19, UR14 ;  /* 0x0000000e13107c20 */ /* 0x000fe20008410000 */
[----:B------:R-:W-:-:S03]  /*2080*/  FMUL.FTZ R14, R14, R17 ;  /* 0x000000110e0e7220 */ /* 0x000fc60000410000 */
[----:B------:R-:W-:Y:S01]  /*2090*/  FMUL.FTZ R15, R15, R16 ;  /* 0x000000100f0f7220 */ /* 0x000fe20000410000 */
[----:B------:R-:W-:Y:S02]  /*20a0*/  FMNMX3.FTZ R35, R35, |R12|, |R13|, !PT ;  /* 0x4000000c23237276 */ /* 0x000fe4000781040d */
[----:B------:R-:W-:Y:S02]  /*20b0*/  IADD3 R16, P0, PT, R26, UR4, RZ ;  /* 0x000000041a107c10 */ /* 0x000fe4000ff1e0ff */
[----:B------:R-:W-:Y:S02]  /*20c0*/  FMNMX3.FTZ R35, R35, |R14|, |R15|, !PT ;  /* 0x4000000e23237276 */ /* 0x000fe4000781040f */
[----:B------:R-:W2:Y:S01]  /*20d0*/  LDG.E.128.CONSTANT R12, desc[UR16][R38.64] ;  /* 0x00000010260c7981 */ /* 0x000ea2000c1e9d00 */
[----:B------:R-:W-:Y:S02]  /*20e0*/  IADD3.X R17, PT, PT, R27, UR5, RZ, P0, !PT ;  /* 0x000000051b117c10 */ /* 0x000fe400087fe4ff */
[----:B------:R-:W-:-:S02]  /*20f0*/  IADD3.X R21, PT, PT, R25, UR5, RZ, P2, !PT ;  /* 0x0000000519157c10 */ /* 0x000fc400097fe4ff */
[----:B------:R-:W-:Y:S02]  /*2100*/  IADD3.X R25, PT, PT, R39, UR5, RZ, P1, !PT ;  /* 0x0000000527197c10 */ /* 0x000fe40008ffe4ff */
[----:B------:R-:W4:Y:S04]  /*2110*/  LDG.E.128.CONSTANT R16, desc[UR16][R16.64] ;  /* 0x0000001010107981 */ /* 0x000f28000c1e9d00 */
[----:B------:R-:W4:Y:S04]  /*2120*/  LDG.E.128 R20, desc[UR16][R20.64] ;  /* 0x0000001014147981 */ /* 0x000f28000c1e1d00 */
[----:B------:R-:W5:Y:S01]  /*2130*/  LDG.E.128.CONSTANT R24, desc[UR16][R24.64] ;  /* 0x0000001018187981 */ /* 0x000f62000c1e9d00 */
[----:B------:R-:W-:Y:S01]  /*2140*/  USHF.L.U32 UR4, UR15, 0x2, URZ ;  /* 0x000000020f047899 */ /* 0x000fe200080006ff */
[----:B---3--:R-:W-:Y:S01]  /*2150*/  FADD.FTZ R4, R4, R8 ;  /* 0x0000000804047221 */ /* 0x008fe20000010000 */
[----:B------:R-:W-:Y:S01]  /*2160*/  FADD.FTZ R5, R5, R9 ;  /* 0x0000000905057221 */ /* 0x000fe20000010000 */
[----:B------:R-:W-:Y:S01]  /*2170*/  FADD.FTZ R6, R6, R10 ;  /* 0x0000000a06067221 */ /* 0x000fe20000010000 */
[----:B------:R-:W-:Y:S01]  /*2180*/  FADD.FTZ R7, R7, R11 ;  /* 0x0000000b07077221 */ /* 0x000fe20000010000 */
[----:B------:R-:W-:Y:S01]  /*2190*/  FMUL.FTZ R9, R4, UR14 ;  /* 0x0000000e04097c20 */ /* 0x000fe20008410000 */
[----:B------:R-:W-:Y:S01]  /*21a0*/  FMUL.FTZ R4, R5, UR14 ;  /* 0x0000000e05047c20 */ /* 0x000fe20008410000 */
[----:B------:R-:W-:Y:S01]  /*21b0*/  USHF.L.U64.HI UR5, UR15, 0x2, UR20 ;  /* 0x000000020f057899 */ /* 0x000fe20008010214 */
[----:B------:R-:W-:Y:S01]  /*21c0*/  FMUL.FTZ R5, R6, UR14 ;  /* 0x0000000e06057c20 */ /* 0x000fe20008410000 */
[----:B------:R-:W-:Y:S01]  /*21d0*/  IADD3 R32, P0, PT, R32, UR4, RZ ;  /* 0x0000000420207c10 */ /* 0x000fe2000ff1e0ff */
[----:B------:R-:W-:-:S03]  /*21e0*/  FMUL.FTZ R6, R7, UR14 ;  /* 0x0000000e07067c20 */ /* 0x000fc60008410000 */
[----:B------:R-:W-:Y:S02]  /*21f0*/  IADD3.X R29, PT, PT, R29, UR5, RZ, P0, !PT ;  /* 0x000000051d1d7c10 */ /* 0x000fe400087fe4ff */
[----:B------:R-:W-:-:S04]  /*2200*/  ISETP.GE.U32.AND P0, PT, R32, R0, PT ;  /* 0x000000002000720c */ /* 0x000fc80003f06070 */
[----:B------:R-:W-:Y:S01]  /*2210*/  ISETP.GE.AND.EX P0, PT, R29, R2, PT, P0 ;  /* 0x000000021d00720c */ /* 0x000fe20003f06300 */
[----:B--2---:R-:W-:Y:S01]  /*2220*/  FMUL.FTZ R12, R12, R9 ;  /* 0x000000090c0c7220 */ /* 0x004fe20000410000 */
[----:B------:R-:W-:Y:S01]  /*2230*/  FMUL.FTZ R4, R13, R4 ;  /* 0x000000040d047220 */ /* 0x000fe20000410000 */
[----:B------:R-:W-:Y:S01]  /*2240*/  FMUL.FTZ R5, R14, R5 ;  /* 0x000000050e057220 */ /* 0x000fe20000410000 */
[----:B------:R-:W-:-:S03]  /*2250*/  FMUL.FTZ R6, R15, R6 ;  /* 0x000000060f067220 */ /* 0x000fc60000410000 */
[----:B------:R-:W-:Y:S01]  /*2260*/  FMNMX3.FTZ R4, R35, |R12|, |R4|, !PT ;  /* 0x4000000c23047276 */ /* 0x000fe20007810404 */
[----:B----4-:R-:W-:Y:S01]  /*2270*/  FADD.FTZ R16, R16, R20 ;  /* 0x0000001410107221 */ /* 0x010fe20000010000 */
[----:B------:R-:W-:Y:S02]  /*2280*/  FADD.FTZ R17, R17, R21 ;  /* 0x0000001511117221 */ /* 0x000fe40000010000 */
[----:B------:R-:W-:Y:S01]  /*2290*/  FMNMX3.FTZ R4, R4, |R5|, |R6|, !PT ;  /* 0x4000000504047276 */ /* 0x000fe20007810406 */
[----:B------:R-:W-:Y:S01]  /*22a0*/  FADD.FTZ R18, R18, R22 ;  /* 0x0000001612127221 */ /* 0x000fe20000010000 */
[----:B------:R-:W-:Y:S01]  /*22b0*/  FMUL.FTZ R5, R16, UR14 ;  /* 0x0000000e10057c20 */ /* 0x000fe20008410000 */
[----:B------:R-:W-:Y:S01]  /*22c0*/  FADD.FTZ R19, R19, R23 ;  /* 0x0000001713137221 */ /* 0x000fe20000010000 */
[----:B------:R-:W-:Y:S01]  /*22d0*/  FMUL.FTZ R6, R17, UR14 ;  /* 0x0000000e11067c20 */ /* 0x000fe20008410000 */
[----:B------:R-:W-:Y:S01]  /*22e0*/  FMUL.FTZ R7, R18, UR14 ;  /* 0x0000000e12077c20 */ /* 0x000fe20008410000 */
[----:B-----5:R-:W-:Y:S01]  /*22f0*/  FMUL.FTZ R5, R24, R5 ;  /* 0x0000000518057220 */ /* 0x020fe20000410000 */
[----:B------:R-:W-:Y:S01]  /*2300*/  FMUL.FTZ R8, R19, UR14 ;  /* 0x0000000e13087c20 */ /* 0x000fe20008410000 */
[----:B------:R-:W-:Y:S01]  /*2310*/  FMUL.FTZ R6, R25, R6 ;  /* 0x0000000619067220 */ /* 0x000fe20000410000 */
[----:B------:R-:W-:-:S02]  /*2320*/  FMUL.FTZ R7, R26, R7 ;  /* 0x000000071a077220 */ /* 0x000fc40000410000 */
[----:B------:R-:W-:Y:S02]  /*2330*/  FMUL.FTZ R8, R27, R8 ;  /* 0x000000081b087220 */ /* 0x000fe40000410000 */
[----:B------:R-:W-:-:S04]  /*2340*/  FMNMX3.FTZ R4, R4, |R5|, |R6|, !PT ;  /* 0x4000000504047276 */ /* 0x000fc80007810406 */
[----:B------:R-:W-:Y:S01]  /*2350*/  FMNMX3.FTZ R24, R4, |R7|, |R8|, !PT ;  /* 0x4000000704187276 */ /* 0x000fe20007810408 */
[----:B------:R-:W-:Y:S06]  /*2360*/  @!P0 BRA `(.L_x_2303) ;  /* 0xfffffff800648947 */ /* 0x000fec000383ffff */
.L_x_2296:
[----:B------:R-:W-:Y:S05]  /*2370*/  BSYNC.RECONVERGENT B0 ;  /* 0x0000000000007941 */ /* 0x000fea0003800200 */
.L_x_2295:
        /* <DEDUP_REMOVED lines=10> */
[----:B-1----:R-:W-:Y:S02]  /*2420*/  IADD3 R4, PT, PT, R6, 0xffffffe, RZ ;  /* 0x0ffffffe06047810 */ /* 0x002fe40007ffe0ff */
[----:B------:R-:W-:-:S04]  /*2430*/  IABS R6, R7 ;  /* 0x0000000700067213 */ /* 0x000fc80000000000 */
[----:B------:R0:W1:Y:S01]  /*2440*/  F2I.FTZ.U32.TRUNC.NTZ R5, R4 ;  /* 0x0000000400057305 */ /* 0x000062000021f000 */
[----:B------:R-:W-:-:S04]  /*2450*/  LOP3.LUT R7, R7, R8, RZ, 0x3c, !PT ;  /* 0x0000000807077212 */ /* 0x000fc800078e3cff */
[----:B------:R-:W-:Y:S01]  /*2460*/  ISETP.GE.AND P2, PT, R7, RZ, PT ;  /* 0x000000ff0700720c */ /* 0x000fe20003f46270 */
[----:B0-----:R-:W-:Y:S02]  /*2470*/  IMAD.MOV.U32 R4, RZ, RZ, RZ ;  /* 0x000000ffff047224 */ /* 0x001fe400078e00ff */
[----:B-1----:R-:W-:-:S04]  /*2480*/  IMAD.MOV R10, RZ, RZ, -R5 ;  /* 0x000000ffff0a7224 */ /* 0x002fc800078e0a05 */
[----:B------:R-:W-:-:S04]  /*2490*/  IMAD R11, R10, R9, RZ ;  /* 0x000000090a0b7224 */ /* 0x000fc800078e02ff */
[----:B------:R-:W-:Y:S01]  /*24a0*/  IMAD.HI.U32 R5, R5, R11, R4 ;  /* 0x0000000b05057227 */ /* 0x000fe200078e0004 */
[----:B------:R-:W-:-:S05]  /*24b0*/  MOV R11, R12 ;  /* 0x0000000c000b7202 */ /* 0x000fca0000000f00 */
        /* <DEDUP_REMOVED lines=27> */
.L_x_2310:
[----:B-1----:R-:W-:Y:S01]  /*2670*/  MOV R4, R17 ;  /* 0x0000001100047202 */ /* 0x002fe20000000f00 */
[----:B------:R-:W-:Y:S01]  /*2680*/  IMAD.MOV.U32 R5, RZ, RZ, RZ ;  /* 0x000000ffff057224 */ /* 0x000fe200078e00ff */
[----:B------:R-:W-:Y:S01]  /*2690*/  BSSY.RECONVERGENT B0, `(.L_x_2305) ;  /* 0x000005b000007945 */ /* 0x000fe20003800200 */
        /* <DEDUP_REMOVED lines=17> */
[----:B------:R-:W-:Y:S02]  /*27b0*/  IADD3 R26, P3, PT, R13, R6, RZ ;  /* 0x000000060d1a7210 */ /* 0x000fe40007f7e0ff */
[----:B------:R-:W-:-:S04]  /*27c0*/  IADD3 R24, PT, PT, R7, R23, RZ ;  /* 0x0000001707187210 */ /* 0x000fc80007ffe0ff */
        /* <DEDUP_REMOVED lines=8> */
[----:B------:R-:W-:Y:S01]  /*2850*/  IMAD.X R25, R21, 0x1, ~R24, P2 ;  /* 0x0000000115197824 */ /* 0x000fe200010e0e18 */
[----:B------:R-:W-:-:S04]  /*2860*/  IADD3 R22, P5, PT, R26, 0x20, RZ ;  /* 0x000000201a167810 */ /* 0x000fc80007fbe0ff */
[----:B------:R-:W-:Y:S02]  /*2870*/  ISETP.LT.AND.EX P1, PT, R25, RZ, PT, P1 ;  /* 0x000000ff1900720c */ /* 0x000fe40003f21310 */
[----:B------:R-:W-:Y:S02]  /*2880*/  IADD3.X R24, PT, PT, RZ, RZ, R24, P5, P3 ;  /* 0x000000ffff187210 */ /* 0x000fe40002fe6418 */
[----:B------:R-:W-:Y:S02]  /*2890*/  SEL R23, R23, 0x20, P1 ;  /* 0x0000002017177807 */ /* 0x000fe40000800000 */
[----:B------:R-:W-:Y:S02]  /*28a0*/  SEL R25, R25, RZ, P1 ;  /* 0x000000ff19197207 */ /* 0x000fe40000800000 */
[----:B------:R-:W-:Y:S02]  /*28b0*/  ISETP.GE.U32.AND P2, PT, R6, R23, PT ;  /* 0x000000170600720c */ /* 0x000fe40003f46070 */
[----:B------:R-:W-:-:S02]  /*28c0*/  IADD3.X R6, PT, PT, RZ, RZ, RZ, P4, !PT ;  /* 0x000000ffff067210 */ /* 0x000fc400027fe4ff */
[----:B------:R-:W-:Y:S02]  /*28d0*/  ISETP.GE.U32.AND P3, PT, R22, R7, PT ;  /* 0x000000071600720c */ /* 0x000fe40003f66070 */
[----:B------:R-:W-:Y:S01]  /*28e0*/  ISETP.GE.AND.EX P1, PT, R6, R25, PT, P2 ;  /* 0x000000190600720c */ /* 0x000fe20003f26320 */
[----:B------:R-:W-:Y:S01]  /*28f0*/  IMAD R6, R26, 0x4, R11 ;  /* 0x000000041a067824 */ /* 0x000fe200078e020b */
[----:B------:R-:W-:-:S13]  /*2900*/  ISETP.GE.AND.EX P2, PT, R24, R21, PT, P3 ;  /* 0x000000151800720c */ /* 0x000fda0003f46330 */
[----:B------:R-:W-:Y:S05]  /*2910*/  @P2 BRA `(.L_x_2308) ;  /* 0x0000000000482947 */ /* 0x000fea0003800000 */
[----:B------:R-:W0:Y:S01]  /*2920*/  S2UR UR11, SR_CgaCtaId ;  /* 0x00000000000b79c3 */ /* 0x000e220000008800 */
[----:B------:R1:W2:Y:S01]  /*2930*/  LDS R5, [R6] ;  /* 0x0000000006057984 */ /* 0x0002a20000000800 */
[----:B------:R-:W-:Y:S01]  /*2940*/  UMOV UR10, 0x400 ;  /* 0x00000400000a7882 */ /* 0x000fe20000000000 */
[----:B------:R-:W-:Y:S01]  /*2950*/  IMAD R4, R4, UR15, R13 ;  /* 0x0000000f04047c24 */ /* 0x000fe2000f8e020d */
[----:B------:R-:W-:Y:S01]  /*2960*/  MOV R26, R22 ;  /* 0x00000016001a7202 */ /* 0x000fe20000000f00 */
[----:B0-----:R-:W-:-:S06]  /*2970*/  ULEA UR10, UR11, UR10, 0x18 ;  /* 0x0000000a0b0a7291 */ /* 0x001fcc000f8ec0ff */
[----:B------:R-:W-:-:S05]  /*2980*/  MOV R11, UR10 ;  /* 0x0000000a000b7c02 */ /* 0x000fca0008000f00 */
[----:B------:R-:W-:-:S04]  /*2990*/  IMAD R4, R4, 0x4, R11 ;  /* 0x0000000404047824 */ /* 0x000fc800078e020b */
[----:B-1----:R-:W-:-:S07]  /*29a0*/  VIADD R4, R4, 0x80 ;  /* 0x0000008004047836 */ /* 0x002fce0000000000 */
.L_x_2309:
        /* <DEDUP_REMOVED lines=9> */
.L_x_2308:
[----:B------:R-:W-:Y:S05]  /*2a40*/  BSYNC.RECONVERGENT B1 ;  /* 0x0000000000017941 */ /* 0x000fea0003800200 */
.L_x_2307:
        /* <DEDUP_REMOVED lines=31> */
.L_x_2306:
[----:B------:R-:W-:Y:S05]  /*2c40*/  BSYNC.RECONVERGENT B0 ;  /* 0x0000000000007941 */ /* 0x000fea0003800200 */
.L_x_2305:
[----:B------:R-:W-:Y:S05]  /*2c50*/  @!P0 BRA `(.L_x_2310) ;  /* 0xfffffff800848947 */ /* 0x000fea000383ffff */
.L_x_2304:
[----:B------:R-:W-:Y:S01]  /*2c60*/  IMAD.SHL.U32 R5, R36, 0x10, RZ ;  /* 0x0000001024057824 */ /* 0x000fe200078e00ff */
[----:B------:R-:W-:Y:S04]  /*2c70*/  BAR.SYNC.DEFER_BLOCKING 0x0 ;  /* 0x0000000000007b1d */ /* 0x000fe80000010000 */
[----:B0-----:R-:W-:Y:S02]  /*2c80*/  IADD3 R7, P0, PT, R30, R5, RZ ;  /* 0x000000051e077210 */ /* 0x001fe40007f1e0ff */
        /* <DEDUP_REMOVED lines=8> */
[----:B------:R-:W0:Y:S01]  /*2d10*/  LDCU.64 UR4, c[0x0][0x3a0] ;  /* 0x00007400ff0477ac */ /* 0x000e220008000a00 */
[----:B------:R-:W2:Y:S01]  /*2d20*/  LDS R0, [R9] ;  /* 0x0000000009007984 */ /* 0x000ea20000000800 */
[----:B0-----:R-:W-:-:S04]  /*2d30*/  ISETP.NE.U32.AND P0, PT, RZ, UR4, PT ;  /* 0x00000004ff007c0c */ /* 0x001fc8000bf05070 */
[----:B------:R-:W-:Y:S01]  /*2d40*/  ISETP.NE.AND.EX P0, PT, RZ, UR5, PT, P0 ;  /* 0x00000005ff007c0c */ /* 0x000fe2000bf05300 */
[----:B------:R-:W0:-:S12]  /*2d50*/  LDCU.64 UR4, c[0x0][0x388] ;  /* 0x00007100ff0477ac */ /* 0x000e180008000a00 */
[----:B-1----:R-:W1:Y:S02]  /*2d60*/  @P0 LDC.64 R4, c[0x0][0x3a0] ;  /* 0x0000e800ff040b82 */ /* 0x002e640000000a00 */
[----:B-1----:R-:W2:Y:S01]  /*2d70*/  @P0 LDG.E R5, desc[UR16][R4.64] ;  /* 0x0000001004050981 */ /* 0x002ea2000c1e1900 */
[----:B------:R-:W-:Y:S01]  /*2d80*/  MOV R7, R37 ;  /* 0x0000002500077202 */ /* 0x000fe20000000f00 */
[----:B------:R-:W-:Y:S02]  /*2d90*/  IMAD.MOV.U32 R6, RZ, RZ, R36 ;  /* 0x000000ffff067224 */ /* 0x000fe400078e0024 */
[----:B------:R-:W-:Y:S02]  /*2da0*/  IMAD R11, R31, UR18, RZ ;  /* 0x000000121f0b7c24 */ /* 0x000fe4000f8e02ff */
[----:B------:R-:W-:-:S04]  /*2db0*/  IMAD.WIDE.U32 R6, R3, UR18, R6 ;  /* 0x0000001203067c25 */ /* 0x000fc8000f8e0006 */
[----:B------:R-:W-:Y:S01]  /*2dc0*/  IMAD.IADD R7, R7, 0x1, R11 ;  /* 0x0000000107077824 */ /* 0x000fe200078e020b */
[----:B--2---:R-:W-:Y:S02]  /*2dd0*/  @P0 FMNMX.FTZ R0, R0, R5, PT ;  /* 0x0000000500000209 */ /* 0x004fe40003810000 */
[----:B0-----:R-:W-:-:S03]  /*2de0*/  LEA R10, P0, R6, UR4, 0x2 ;  /* 0x00000004060a7c11 */ /* 0x001fc6000f8010ff */
[----:B------:R-:W-:Y:S01]  /*2df0*/  FMUL.FTZ R0, R0, 0.0078740157186985015869 ;  /* 0x3c01020400007820 */ /* 0x000fe20000410000 */
[----:B------:R-:W-:-:S04]  /*2e00*/  LEA.HI.X R11, R6, UR5, R7, 0x2, P0 ;  /* 0x00000005060b7c11 */ /* 0x000fc800080f1407 */
[----:B------:R-:W-:-:S05]  /*2e10*/  FMNMX.FTZ R5, R0, 1.1920928955078125e-07, !PT ;  /* 0x3400000000057809 */ /* 0x000fca0007810000 */
[----:B------:R0:W-:Y:S02]  /*2e20*/  STG.E desc[UR16][R10.64], R5 ;  /* 0x000000050a007986 */ /* 0x0001e4000c101910 */
.L_x_2312:
[----:B------:R-:W-:Y:S05]  /*2e30*/  BSYNC.RECONVERGENT B0 ;  /* 0x0000000000007941 */ /* 0x000fea0003800200 */
.L_x_2311:
        /* <DEDUP_REMOVED lines=14> */
[----:B------:R-:W-:Y:S02]  /*2f20*/  IMAD R31, R31, UR18, RZ ;  /* 0x000000121f1f7c24 */ /* 0x000fe4000f8e02ff */
[----:B------:R-:W-:-:S05]  /*2f30*/  IMAD.WIDE.U32 R2, R3, UR18, RZ ;  /* 0x0000001203027c25 */ /* 0x000fca000f8e00ff */
[----:B------:R-:W-:-:S07]  /*2f40*/  IADD3 R0, PT, PT, R31, R3, RZ ;  /* 0x000000031f007210 */ /* 0x000fce0007ffe0ff */
.L_x_2313:
[----:B------:R-:W-:Y:S02]  /*2f50*/  IMAD.MOV.U32 R7, RZ, RZ, 0x10 ;  /* 0x00000010ff077424 */ /* 0x000fe400078e00ff */
[----:B------:R-:W-:Y:S01]  /*2f60*/  HFMA2 R19, -RZ, RZ, 0, 9.5367431640625e-07 ;  /* 0x00000010ff137431 */ /* 0x000fe200000001ff */
[----:B--2---:R-:W2:Y:S01]  /*2f70*/  LDC.64 R14, c[0x0][0x388] ;  /* 0x0000e200ff0e7b82 */ /* 0x004ea20000000a00 */
[----:B------:R-:W-:-:S04]  /*2f80*/  IMAD.WIDE.U32 R6, R34, R7, UR8 ;  /* 0x0000000822067e25 */ /* 0x000fc8000f8e0007 */
[----:B------:R-:W-:Y:S02]  /*2f90*/  IMAD.WIDE.U32 R18, R34, R19, UR6 ;  /* 0x0000000622127e25 */ /* 0x000fe4000f8e0013 */
[----:B01----:R-:W3:Y:S04]  /*2fa0*/  LDG.E.128.CONSTANT R4, desc[UR16][R6.64] ;  /* 0x0000001006047981 */ /* 0x003ee8000c1e9d00 */
[----:B------:R-:W3:Y:S01]  /*2fb0*/  LDG.E.128 R8, desc[UR16][R18.64] ;  /* 0x0000001012087981 */ /* 0x000ee2000c1e1d00 */
[----:B------:R-:W-:-:S04]  /*2fc0*/  SHF.R.U32.HI R16, RZ, 0x4, R34 ;  /* 0x00000004ff107819 */ /* 0x000fc80000011622 */
[----:B------:R-:W-:Y:S02]  /*2fd0*/  LOP3.LUT R21, R16, 0x3ffffff, RZ, 0xc0, !PT ;  /* 0x03ffffff10157812 */ /* 0x000fe400078ec0ff */
[----:B------:R-:W0:Y:S02]  /*2fe0*/  LDC.64 R16, c[0x0][0x398] ;  /* 0x0000e600ff107b82 */ /* 0x000e240000000a00 */
[----:B------:R-:W-:Y:S01]  /*2ff0*/  IADD3 R21, P0, PT, R21, R2, RZ ;  /* 0x0000000215157210 */ /* 0x000fe20007f1e0ff */
[----:B---3--:R-:W-:-:S04]  /*3000*/  FADD.FTZ R4, R4, R8 ;  /* 0x0000000804047221 */ /* 0x008fc80000010000 */
[----:B------:R-:W-:Y:S01]  /*3010*/  IMAD.X R8, RZ, RZ, R0, P0 ;  /* 0x000000ffff087224 */ /* 0x000fe200000e0600 */
[----:B--2---:R-:W-:Y:S01]  /*3020*/  LEA R20, P0, R21, R14, 0x2 ;  /* 0x0000000e15147211 */ /* 0x004fe200078010ff */
[----:B------:R-:W-:Y:S01]  /*3030*/  FADD.FTZ R5, R5, R9 ;  /* 0x0000000905057221 */ /* 0x000fe20000010000 */
[----:B------:R-:W-:Y:S01]  /*3040*/  FADD.FTZ R6, R6, R10 ;  /* 0x0000000a06067221 */ /* 0x000fe20000010000 */
[----:B------:R-:W-:Y:S01]  /*3050*/  FADD.FTZ R7, R7, R11 ;  /* 0x0000000b07077221 */ /* 0x000fe20000010000 */
[----:B------:R-:W-:-:S04]  /*3060*/  LEA.HI.X R21, R21, R15, R8, 0x2, P0 ;  /* 0x0000000f15157211 */ /* 0x000fc800000f1408 */
[----:B------:R1:W-:Y:S04]  /*3070*/  STG.E.128 desc[UR16][R18.64], R4 ;  /* 0x0000000412007986 */ /* 0x0003e8000c101d10 */
[----:B------:R2:W3:Y:S01]  /*3080*/  LDG.E R20, desc[UR16][R20.64] ;  /* 0x0000001014147981 */ /* 0x0004e2000c1e1900 */
[----:B0-----:R-:W-:-:S06]  /*3090*/  IMAD.WIDE.U32 R8, R34, 0x10, R16 ;  /* 0x0000001022087825 */ /* 0x001fcc00078e0010 */
[----:B------:R-:W4:Y:S01]  /*30a0*/  LDG.E.128.CONSTANT R8, desc[UR16][R8.64] ;  /* 0x0000001008087981 */ /* 0x000f22000c1e9d00 */
[----:B------:R-:W-:Y:S01]  /*30b0*/  FMUL.FTZ R24, R5, UR14 ;  /* 0x0000000e05187c20 */ /* 0x000fe20008410000 */
[----:B------:R-:W-:Y:S01]  /*30c0*/  FMUL.FTZ R23, R4, UR14 ;  /* 0x0000000e04177c20 */ /* 0x000fe20008410000 */
[----:B--2---:R-:W-:Y:S01]  /*30d0*/  IADD3 R21, PT, PT, R33, R34, RZ ;  /* 0x0000002221157210 */ /* 0x004fe20007ffe0ff */
[----:B------:R-:W-:-:S04]  /*30e0*/  IMAD.WIDE.U32 R34, R34, 0x4, R12 ;  /* 0x0000000422227825 */ /* 0x000fc800078e000c */
[----:B-1----:R-:W-:Y:S01]  /*30f0*/  FMUL.FTZ R5, R6, UR14 ;  /* 0x0000000e06057c20 */ /* 0x002fe20008410000 */
[----:B------:R-:W-:Y:S01]  /*3100*/  FMUL.FTZ R6, R7, UR14 ;  /* 0x0000000e07067c20 */ /* 0x000fe20008410000 */
[----:B------:R-:W-:Y:S01]  /*3110*/  ISETP.GE.U32.AND P0, PT, R21, UR12, PT ;  /* 0x0000000c15007c0c */ /* 0x000fe2000bf06070 */
[----:B---3--:R-:W0:Y:S01]  /*3120*/  MUFU.RCP R22, R20 ;  /* 0x0000001400167308 */ /* 0x008e220000001000 */
        /* <DEDUP_REMOVED lines=12> */
[----:B------:R-:W0:Y:S02]  /*31f0*/  F2I.S8.NTZ R6, R11 ;  /* 0x0000000b00067305 */ /* 0x000e240000202100 */
[----:B0-----:R-:W-:-:S04]  /*3200*/  PRMT R7, R5, 0x3340, R6 ;  /* 0x0000334005077816 */ /* 0x001fc80000000006 */
[----:B------:R-:W-:-:S05]  /*3210*/  PRMT R7, R4, 0x5410, R7 ;  /* 0x0000541004077816 */ /* 0x000fca0000000007 */
[----:B------:R0:W-:Y:S01]  /*3220*/  STG.E desc[UR16][R34.64], R7 ;  /* 0x0000000722007986 */ /* 0x0001e2000c101910 */
[----:B------:R-:W-:Y:S05]  /*3230*/  @P0 EXIT ;  /* 0x000000000000094d */ /* 0x000fea0003800000 */
[----:B------:R-:W-:Y:S01]  /*3240*/  MOV R18, 0x10 ;  /* 0x0000001000127802 */ /* 0x000fe20000000f00 */
[----:B------:R-:W-:-:S04]  /*3250*/  IMAD.MOV.U32 R22, RZ, RZ, 0x10 ;  /* 0x00000010ff167424 */ /* 0x000fc800078e00ff */
[----:B------:R-:W-:-:S04]  /*3260*/  IMAD.WIDE.U32 R22, R21, R22, UR8 ;  /* 0x0000000815167e25 */ /* 0x000fc8000f8e0016 */
[----:B------:R-:W-:Y:S01]  /*3270*/  IMAD.WIDE.U32 R18, R21, R18, UR6 ;  /* 0x0000000615127e25 */ /* 0x000fe2000f8e0012 */
[----:B0-----:R-:W2:Y:S04]  /*3280*/  LDG.E.128.CONSTANT R4, desc[UR16][R22.64] ;  /* 0x0000001016047981 */ /* 0x001ea8000c1e9d00 */
[----:B------:R-:W2:Y:S01]  /*3290*/  LDG.E.128 R8, desc[UR16][R18.64] ;  /* 0x0000001012087981 */ /* 0x000ea2000c1e1d00 */
[----:B------:R-:W-:-:S04]  /*32a0*/  SHF.R.U32.HI R20, RZ, 0x4, R21 ;  /* 0x00000004ff147819 */ /* 0x000fc80000011615 */
[----:B------:R-:W-:-:S04]  /*32b0*/  LOP3.LUT R25, R20, 0x3ffffff, RZ, 0xc0, !PT ;  /* 0x03ffffff14197812 */ /* 0x000fc800078ec0ff */
[----:B------:R-:W-:Y:S01]  /*32c0*/  IADD3 R25, P0, PT, R25, R2, RZ ;  /* 0x0000000219197210 */ /* 0x000fe20007f1e0ff */
[----:B--2---:R-:W-:-:S04]  /*32d0*/  FADD.FTZ R4, R4, R8 ;  /* 0x0000000804047221 */ /* 0x004fc80000010000 */
[----:B------:R-:W-:Y:S01]  /*32e0*/  IMAD.X R8, RZ, RZ, R0, P0 ;  /* 0x000000ffff087224 */ /* 0x000fe200000e0600 */
[----:B------:R-:W-:Y:S01]  /*32f0*/  LEA R24, P0, R25, R14, 0x2 ;  /* 0x0000000e19187211 */ /* 0x000fe200078010ff */
[----:B------:R-:W-:Y:S01]  /*3300*/  FADD.FTZ R5, R5, R9 ;  /* 0x0000000905057221 */ /* 0x000fe20000010000 */
[----:B------:R-:W-:Y:S01]  /*3310*/  FADD.FTZ R6, R6, R10 ;  /* 0x0000000a06067221 */ /* 0x000fe20000010000 */
[----:B------:R-:W-:Y:S01]  /*3320*/  FADD.FTZ R7, R7, R11 ;  /* 0x0000000b07077221 */ /* 0x000fe20000010000 */
[----:B------:R-:W-:-:S04]  /*3330*/  LEA.HI.X R25, R25, R15, R8, 0x2, P0 ;  /* 0x0000000f19197211 */ /* 0x000fc800000f1408 */
[----:B------:R0:W-:Y:S01]  /*3340*/  STG.E.128 desc[UR16][R18.64], R4 ;  /* 0x0000000412007986 */ /* 0x0001e2000c101d10 */
[----:B------:R-:W-:-:S03]  /*3350*/  IMAD.WIDE.U32 R8, R21, 0x10, R16 ;  /* 0x0000001015087825 */ /* 0x000fc600078e0010 */
[----:B------:R-:W2:Y:S04]  /*3360*/  LDG.E R24, desc[UR16][R24.64] ;  /* 0x0000001018187981 */ /* 0x000ea8000c1e1900 */
[----:B------:R-:W3:Y:S01]  /*3370*/  LDG.E.128.CONSTANT R8, desc[UR16][R8.64] ;  /* 0x0000001008087981 */ /* 0x000ee2000c1e9d00 */
[----:B------:R-:W-:Y:S01]  /*3380*/  FMUL.FTZ R23, R4, UR14 ;  /* 0x0000000e04177c20 */ /* 0x000fe20008410000 */
[----:B------:R-:W-:Y:S01]  /*3390*/  FMUL.FTZ R22, R5, UR14 ;  /* 0x0000000e05167c20 */ /* 0x000fe20008410000 */
[----:B0-----:R-:W-:Y:S01]  /*33a0*/  FMUL.FTZ R5, R6, UR14 ;  /* 0x0000000e06057c20 */ /* 0x001fe20008410000 */
[----:B------:R-:W-:-:S04]  /*33b0*/  IADD3 R19, PT, PT, R21, R33, RZ ;  /* 0x0000002115137210 */ /* 0x000fc80007ffe0ff */
[----:B------:R-:W-:Y:S01]  /*33c0*/  ISETP.GE.U32.AND P0, PT, R19, UR12, PT ;  /* 0x0000000c13007c0c */ /* 0x000fe2000bf06070 */
[----:B--2---:R-:W0:Y:S01]  /*33d0*/  MUFU.RCP R20, R24 ;  /* 0x0000001800147308 */ /* 0x004e220000001000 */
[----:B---3--:R-:W-:Y:S01]  /*33e0*/  FMUL.FTZ R23, R8, R23 ;  /* 0x0000001708177220 */ /* 0x008fe20000410000 */
[----:B------:R-:W-:Y:S01]  /*33f0*/  FMUL.FTZ R8, R7, UR14 ;  /* 0x0000000e07087c20 */ /* 0x000fe20008410000 */
[----:B------:R-:W-:Y:S01]  /*3400*/  FMUL.FTZ R5, R10, R5 ;  /* 0x000000050a057220 */ /* 0x000fe20000410000 */
[----:B------:R-:W-:Y:S02]  /*3410*/  FMUL.FTZ R27, R9, R22 ;  /* 0x00000016091b7220 */ /* 0x000fe40000410000 */
[----:B------:R-:W-:Y:S01]  /*3420*/  FMUL.FTZ R11, R11, R8 ;  /* 0x000000080b0b7220 */ /* 0x000fe20000410000 */
[C---:B0-----:R-:W-:Y:S01]  /*3430*/  FMUL.FTZ R23, R20.reuse, R23 ;  /* 0x0000001714177220 */ /* 0x041fe20000410000 */
[C---:B------:R-:W-:Y:S02]  /*3440*/  FMUL.FTZ R6, R20.reuse, R5 ;  /* 0x0000000514067220 */ /* 0x040fe40000410000 */
[C---:B------:R-:W-:Y:S01]  /*3450*/  FMUL.FTZ R11, R20.reuse, R11 ;  /* 0x0000000b140b7220 */ /* 0x040fe20000410000 */
[----:B------:R-:W-:-:S02]  /*3460*/  FMUL.FTZ R27, R20, R27 ;  /* 0x0000001b141b7220 */ /* 0x000fc40000410000 */
[----:B------:R-:W-:Y:S08]  /*3470*/  F2I.S8.NTZ R23, R23 ;  /* 0x0000001700177305 */ /* 0x000ff00000202100 */
        /* <DEDUP_REMOVED lines=10> */
[----:B------:R-:W-:-:S04]  /*3520*/  IMAD.MOV.U32 R22, RZ, RZ, 0x10 ;  /* 0x00000010ff167424 */ /* 0x000fc800078e00ff */
[----:B0-----:R-:W-:-:S04]  /*3530*/  IMAD.WIDE.U32 R22, R19, R22, UR8 ;  /* 0x0000000813167e25 */ /* 0x001fc8000f8e0016 */
[----:B------:R-:W-:Y:S01]  /*3540*/  IMAD.WIDE.U32 R20, R19, R20, UR6 ;  /* 0x0000000613147e25 */ /* 0x000fe2000f8e0014 */
[----:B------:R-:W2:Y:S04]  /*3550*/  LDG.E.128.CONSTANT R4, desc[UR16][R22.64] ;  /* 0x0000001016047981 */ /* 0x000ea8000c1e9d00 */
        /* <DEDUP_REMOVED lines=11> */
[----:B------:R0:W-:Y:S04]  /*3610*/  STG.E.128 desc[UR16][R20.64], R4 ;  /* 0x0000000414007986 */ /* 0x0001e8000c101d10 */
[----:B------:R-:W2:Y:S01]  /*3620*/  LDG.E R24, desc[UR16][R24.64] ;  /* 0x0000001018187981 */ /* 0x000ea2000c1e1900 */
[----:B------:R-:W-:-:S06]  /*3630*/  IMAD.WIDE.U32 R8, R19, 0x10, R16 ;  /* 0x0000001013087825 */ /* 0x000fcc00078e0010 */
[----:B------:R-:W3:Y:S01]  /*3640*/  LDG.E.128.CONSTANT R8, desc[UR16][R8.64] ;  /* 0x0000001008087981 */ /* 0x000ee2000c1e9d00 */
[----:B------:R-:W-:Y:S01]  /*3650*/  FMUL.FTZ R23, R4, UR14 ;  /* 0x0000000e04177c20 */ /* 0x000fe20008410000 */
[----:B------:R-:W-:Y:S01]  /*3660*/  FMUL.FTZ R22, R5, UR14 ;  /* 0x0000000e05167c20 */ /* 0x000fe20008410000 */
[----:B0-----:R-:W-:Y:S01]  /*3670*/  FMUL.FTZ R5, R6, UR14 ;  /* 0x0000000e06057c20 */ /* 0x001fe20008410000 */
[----:B--2---:R-:W0:Y:S01]  /*3680*/  MUFU.RCP R18, R24 ;  /* 0x0000001800127308 */ /* 0x004e220000001000 */
[----:B---3--:R-:W-:Y:S01]  /*3690*/  FMUL.FTZ R23, R8, R23 ;  /* 0x0000001708177220 */ /* 0x008fe20000410000 */
[----:B------:R-:W-:Y:S01]  /*36a0*/  FMUL.FTZ R27, R9, R22 ;  /* 0x00000016091b7220 */ /* 0x000fe20000410000 */
[----:B------:R-:W-:Y:S01]  /*36b0*/  FMUL.FTZ R8, R7, UR14 ;  /* 0x0000000e07087c20 */ /* 0x000fe20008410000 */
[----:B------:R-:W-:-:S03]  /*36c0*/  FMUL.FTZ R5, R10, R5 ;  /* 0x000000050a057220 */ /* 0x000fc60000410000 */
[----:B------:R-:W-:Y:S01]  /*36d0*/  FMUL.FTZ R11, R11, R8 ;  /* 0x000000080b0b7220 */ /* 0x000fe20000410000 */
[C---:B0-----:R-:W-:Y:S01]  /*36e0*/  FMUL.FTZ R23, R18.reuse, R23 ;  /* 0x0000001712177220 */ /* 0x041fe20000410000 */
        /* <DEDUP_REMOVED lines=15> */
[----:B------:R-:W-:Y:S02]  /*37e0*/  HFMA2 R20, -RZ, RZ, 0, 9.5367431640625e-07 ;  /* 0x00000010ff147431 */ /* 0x000fe400000001ff */
[----:B------:R-:W-:-:S04]  /*37f0*/  IMAD.MOV.U32 R22, RZ, RZ, 0x10 ;  /* 0x00000010ff167424 */ /* 0x000fc800078e00ff */
[----:B0-----:R-:W-:-:S04]  /*3800*/  IMAD.WIDE.U32 R22, R19, R22, UR8 ;  /* 0x0000000813167e25 */ /* 0x001fc8000f8e0016 */
[----:B------:R-:W-:Y:S01]  /*3810*/  IMAD.WIDE.U32 R20, R19, R20, UR6 ;  /* 0x0000000613147e25 */ /* 0x000fe2000f8e0014 */
[----:B------:R-:W2:Y:S04]  /*3820*/  LDG.E.128.CONSTANT R4, desc[UR16][R22.64] ;  /* 0x0000001016047981 */ /* 0x000ea8000c1e9d00 */
[----:B------:R-:W2:Y:S01]  /*3830*/  LDG.E.128 R8, desc[UR16][R20.64] ;  /* 0x0000001014087981 */ /* 0x000ea2000c1e1d00 */
[----:B------:R-:W-:-:S04]  /*3840*/  SHF.R.U32.HI R18, RZ, 0x4, R19 ;  /* 0x00000004ff127819 */ /* 0x000fc80000011613 */
[----:B------:R-:W-:-:S04]  /*3850*/  LOP3.LUT R25, R18, 0x3ffffff, RZ, 0xc0, !PT ;  /* 0x03ffffff12197812 */ /* 0x000fc800078ec0ff */
[----:B------:R-:W-:-:S04]  /*3860*/  IADD3 R25, P0, PT, R25, R2, RZ ;  /* 0x0000000219197210 */ /* 0x000fc80007f1e0ff */
[----:B------:R-:W-:Y:S01]  /*3870*/  LEA R14, P1, R25, R14, 0x2 ;  /* 0x0000000e190e7211 */ /* 0x000fe200078210ff */
[----:B--2---:R-:W-:Y:S01]  /*3880*/  FADD.FTZ R4, R4, R8 ;  /* 0x0000000804047221 */ /* 0x004fe20000010000 */
[----:B------:R-:W-:Y:S02]  /*3890*/  IMAD.X R8, RZ, RZ, R0, P0 ;  /* 0x000000ffff087224 */ /* 0x000fe400000e0600 */
        /* <DEDUP_REMOVED lines=10> */
[----:B------:R-:W-:-:S04]  /*3940*/  IADD3 R34, PT, PT, R19, R33, RZ ;  /* 0x0000002113227210 */ /* 0x000fc80007ffe0ff */
[----:B------:R-:W-:Y:S01]  /*3950*/  ISETP.GE.U32.AND P0, PT, R34, UR12, PT ;  /* 0x0000000c22007c0c */ /* 0x000fe2000bf06070 */
[----:B0-----:R-:W-:Y:S01]  /*3960*/  FMUL.FTZ R5, R6, UR14 ;  /* 0x0000000e06057c20 */ /* 0x001fe20008410000 */
[----:B--2---:R-:W0:Y:S01]  /*3970*/  MUFU.RCP R16, R14 ;  /* 0x0000000e00107308 */ /* 0x004e220000001000 */
[----:B---3--:R-:W-:Y:S01]  /*3980*/  FMUL.FTZ R17, R8, R17 ;  /* 0x0000001108117220 */ /* 0x008fe20000410000 */
[----:B------:R-:W-:Y:S01]  /*3990*/  FMUL.FTZ R8, R7, UR14 ;  /* 0x0000000e07087c20 */ /* 0x000fe20008410000 */
[----:B------:R-:W-:Y:S01]  /*39a0*/  FMUL.FTZ R5, R10, R5 ;  /* 0x000000050a057220 */ /* 0x000fe20000410000 */
[----:B------:R-:W-:Y:S02]  /*39b0*/  FMUL.FTZ R23, R9, R18 ;  /* 0x0000001209177220 */ /* 0x000fe40000410000 */
[----:B------:R-:W-:Y:S01]  /*39c0*/  FMUL.FTZ R11, R11, R8 ;  /* 0x000000080b0b7220 */ /* 0x000fe20000410000 */
[C---:B0-----:R-:W-:Y:S01]  /*39d0*/  FMUL.FTZ R17, R16.reuse, R17 ;  /* 0x0000001110117220 */ /* 0x041fe20000410000 */
[----:B------:R-:W-:-:S02]  /*39e0*/  FMUL.FTZ R6, R16, R5 ;  /* 0x0000000510067220 */ /* 0x000fc40000410000 */
[C---:B------:R-:W-:Y:S01]  /*39f0*/  FMUL.FTZ R11, R16.reuse, R11 ;  /* 0x0000000b100b7220 */ /* 0x040fe20000410000 */
[----:B------:R-:W-:Y:S02]  /*3a00*/  FMUL.FTZ R23, R16, R23 ;  /* 0x0000001710177220 */ /* 0x000fe40000410000 */
        /* <DEDUP_REMOVED lines=9> */
[----:B------:R-:W-:Y:S05]  /*3aa0*/  @!P0 BRA `(.L_x_2313) ;  /* 0xfffffff400288947 */ /* 0x000fea000383ffff */
[----:B------:R-:W-:Y:S05]  /*3ab0*/  EXIT ;  /* 0x000000000000794d */ /* 0x000fea0003800000 */
        .weak           $__internal_90_$__cuda_sm20_div_s64
        .type           $__internal_90_$__cuda_sm20_div_s64,@function
        .size           $__internal_90_$__cuda_sm20_div_s64,($__internal_91_$__cuda_sm20_div_u64 - $__internal_90_$__cuda_sm20_div_s64)
$__internal_90_$__cuda_sm20_div_s64:
        /* <DEDUP_REMOVED lines=76> */
[----:B------:R-:W-:Y:S06]  /*3f80*/  RET.REL.NODEC R4 `(_ZN4vllm31rms_norm_per_block_quant_kernelIfaLb1ELb0ELi64EEEvPT0_PfPKT_S6_PKffiiPS4_l) ;  /* 0xffffffc0041c7950 */ /* 0x000fec0003c3ffff */
        .weak           $__internal_91_$__cuda_sm20_div_u64
        .type           $__internal_91_$__cuda_sm20_div_u64,@function
        .size           $__internal_91_$__cuda_sm20_div_u64,(.L_x_2942 - $__internal_91_$__cuda_sm20_div_u64)
$__internal_91_$__cuda_sm20_div_u64:
        /* <DEDUP_REMOVED lines=47> */
[----:B------:R-:W-:Y:S02]  /*4280*/  IMAD R5, R7, UR20, R5 ;  /* 0x0000001407057c24 */ /* 0x000fe4000f8e0205 */
[----:B------:R-:W-:Y:S01]  /*4290*/  IMAD.MOV.U32 R11, RZ, RZ, 0x0 ;  /* 0x00000000ff0b7424 */ /* 0x000fe200078e00ff */
        /* <DEDUP_REMOVED lines=17> */
[----:B------:R-:W-:Y:S02]  /*43b0*/  ISETP.NE.AND.EX P1, PT, RZ, UR20, PT, P1 ;  /* 0x00000014ff007c0c */ /* 0x000fe4000bf25310 */
[----:B------:R-:W-:Y:S02]  /*43c0*/  SEL R4, R4, R7, P0 ;  /* 0x0000000704047207 */ /* 0x000fe40000000000 */
[----:B------:R-:W-:Y:S02]  /*43d0*/  SEL R5, R5, R6, P0 ;  /* 0x0000000605057207 */ /* 0x000fe40000000000 */
[----:B------:R-:W-:-:S02]  /*43e0*/  SEL R4, R4, 0xffffffff, P1 ;  /* 0xffffffff04047807 */ /* 0x000fc40000800000 */
[----:B------:R-:W-:Y:S01]  /*43f0*/  SEL R5, R5, 0xffffffff, P1 ;  /* 0xffffffff05057807 */ /* 0x000fe20000800000 */
[----:B------:R-:W-:Y:S06]  /*4400*/  RET.REL.NODEC R10 `(_ZN4vllm31rms_norm_per_block_quant_kernelIfaLb1ELb0ELi64EEEvPT0_PfPKT_S6_PKffiiPS4_l) ;  /* 0xffffffb80afc7950 */ /* 0x000fec0003c3ffff */
.L_x_2314:
        /* <DEDUP_REMOVED lines=15> */
.L_x_2942:


//--------------------- .text._ZN4vllm31rms_norm_per_block_quant_kernelIfN3c1013Float8_e4m3fnELb1ELb0ELi64EEEvPT0_PfPKT_S8_PKffiiPS6_l --------------------------
	.section	.text._ZN4vllm31rms_norm_per_block_quant_kernelIfN3c1013Float8_e4m3fnELb1ELb0ELi64EEEvPT0_PfPKT_S8_PKffiiPS6_l,"ax",@progbits
	.align	128
        .global         _ZN4vllm31rms_norm_per_block_quant_kernelIfN3c1013Float8_e4m3fnELb1ELb0ELi64EEEvPT0_PfPKT_S8_PKffiiPS6_l
        .type           _ZN4vllm31rms_norm_per_block_quant_kernelIfN3c1013Float8_e4m3fnELb1ELb0ELi64EEEvPT0_PfPKT_S8_PKffiiPS6_l,@function
        .size           _ZN4vllm31rms_norm_per_block_quant_kernelIfN3c1013Float8_e4m3fnELb1ELb0ELi64EEEvPT0_PfPKT_S8_PKffiiPS6_l,(.L_x_2944 - _ZN4vllm31rms_norm_per_block_quant_kernelIfN3c1013Float8_e4m3fnELb1ELb0ELi64EEEvPT0_PfPKT_S8_PKffiiPS6_l)
        .other          _ZN4vllm31rms_norm_per_block_quant_kernelIfN3c1013Float8_e4m3fnELb1ELb0ELi64EEEvPT0_PfPKT_S8_PKffiiPS6_l,@"STO_CUDA_ENTRY STV_DEFAULT"
_ZN4vllm31rms_norm_per_block_quant_kernelIfN3c1013Float8_e4m3fnELb1ELb0ELi64EEEvPT0_PfPKT_S8_PKffiiPS6_l:
.text._ZN4vllm31rms_norm_per_block_quant_kernelIfN3c1013Float8_e4m3fnELb1ELb0ELi64EEEvPT0_PfPKT_S8_PKffiiPS6_l:
        /* <DEDUP_REMOVED lines=28> */
.L_x_2317:
[----:B------:R-:W-:Y:S02]  /*01c0*/  IMAD.MOV.U32 R4, RZ, RZ, 0x10 ;  /* 0x00000010ff047424 */ /* 0x000fe400078e00ff */
[----:B------:R-:W-:Y:S02]  /*01d0*/  IMAD.MOV.U32 R8, RZ, RZ, 0x10 ;  /* 0x00000010ff087424 */ /* 0x000fe400078e00ff */
[----:B------:R-:W-:-:S04]  /*01e0*/  IMAD.WIDE.U32 R4, R3, R4, UR8 ;  /* 0x0000000803047e25 */ /* 0x000fc8000f8e0004 */
[----:B------:R-:W-:Y:S02]  /*01f0*/  IMAD.WIDE.U32 R8, R3, R8, UR6 ;  /* 0x0000000603087e25 */ /* 0x000fe4000f8e0008 */
        /* <DEDUP_REMOVED lines=13> */
[----:B------:R-:W-:Y:S02]  /*02d0*/  IMAD.MOV.U32 R4, RZ, RZ, 0x10 ;  /* 0x00000010ff047424 */ /* 0x000fe400078e00ff */
[----:B------:R-:W-:Y:S02]  /*02e0*/  IMAD.MOV.U32 R8, RZ, RZ, 0x10 ;  /* 0x00000010ff087424 */ /* 0x000fe400078e00ff */
        /* <DEDUP_REMOVED lines=49> */
.L_x_2316:
[----:B------:R-:W-:Y:S05]  /*0600*/  BSYNC.RECONVERGENT B0 ;  /* 0x0000000000007941 */ /* 0x000fea0003800200 */
.L_x_2315:
        /* <DEDUP_REMOVED lines=71> */
.L_x_2319:
[----:B------:R-:W-:-:S05]  /*0a80*/  LOP3.LUT R2, R34, 0x3e0, RZ, 0xc0, !PT ;  /* 0x000003e022027812 */ /* 0x000fca00078ec0ff */
[----:B------:R-:W-:Y:S01]  /*0a90*/  VIADD R4, R2, 0x20 ;  /* 0x0000002002047836 */ /* 0x000fe20000000000 */
[----:B------:R-:W-:-:S04]  /*0aa0*/  LOP3.LUT R2, RZ, R2, RZ, 0x33, !PT ;  /* 0x00000002ff027212 */ /* 0x000fc800078e33ff */
[----:B------:R-:W-:Y:S01]  /*0ab0*/  ISETP.GT.U32.AND P0, PT, R4, R33, PT ;  /* 0x000000210400720c */ /* 0x000fe20003f04070 */
[----:B------:R-:W-:-:S05]  /*0ac0*/  IMAD.IADD R2, R2, 0x1, R33 ;  /* 0x0000000102027824 */ /* 0x000fca00078e0221 */
        /* <DEDUP_REMOVED lines=13> */
[----:B-1----:R-:W-:-:S05]  /*0ba0*/  @!P1 LEA R9, R9, R8, 0x18 ;  /* 0x0000000809099211 */ /* 0x002fca00078ec0ff */
        /* <DEDUP_REMOVED lines=84> */
.L_x_2321:
[----:B------:R-:W0:Y:S02]  /*10f0*/  LDCU.64 UR4, c[0x0][0x3a8] ;  /* 0x00007500ff0477ac */ /* 0x000e240008000a00 */
[----:B0-----:R-:W-:-:S06]  /*1100*/  I2FP.F32.S32 R3, UR5 ;  /* 0x0000000500037c45 */ /* 0x001fcc0008201400 */
[----:B------:R-:W0:Y:S02]  /*1110*/  MUFU.RCP R3, R3 ;  /* 0x0000000300037308 */ /* 0x000e240000001000 */
[----:B0-----:R-:W-:-:S06]  /*1120*/  FFMA.FTZ R2, R3, R2, UR4 ;  /* 0x0000000403027e23 */ /* 0x001fcc0008010002 */
[----:B------:R-:W0:Y:S02]  /*1130*/  MUFU.RSQ R5, R2 ;  /* 0x0000000200057308 */ /* 0x000e240000001400 */
[----:B0-----:R2:W-:Y:S02]  /*1140*/  STS [R0+0x10a4], R5 ;  /* 0x0010a40500007388 */ /* 0x0015e40000000800 */
.L_x_2320:
[----:B------:R-:W-:Y:S05]  /*1150*/  BSYNC.RECONVERGENT B0 ;  /* 0x0000000000007941 */ /* 0x000fea0003800200 */
.L_x_2318:
        /* <DEDUP_REMOVED lines=9> */
[----:B------:R-:W-:Y:S01]  /*11f0*/  IMAD.U32 R4, RZ, RZ, UR11 ;  /* 0x0000000bff047e24 */ /* 0x000fe2000f8e00ff */
[----:B------:R-:W-:-:S04]  /*1200*/  UISETP.NE.AND UP0, UPT, UR11, URZ, UPT ;  /* 0x000000ff0b00728c */ /* 0x000fc8000bf05270 */
[----:B------:R-:W-:-:S04]  /*1210*/  IABS R5, R4 ;  /* 0x0000000400057213 */ /* 0x000fc80000000000 */
[----:B------:R-:W2:Y:S08]  /*1220*/  I2F.RP R0, R5 ;  /* 0x0000000500007306 */ /* 0x000eb00000209400 */
[----:B--2---:R-:W0:Y:S02]  /*1230*/  MUFU.RCP R0, R0 ;  /* 0x0000000000007308 */ /* 0x004e240000001000 */
        /* <DEDUP_REMOVED lines=31> */
[----:B------:R-:W-:Y:S02]  /*1430*/  IMAD.MOV.U32 R28, RZ, RZ, RZ ;  /* 0x000000ffff1c7224 */ /* 0x000fe400078e00ff */
[----:B------:R-:W-:-:S03]  /*1440*/  IMAD.MOV.U32 R37, RZ, RZ, RZ ;  /* 0x000000ffff257224 */ /* 0x000fc600078e00ff */
        /* <DEDUP_REMOVED lines=18> */
.L_x_2322:
[----:B------:R-:W-:Y:S01]  /*1570*/  IMAD.U32 R0, RZ, RZ, UR15 ;  /* 0x0000000fff007e24 */ /* 0x000fe2000f8e00ff */
[----:B------:R-:W-:-:S07]  /*1580*/  MOV R4, 0x15a0 ;  /* 0x000015a000047802 */ /* 0x000fce0000000f00 */
[----:B------:R-:W-:Y:S05]  /*1590*/  CALL.REL.NOINC `($__internal_92_$__cuda_sm20_div_s64) ;  /* 0x0000003400087944 */ /* 0x000fea0003c00000 */
[----:B------:R-:W-:Y:S01]  /*15a0*/  IADD3 R3, P0, PT, RZ, -R36, RZ ;  /* 0x80000024ff037210 */ /* 0x000fe20007f1e0ff */
[----:B------:R-:W-:-:S04]  /*15b0*/  IMAD.MOV.U32 R35, RZ, RZ, RZ ;  /* 0x000000ffff237224 */ /* 0x000fc800078e00ff */
[----:B------:R-:W-:Y:S02]  /*15c0*/  IMAD.X R0, RZ, RZ, ~R37, P0 ;  /* 0x000000ffff007224 */ /* 0x000fe400000e0e25 */
[----:B------:R-:W-:-:S04]  /*15d0*/  IMAD.WIDE.U32 R30, R3, UR15, R34 ;  /* 0x0000000f031e7c25 */ /* 0x000fc8000f8e0022 */
[----:B------:R-:W-:-:S04]  /*15e0*/  IMAD R0, R0, UR15, RZ ;  /* 0x0000000f00007c24 */ /* 0x000fc8000f8e02ff */
[----:B------:R-:W-:-:S04]  /*15f0*/  IMAD R3, R3, UR20, R0 ;  /* 0x0000001403037c24 */ /* 0x000fc8000f8e0200 */
[----:B------:R-:W-:-:S07]  /*1600*/  IMAD.IADD R28, R31, 0x1, R3 ;  /* 0x000000011f1c7824 */ /* 0x000fce00078e0203 */
.L_x_2323:
        /* <DEDUP_REMOVED lines=58> */
.L_x_2327:
[----:B------:R-:W-:Y:S01]  /*19b0*/  IMAD.U32 R13, RZ, RZ, UR15 ;  /* 0x0000000fff0d7e24 */ /* 0x000fe2000f8e00ff */
[----:B------:R-:W-:-:S07]  /*19c0*/  MOV R10, 0x19e0 ;  /* 0x000019e0000a7802 */ /* 0x000fce0000000f00 */
[----:B------:R-:W-:Y:S05]  /*19d0*/  CALL.REL.NOINC `($__internal_93_$__cuda_sm20_div_u64) ;  /* 0x00000034002c7944 */ /* 0x000fea0003c00000 */
.L_x_2328:
[----:B------:R-:W-:Y:S05]  /*19e0*/  BSYNC.RECONVERGENT B1 ;  /* 0x0000000000017941 */ /* 0x000fea0003800200 */
.L_x_2326:
        /* <DEDUP_REMOVED lines=11> */
[----:B------:R-:W-:Y:S02]  /*1aa0*/  IMAD.MOV.U32 R16, RZ, RZ, RZ ;  /* 0x000000ffff107224 */ /* 0x000fe400078e00ff */
[----:B------:R-:W-:Y:S01]  /*1ab0*/  IMAD.MOV.U32 R20, RZ, RZ, RZ ;  /* 0x000000ffff147224 */ /* 0x000fe200078e00ff */
[----:B------:R-:W-:Y:S01]  /*1ac0*/  LOP3.LUT R17, R17, 0x3, RZ, 0xc0, !PT ;  /* 0x0000000311117812 */ /* 0x000fe200078ec0ff */
[----:B------:R-:W-:-:S07]  /*1ad0*/  IMAD.MOV.U32 R24, RZ, RZ, RZ ;  /* 0x000000ffff187224 */ /* 0x000fce00078e00ff */
.L_x_2331:
        /* <DEDUP_REMOVED lines=12> */
[----:B------:R-:W-:-:S03]  /*1ba0*/  IADD3 R32, P2, PT, R32, UR15, RZ ;  /* 0x0000000f20207c10 */ /* 0x000fc6000ff5e0ff */
[----:B------:R-:W-:Y:S01]  /*1bb0*/  IMAD.X R20, RZ, RZ, R20, P1 ;  /* 0x000000ffff147224 */ /* 0x000fe200008e0614 */
[----:B------:R-:W-:Y:S02]  /*1bc0*/  ISETP.NE.U32.AND P1, PT, R16, R17, PT ;  /* 0x000000111000720c */ /* 0x000fe40003f25070 */
        /* <DEDUP_REMOVED lines=17> */
.L_x_2330:
[----:B------:R-:W-:Y:S05]  /*1ce0*/  BSYNC.RECONVERGENT B1 ;  /* 0x0000000000017941 */ /* 0x000fea0003800200 */
.L_x_2329:
[----:B------:R-:W-:Y:S05]  /*1cf0*/  @!P0 BRA `(.L_x_2325) ;  /* 0x00000004009c8947 */ /* 0x000fea0003800000 */
.L_x_2332:
        /* <DEDUP_REMOVED lines=103> */
.L_x_2325:
[----:B------:R-:W-:Y:S05]  /*2370*/  BSYNC.RECONVERGENT B0 ;  /* 0x0000000000007941 */ /* 0x000fea0003800200 */
.L_x_2324:
        /* <DEDUP_REMOVED lines=21> */
[----:B------:R-:W-:Y:S02]  /*24d0*/  IMAD R4, R10, R11, R6 ;  /* 0x0000000b0a047224 */ /* 0x000fe400078e0206 */
[----:B------:R-:W-:-:S03]  /*24e0*/  IMAD.U32 R11, RZ, RZ, UR4 ;  /* 0x00000004ff0b7e24 */ /* 0x000fc6000f8e00ff */
[----:B------:R-:W-:-:S13]  /*24f0*/  ISETP.GT.U32.AND P1, PT, R9, R4, PT ;  /* 0x000000040900720c */ /* 0x000fda0003f24070 */
[----:B------:R-:W-:Y:S01]  /*2500*/  @!P1 IMAD.IADD R4, R4, 0x1, -R9 ;  /* 0x0000000104049824 */ /* 0x000fe200078e0a09 */
[----:B------:R-:W-:Y:S02]  /*2510*/  @!P1 IADD3 R10, PT, PT, R10, 0x1, RZ ;  /* 0x000000010a0a9810 */ /* 0x000fe40007ffe0ff */
[----:B------:R-:W-:Y:S02]  /*2520*/  ISETP.NE.AND P1, PT, R8, RZ, PT ;  /* 0x000000ff0800720c */ /* 0x000fe40003f25270 */
[----:B------:R-:W-:Y:S01]  /*2530*/  ISETP.GE.U32.AND P0, PT, R4, R9, PT ;  /* 0x000000090400720c */ /* 0x000fe20003f06070 */
[----:B------:R-:W-:-:S05]  /*2540*/  IMAD R9, R34, 0x4, R11 ;  /* 0x0000000422097824 */ /* 0x000fca00078e020b */
[----:B------:R0:W-:Y:S07]  /*2550*/  STS [R9], R24 ;  /* 0x0000001809007388 */ /* 0x0001ee0000000800 */
        /* <DEDUP_REMOVED lines=15> */
[----:B------:R-:W-:-:S02]  /*2650*/  IMAD.X R19, RZ, RZ, RZ, P1 ;  /* 0x000000ffff137224 */ /* 0x000fc400008e06ff */
[----:B------:R-:W-:-:S08]  /*2660*/  IMAD.X R20, RZ, RZ, RZ, P2 ;  /* 0x000000ffff147224 */ /* 0x000fd000010e06ff */
.L_x_2339:
[----:B-1----:R-:W-:Y:S01]  /*2670*/  IMAD.MOV.U32 R4, RZ, RZ, R17 ;  /* 0x000000ffff047224 */ /* 0x002fe200078e0011 */
[----:B------:R-:W-:Y:S01]  /*2680*/  BSSY.RECONVERGENT B0, `(.L_x_2334) ;  /* 0x000005c000007945 */ /* 0x000fe20003800200 */
[----:B------:R-:W-:Y:S02]  /*2690*/  IMAD.MOV.U32 R5, RZ, RZ, RZ ;  /* 0x000000ffff057224 */ /* 0x000fe400078e00ff */
        /* <DEDUP_REMOVED lines=8> */
[----:B------:R-:W-:-:S05]  /*2720*/  IMAD.U32 R7, RZ, RZ, UR5 ;  /* 0x00000005ff077e24 */ /* 0x000fca000f8e00ff */
[----:B------:R-:W-:-:S05]  /*2730*/  ISETP.GE.AND.EX P0, PT, R7, R16, PT, P0 ;  /* 0x000000100700720c */ /* 0x000fca0003f06300 */
[----:B------:R-:W-:Y:S08]  /*2740*/  @P1 BRA `(.L_x_2335) ;  /* 0x00000004003c1947 */ /* 0x000ff00003800000 */
[----:B------:R-:W0:Y:S01]  /*2750*/  LDCU UR10, c[0x0][0x3ac] ;  /* 0x00007580ff0a77ac */ /* 0x000e220008000800 */
[----:B------:R-:W-:Y:S01]  /*2760*/  IMAD R21, R6, UR15, RZ ;  /* 0x0000000f06157c24 */ /* 0x000fe2000f8e02ff */
[----:B------:R-:W-:Y:S01]  /*2770*/  BSSY.RECONVERGENT B1, `(.L_x_2336) ;  /* 0x000002d000017945 */ /* 0x000fe20003800200 */
[----:B------:R-:W-:-:S04]  /*2780*/  IMAD.WIDE.U32 R6, R4, UR15, RZ ;  /* 0x0000000f04067c25 */ /* 0x000fc8000f8e00ff */
[----:B------:R-:W-:Y:S01]  /*2790*/  IMAD R23, R4, UR20, R21 ;  /* 0x0000001404177c24 */ /* 0x000fe2000f8e0215 */
[----:B------:R-:W-:Y:S02]  /*27a0*/  IADD3 R21, P2, PT, R6, UR15, RZ ;  /* 0x0000000f06157c10 */ /* 0x000fe4000ff5e0ff */
[----:B------:R-:W-:Y:S01]  /*27b0*/  IADD3 R26, P3, PT, R13, R6, RZ ;  /* 0x000000060d1a7210 */ /* 0x000fe20007f7e0ff */
[----:B------:R-:W-:-:S05]  /*27c0*/  IMAD.IADD R24, R7, 0x1, R23 ;  /* 0x0000000107187824 */ /* 0x000fca00078e0217 */
        /* <DEDUP_REMOVED lines=14> */
[----:B------:R-:W-:Y:S01]  /*28b0*/  ISETP.GE.U32.AND P2, PT, R6, R23, PT ;  /* 0x000000170600720c */ /* 0x000fe20003f46070 */
[----:B------:R-:W-:Y:S01]  /*28c0*/  IMAD.X R6, RZ, RZ, RZ, P4 ;  /* 0x000000ffff067224 */ /* 0x000fe200020e06ff */
[----:B------:R-:W-:-:S04]  /*28d0*/  ISETP.GE.U32.AND P3, PT, R22, R7, PT ;  /* 0x000000071600720c */ /* 0x000fc80003f66070 */
[----:B------:R-:W-:Y:S01]  /*28e0*/  ISETP.GE.AND.EX P1, PT, R6, R25, PT, P2 ;  /* 0x000000190600720c */ /* 0x000fe20003f26320 */
[----:B------:R-:W-:Y:S01]  /*28f0*/  IMAD R6, R26, 0x4, R11 ;  /* 0x000000041a067824 */ /* 0x000fe200078e020b */
        /* <DEDUP_REMOVED lines=11> */
.L_x_2338:
        /* <DEDUP_REMOVED lines=9> */
.L_x_2337:
[----:B------:R-:W-:Y:S05]  /*2a40*/  BSYNC.RECONVERGENT B1 ;  /* 0x0000000000017941 */ /* 0x000fea0003800200 */
.L_x_2336:
        /* <DEDUP_REMOVED lines=31> */
.L_x_2335:
[----:B------:R-:W-:Y:S05]  /*2c40*/  BSYNC.RECONVERGENT B0 ;  /* 0x0000000000007941 */ /* 0x000fea0003800200 */
.L_x_2334:
[----:B------:R-:W-:Y:S05]  /*2c50*/  @!P0 BRA `(.L_x_2339) ;  /* 0xfffffff800848947 */ /* 0x000fea000383ffff */
.L_x_2333:
[----:B------:R-:W-:Y:S01]  /*2c60*/  IMAD.SHL.U32 R5, R36, 0x10, RZ ;  /* 0x0000001024057824 */ /* 0x000fe200078e00ff */
[----:B------:R-:W-:Y:S04]  /*2c70*/  BAR.SYNC.DEFER_BLOCKING 0x0 ;  /* 0x0000000000007b1d */ /* 0x000fe80000010000 */
[----:B0-----:R-:W-:Y:S02]  /*2c80*/  IADD3 R7, P0, PT, R30, R5, RZ ;  /* 0x000000051e077210 */ /* 0x001fe40007f1e0ff */
        /* <DEDUP_REMOVED lines=22> */
[----:B------:R-:W-:Y:S01]  /*2df0*/  FMUL.FTZ R0, R0, 0.0022321429569274187088 ;  /* 0x3b12492500007820 */ /* 0x000fe20000410000 */
[----:B------:R-:W-:-:S04]  /*2e00*/  LEA.HI.X R11, R6, UR5, R7, 0x2, P0 ;  /* 0x00000005060b7c11 */ /* 0x000fc800080f1407 */
[----:B------:R-:W-:-:S05]  /*2e10*/  FMNMX.FTZ R5, R0, 4.3596542127488646656e-06, !PT ;  /* 0x3692492500057809 */ /* 0x000fca0007810000 */
[----:B------:R0:W-:Y:S02]  /*2e20*/  STG.E desc[UR16][R10.64], R5 ;  /* 0x000000050a007986 */ /* 0x0001e4000c101910 */
.L_x_2341:
[----:B------:R-:W-:Y:S05]  /*2e30*/  BSYNC.RECONVERGENT B0 ;  /* 0x0000000000007941 */ /* 0x000fea0003800200 */
.L_x_2340:
        /* <DEDUP_REMOVED lines=12> */
[----:B------:R-:W-:Y:S02]  /*2f00*/  IMAD.U32 R13, RZ, RZ, UR5 ;  /* 0x00000005ff0d7e24 */ /* 0x000fe4000f8e00ff */
[----:B------:R-:W-:Y:S05]  /*2f10*/  @P0 EXIT ;  /* 0x000000000000094d */ /* 0x000fea0003800000 */
[----:B------:R-:W-:Y:S02]  /*2f20*/  IMAD R31, R31, UR18, RZ ;  /* 0x000000121f1f7c24 */ /* 0x000fe4000f8e02ff */
[----:B------:R-:W-:-:S04]  /*2f30*/  IMAD.WIDE.U32 R2, R3, UR18, RZ ;  /* 0x0000001203027c25 */ /* 0x000fc8000f8e00ff */
[----:B------:R-:W-:-:S07]  /*2f40*/  IMAD.IADD R0, R31, 0x1, R3 ;  /* 0x000000011f007824 */ /* 0x000fce00078e0203 */
.L_x_2374:
[----:B--2---:R-:W-:Y:S01]  /*2f50*/  IMAD.MOV.U32 R7, RZ, RZ, 0x10 ;  /* 0x00000010ff077424 */ /* 0x004fe200078e00ff */
[----:B------:R-:W2:Y:S01]  /*2f60*/  LDC.64 R14, c[0x0][0x388] ;  /* 0x0000e200ff0e7b82 */ /* 0x000ea20000000a00 */
[----:B------:R-:W-:Y:S02]  /*2f70*/  IMAD.MOV.U32 R19, RZ, RZ, 0x10 ;  /* 0x00000010ff137424 */ /* 0x000fe400078e00ff */
        /* <DEDUP_REMOVED lines=16> */
[----:B------:R-:W2:Y:S01]  /*3080*/  LDG.E R20, desc[UR16][R20.64] ;  /* 0x0000001014147981 */ /* 0x000ea2000c1e1900 */
[----:B0-----:R-:W-:-:S06]  /*3090*/  IMAD.WIDE.U32 R8, R34, 0x10, R16 ;  /* 0x0000001022087825 */ /* 0x001fcc00078e0010 */
[----:B------:R-:W3:Y:S01]  /*30a0*/  LDG.E.128.CONSTANT R8, desc[UR16][R8.64] ;  /* 0x0000001008087981 */ /* 0x000ee2000c1e9d00 */
[----:B------:R-:W-:Y:S01]  /*30b0*/  FMUL.FTZ R23, R4, UR14 ;  /* 0x0000000e04177c20 */ /* 0x000fe20008410000 */
[----:B------:R-:W-:Y:S01]  /*30c0*/  FMUL.FTZ R22, R5, UR14 ;  /* 0x0000000e05167c20 */ /* 0x000fe20008410000 */
[----:B------:R-:W-:Y:S01]  /*30d0*/  FMUL.FTZ R25, R6, UR14 ;  /* 0x0000000e06197c20 */ /* 0x000fe20008410000 */
[----:B------:R-:W-:Y:S01]  /*30e0*/  FMUL.FTZ R24, R7, UR14 ;  /* 0x0000000e07187c20 */ /* 0x000fe20008410000 */
[----:B------:R-:W-:Y:S01]  /*30f0*/  BSSY.RECONVERGENT B0, `(.L_x_2342) ;  /* 0x0000023000007945 */ /* 0x000fe20003800200 */
[----:B-1----:R-:W-:Y:S01]  /*3100*/  IMAD.MOV.U32 R5, RZ, RZ, 0x7f ;  /* 0x0000007fff057424 */ /* 0x002fe200078e00ff */
[----:B--2---:R-:W0:Y:S01]  /*3110*/  MUFU.RCP R26, R20 ;  /* 0x00000014001a7308 */ /* 0x004e220000001000 */
[----:B---3--:R-:W-:Y:S01]  /*3120*/  FMUL.FTZ R23, R8, R23 ;  /* 0x0000001708177220 */ /* 0x008fe20000410000 */
        /* <DEDUP_REMOVED lines=31> */
.L_x_2343:
[----:B------:R-:W-:Y:S05]  /*3320*/  BSYNC.RECONVERGENT B0 ;  /* 0x0000000000007941 */ /* 0x000fea0003800200 */
.L_x_2342:
        /* <DEDUP_REMOVED lines=11> */
.L_x_2345:
[----:B------:R-:W-:Y:S05]  /*33e0*/  BSYNC.RECONVERGENT B0 ;  /* 0x0000000000007941 */ /* 0x000fea0003800200 */
.L_x_2344:
        /* <DEDUP_REMOVED lines=11> */
.L_x_2347:
[----:B------:R-:W-:Y:S05]  /*34a0*/  BSYNC.RECONVERGENT B0 ;  /* 0x0000000000007941 */ /* 0x000fea0003800200 */
.L_x_2346:
        /* <DEDUP_REMOVED lines=11> */
.L_x_2349:
[----:B------:R-:W-:Y:S05]  /*3560*/  BSYNC.RECONVERGENT B0 ;  /* 0x0000000000007941 */ /* 0x000fea0003800200 */
.L_x_2348:
        /* <DEDUP_REMOVED lines=9> */
[----:B------:R-:W-:Y:S02]  /*3600*/  IMAD.MOV.U32 R22, RZ, RZ, 0x10 ;  /* 0x00000010ff167424 */ /* 0x000fe400078e00ff */
[----:B------:R-:W-:Y:S02]  /*3610*/  IMAD.MOV.U32 R20, RZ, RZ, 0x10 ;  /* 0x00000010ff147424 */ /* 0x000fe400078e00ff */
        /* <DEDUP_REMOVED lines=20> */
[----:B------:R-:W-:Y:S01]  /*3760*/  FMUL.FTZ R27, R6, UR14 ;  /* 0x0000000e061b7c20 */ /* 0x000fe20008410000 */
[----:B------:R-:W-:Y:S01]  /*3770*/  FMUL.FTZ R22, R7, UR14 ;  /* 0x0000000e07167c20 */ /* 0x000fe20008410000 */
[----:B------:R-:W-:Y:S01]  /*3780*/  BSSY.RECONVERGENT B0, `(.L_x_2350) ;  /* 0x0000023000007945 */ /* 0x000fe20003800200 */
[----:B0-----:R-:W-:Y:S01]  /*3790*/  IMAD.MOV.U32 R5, RZ, RZ, 0x7f ;  /* 0x0000007fff057424 */ /* 0x001fe200078e00ff */
        /* <DEDUP_REMOVED lines=33> */
.L_x_2351:
[----:B------:R-:W-:Y:S05]  /*39b0*/  BSYNC.RECONVERGENT B0 ;  /* 0x0000000000007941 */ /* 0x000fea0003800200 */
.L_x_2350:
        /* <DEDUP_REMOVED lines=11> */
.L_x_2353:
[----:B------:R-:W-:Y:S05]  /*3a70*/  BSYNC.RECONVERGENT B0 ;  /* 0x0000000000007941 */ /* 0x000fea0003800200 */
.L_x_2352:
        /* <DEDUP_REMOVED lines=11> */
.L_x_2355:
[----:B------:R-:W-:Y:S05]  /*3b30*/  BSYNC.RECONVERGENT B0 ;  /* 0x0000000000007941 */ /* 0x000fea0003800200 */
.L_x_2354:
        /* <DEDUP_REMOVED lines=11> */
.L_x_2357:
[----:B------:R-:W-:Y:S05]  /*3bf0*/  BSYNC.RECONVERGENT B0 ;  /* 0x0000000000007941 */ /* 0x000fea0003800200 */
.L_x_2356:
        /* <DEDUP_REMOVED lines=18> */
[----:B--2---:R-:W-:-:S03]  /*3d20*/  FADD.FTZ R4, R4, R8 ;  /* 0x0000000804047221 */ /* 0x004fc60000010000 */
[----:B------:R-:W-:Y:S01]  /*3d30*/  IADD3.X R8, PT, PT, RZ, R0, RZ, P0, !PT ;  /* 0x00000000ff087210 */ /* 0x000fe200007fe4ff */
[----:B------:R-:W-:Y:S01]  /*3d40*/  FADD.FTZ R5, R5, R9 ;  /* 0x0000000905057221 */ /* 0x000fe20000010000 */
[----:B------:R-:W-:Y:S01]  /*3d50*/  LEA R24, P0, R25, R14, 0x2 ;  /* 0x0000000e19187211 */ /* 0x000fe200078010ff */
[----:B------:R-:W-:Y:S01]  /*3d60*/  FADD.FTZ R6, R6, R10 ;  /* 0x0000000a06067221 */ /* 0x000fe20000010000 */
[----:B------:R-:W-:Y:S02]  /*3d70*/  FADD.FTZ R7, R7, R11 ;  /* 0x0000000b07077221 */ /* 0x000fe40000010000 */
[----:B------:R-:W-:-:S03]  /*3d80*/  LEA.HI.X R25, R25, R15, R8, 0x2, P0 ;  /* 0x0000000f19197211 */ /* 0x000fc600000f1408 */
        /* <DEDUP_REMOVED lines=43> */
.L_x_2359:
[----:B------:R-:W-:Y:S05]  /*4040*/  BSYNC.RECONVERGENT B0 ;  /* 0x0000000000007941 */ /* 0x000fea0003800200 */
.L_x_2358:
        /* <DEDUP_REMOVED lines=11> */
.L_x_2361:
[----:B------:R-:W-:Y:S05]  /*4100*/  BSYNC.RECONVERGENT B0 ;  /* 0x0000000000007941 */ /* 0x000fea0003800200 */
.L_x_2360:
        /* <DEDUP_REMOVED lines=11> */
.L_x_2363:
[----:B------:R-:W-:Y:S05]  /*41c0*/  BSYNC.RECONVERGENT B0 ;  /* 0x0000000000007941 */ /* 0x000fea0003800200 */
.L_x_2362:
        /* <DEDUP_REMOVED lines=11> */
.L_x_2365:
[----:B------:R-:W-:Y:S05]  /*4280*/  BSYNC.RECONVERGENT B0 ;  /* 0x0000000000007941 */ /* 0x000fea0003800200 */
.L_x_2364:
        /* <DEDUP_REMOVED lines=68> */
.L_x_2367:
[----:B------:R-:W-:Y:S05]  /*46d0*/  BSYNC.RECONVERGENT B0 ;  /* 0x0000000000007941 */ /* 0x000fea0003800200 */
.L_x_2366:
        /* <DEDUP_REMOVED lines=11> */
.L_x_2369:
[----:B------:R-:W-:Y:S05]  /*4790*/  BSYNC.RECONVERGENT B0 ;  /* 0x0000000000007941 */ /* 0x000fea0003800200 */
.L_x_2368:
        /* <DEDUP_REMOVED lines=11> */
.L_x_2371:
[----:B------:R-:W-:Y:S05]  /*4850*/  BSYNC.RECONVERGENT B0 ;  /* 0x0000000000007941 */ /* 0x000fea0003800200 */
.L_x_2370:
        /* <DEDUP_REMOVED lines=10> */
.L_x_2373:
[----:B------:R-:W-:Y:S05]  /*4900*/  BSYNC.RECONVERGENT B0 ;  /* 0x0000000000007941 */ /* 0x000fea0003800200 */
.L_x_2372:
        /* <DEDUP_REMOVED lines=11> */
        .weak           $__internal_92_$__cuda_sm20_div_s64
        .type           $__internal_92_$__cuda_sm20_div_s64,@function
        .size           $__internal_92_$__cuda_sm20_div_s64,($__internal_93_$__cuda_sm20_div_u64 - $__internal_92_$__cuda_sm20_div_s64)
$__internal_92_$__cuda_sm20_div_s64:
        /* <DEDUP_REMOVED lines=76> */
[----:B------:R-:W-:Y:S06]  /*4e80*/  RET.REL.NODEC R4 `(_ZN4vllm31rms_norm_per_block_quant_kernelIfN3c1013Float8_e4m3fnELb1ELb0ELi64EEEvPT0_PfPKT_S8_PKffiiPS6_l) ;  /* 0xffffffb0045c7950 */ /* 0x000fec0003c3ffff */
        .weak           $__internal_93_$__cuda_sm20_div_u64
        .type           $__internal_93_$__cuda_sm20_div_u64,@function
        .size           $__internal_93_$__cuda_sm20_div_u64,(.L_x_2944 - $__internal_93_$__cuda_sm20_div_u64)
$__internal_93_$__cuda_sm20_div_u64:
        /* <DEDUP_REMOVED lines=66> */
[----:B------:R-:W-:Y:S02]  /*52b0*/  ISETP.NE.AND.EX P1, PT, RZ, UR20, PT, P1 ;  /* 0x00000014ff007c0c */ /* 0x000fe4000bf25310 */
[----:B------:R-:W-:Y:S02]  /*52c0*/  SEL R4, R4, R7, P0 ;  /* 0x0000000704047207 */ /* 0x000fe40000000000 */
[----:B------:R-:W-:Y:S02]  /*52d0*/  SEL R5, R5, R6, P0 ;  /* 0x0000000605057207 */ /* 0x000fe40000000000 */
[----:B------:R-:W-:Y:S02]  /*52e0*/  SEL R4, R4, 0xffffffff, P1 ;  /* 0xffffffff04047807 */ /* 0x000fe40000800000 */
[----:B------:R-:W-:Y:S01]  /*52f0*/  SEL R5, R5, 0xffffffff, P1 ;  /* 0xffffffff05057807 */ /* 0x000fe20000800000 */
[----:B------:R-:W-:Y:S06]  /*5300*/  RET.REL.NODEC R10 `(_ZN4vllm31rms_norm_per_block_quant_kernelIfN3c1013Float8_e4m3fnELb1ELb0ELi64EEEvPT0_PfPKT_S8_PKffiiPS6_l) ;  /* 0xffffffac0a3c7950 */ /* 0x000fec0003c3ffff */
.L_x_2375:
        /* <DEDUP_REMOVED lines=15> */
.L_x_2944:


//--------------------- .text._ZN4vllm31rms_norm_per_block_quant_kernelIfaLb1ELb1ELi64EEEvPT0_PfPKT_S6_PKffiiPS4_l --------------------------
	.section	.text._ZN4vllm31rms_norm_per_block_quant_kernelIfaLb1ELb1ELi64EEEvPT0_PfPKT_S6_PKffiiPS4_l,"ax",@progbits
	.align	128
        .global         _ZN4vllm31rms_norm_per_block_quant_kernelIfaLb1ELb1ELi64EEEvPT0_PfPKT_S6_PKffiiPS4_l
        .type           _ZN4vllm31rms_norm_per_block_quant_kernelIfaLb1ELb1ELi64EEEvPT0_PfPKT_S6_PKffiiPS4_l,@function
        .size           _ZN4vllm31rms_norm_per_block_quant_kernelIfaLb1ELb1ELi64EEEvPT0_PfPKT_S6_PKffiiPS4_l,(.L_x_2947 - _ZN4vllm31rms_norm_per_block_quant_kernelIfaLb1ELb1ELi64EEEvPT0_PfPKT_S6_PKffiiPS4_l)
        .other          _ZN4vllm31rms_norm_per_block_quant_kernelIfaLb1ELb1ELi64EEEvPT0_PfPKT_S6_PKffiiPS4_l,@"STO_CUDA_ENTRY STV_DEFAULT"
_ZN4vllm31rms_norm_per_block_quant_kernelIfaLb1ELb1ELi64EEEvPT0_PfPKT_S6_PKffiiPS4_l:
.text._ZN4vllm31rms_norm_per_block_quant_kernelIfaLb1ELb1ELi64EEEvPT0_PfPKT_S6_PKffiiPS4_l:
        /* <DEDUP_REMOVED lines=26> */
[----:B------:R-:W-:Y:S02]  /*01a0*/  HFMA2 R2, -RZ, RZ, 0, 0 ;  /* 0x00000000ff027431 */ /* 0x000fe400000001ff */
[----:B------:R-:W-:-:S07]  /*01b0*/  IMAD.MOV.U32 R3, RZ, RZ, R23 ;  /* 0x000000ffff037224 */ /* 0x000fce00078e0017 */
.L_x_2378:
        /* <DEDUP_REMOVED lines=35> */
[----:B------:R-:W-:-:S03]  /*03f0*/  IMAD.MOV.U32 R8, RZ, RZ, 0x10 ;  /* 0x00000010ff087424 */ /* 0x000fc600078e00ff */
        /* <DEDUP_REMOVED lines=32> */
.L_x_2377:
[----:B------:R-:W-:Y:S05]  /*0600*/  BSYNC.RECONVERGENT B0 ;  /* 0x0000000000007941 */ /* 0x000fea0003800200 */
.L_x_2376:
        /* <DEDUP_REMOVED lines=71> */
.L_x_2380:
[----:B------:R-:W-:Y:S01]  /*0a80*/  LOP3.LUT R0, R23, 0x3e0, RZ, 0xc0, !PT ;  /* 0x000003e017007812 */ /* 0x000fe200078ec0ff */
[----:B------:R-:W0:Y:S04]  /*0a90*/  S2R R7, SR_LANEID ;  /* 0x0000000000077919 */ /* 0x000e280000000000 */
[----:B------:R-:W-:Y:S01]  /*0aa0*/  VIADD R3, R0, 0x20 ;  /* 0x0000002000037836 */ /* 0x000fe20000000000 */
[----:B------:R-:W-:-:S04]  /*0ab0*/  LOP3.LUT R0, RZ, R0, RZ, 0x33, !PT ;  /* 0x00000000ff007212 */ /* 0x000fc800078e33ff */
[----:B------:R-:W-:Y:S02]  /*0ac0*/  ISETP.GT.U32.AND P0, PT, R3, UR19, PT ;  /* 0x0000001303007c0c */ /* 0x000fe4000bf04070 */
[----:B------:R-:W-:-:S04]  /*0ad0*/  IADD3 R0, PT, PT, R0, UR19, RZ ;  /* 0x0000001300007c10 */ /* 0x000fc8000fffe0ff */
        /* <DEDUP_REMOVED lines=128> */
.L_x_2382:
[----:B------:R-:W0:Y:S02]  /*12e0*/  LDCU.64 UR4, c[0x0][0x3a8] ;  /* 0x00007500ff0477ac */ /* 0x000e240008000a00 */
[----:B0-----:R-:W-:-:S06]  /*12f0*/  I2FP.F32.S32 R3, UR5 ;  /* 0x0000000500037c45 */ /* 0x001fcc0008201400 */
[----:B------:R-:W0:Y:S02]  /*1300*/  MUFU.RCP R3, R3 ;  /* 0x0000000300037308 */ /* 0x000e240000001000 */
[----:B0-----:R-:W-:-:S06]  /*1310*/  FFMA.FTZ R2, R3, R2, UR4 ;  /* 0x0000000403027e23 */ /* 0x001fcc0008010002 */
[----:B------:R-:W0:Y:S02]  /*1320*/  MUFU.RSQ R5, R2 ;  /* 0x0000000200057308 */ /* 0x000e240000001400 */
[----:B0-----:R2:W-:Y:S02]  /*1330*/  STS [R0+0x10a4], R5 ;  /* 0x0010a40500007388 */ /* 0x0015e40000000800 */
.L_x_2381:
[----:B------:R-:W-:Y:S05]  /*1340*/  BSYNC.RECONVERGENT B0 ;  /* 0x0000000000007941 */ /* 0x000fea0003800200 */
.L_x_2379:
        /* <DEDUP_REMOVED lines=10> */
[----:B-1----:R-:W-:-:S04]  /*13f0*/  MOV R3, UR12 ;  /* 0x0000000c00037c02 */ /* 0x002fc80008000f00 */
[-C--:B--2---:R-:W-:Y:S02]  /*1400*/  IABS R0, R3.reuse ;  /* 0x0000000300007213 */ /* 0x084fe40000000000 */
[----:B------:R-:W-:Y:S02]  /*1410*/  IABS R3, R3 ;  /* 0x0000000300037213 */ /* 0x000fe40000000000 */
[----:B------:R-:W-:-:S13]  /*1420*/  R2UR UR21, R0 ;  /* 0x00000000001572ca */ /* 0x000fda00000e0000 */
[----:B------:R-:W1:Y:S08]  /*1430*/  I2F.RP R0, UR21 ;  /* 0x0000001500007d06 */ /* 0x000e700008209400 */
[----:B-1----:R-:W0:Y:S02]  /*1440*/  MUFU.RCP R0, R0 ;  /* 0x0000000000007308 */ /* 0x002e240000001000 */
[----:B0-----:R-:W-:Y:S01]  /*1450*/  VIADD R2, R0, 0xffffffe ;  /* 0x0ffffffe00027836 */ /* 0x001fe20000000000 */
[----:B------:R-:W-:-:S05]  /*1460*/  IADD3 R0, PT, PT, RZ, -R3, RZ ;  /* 0x80000003ff007210 */ /* 0x000fca0007ffe0ff */
        /* <DEDUP_REMOVED lines=48> */
.L_x_2383:
[----:B------:R-:W-:Y:S01]  /*1770*/  IMAD.U32 R0, RZ, RZ, UR13 ;  /* 0x0000000dff007e24 */ /* 0x000fe2000f8e00ff */
[----:B------:R-:W-:-:S07]  /*1780*/  MOV R4, 0x17a0 ;  /* 0x000017a000047802 */ /* 0x000fce0000000f00 */
[----:B------:R-:W-:Y:S05]  /*1790*/  CALL.REL.NOINC `($__internal_94_$__cuda_sm20_div_s64) ;  /* 0x0000002800787944 */ /* 0x000fea0003c00000 */
        /* <DEDUP_REMOVED lines=8> */
.L_x_2384:
[C---:B------:R-:W-:Y:S01]  /*1820*/  SHF.L.U32 R5, R24.reuse, 0x4, RZ ;  /* 0x0000000418057819 */ /* 0x040fe200000006ff */
[----:B------:R-:W0:Y:S01]  /*1830*/  LDCU UR4, c[0x0][0x3ac] ;  /* 0x00007580ff0477ac */ /* 0x000e220008000800 */
[----:B------:R-:W-:Y:S01]  /*1840*/  SHF.L.U64.HI R21, R24, 0x4, R25 ;  /* 0x0000000418157819 */ /* 0x000fe20000010219 */
[----:B------:R-:W-:Y:S01]  /*1850*/  BSSY.RECONVERGENT B0, `(.L_x_2385) ;  /* 0x00000d2000007945 */ /* 0x000fe20003800200 */
[----:B------:R-:W-:Y:S01]  /*1860*/  IADD3 R2, P1, PT, R5, 0x10, RZ ;  /* 0x0000001005027810 */ /* 0x000fe20007f3e0ff */
[----:B------:R-:W-:Y:S01]  /*1870*/  USHF.R.S32.HI UR12, URZ, 0x1f, UR11 ;  /* 0x0000001fff0c7899 */ /* 0x000fe2000801140b */
[----:B------:R-:W-:Y:S01]  /*1880*/  IMAD.MOV.U32 R16, RZ, RZ, RZ ;  /* 0x000000ffff107224 */ /* 0x000fe200078e00ff */
[----:B------:R-:W1:Y:S01]  /*1890*/  LDCU.64 UR22, c[0x0][0x398] ;  /* 0x00007300ff1677ac */ /* 0x000e620008000a00 */
[----:B------:R-:W-:Y:S01]  /*18a0*/  ISETP.LT.U32.AND P0, PT, R2, UR11, PT ;  /* 0x0000000b02007c0c */ /* 0x000fe2000bf01070 */
[----:B------:R-:W-:Y:S01]  /*18b0*/  IMAD.X R3, RZ, RZ, R21, P1 ;  /* 0x000000ffff037224 */ /* 0x000fe200008e0615 */
[----:B------:R-:W-:Y:S01]  /*18c0*/  IADD3 R22, P1, PT, R20, R5, RZ ;  /* 0x0000000514167210 */ /* 0x000fe20007f3e0ff */
[----:B------:R-:W2:Y:S03]  /*18d0*/  LDCU.64 UR26, c[0x0][0x398] ;  /* 0x00007300ff1a77ac */ /* 0x000ea60008000a00 */
[----:B------:R-:W-:-:S02]  /*18e0*/  ISETP.LT.AND.EX P0, PT, R3, UR12, PT, P0 ;  /* 0x0000000c03007c0c */ /* 0x000fc4000bf01300 */
[----:B------:R-:W-:Y:S02]  /*18f0*/  IADD3.X R21, PT, PT, R0, R21, RZ, P1, !PT ;  /* 0x0000001500157210 */ /* 0x000fe40000ffe4ff */
        /* <DEDUP_REMOVED lines=44> */
.L_x_2388:
[----:B------:R-:W-:Y:S02]  /*1bc0*/  MOV R11, UR13 ;  /* 0x0000000d000b7c02 */ /* 0x000fe40008000f00 */
[----:B------:R-:W-:-:S07]  /*1bd0*/  MOV R10, 0x1bf0 ;  /* 0x00001bf0000a7802 */ /* 0x000fce0000000f00 */
[----:B------:R-:W-:Y:S05]  /*1be0*/  CALL.REL.NOINC `($__internal_95_$__cuda_sm20_div_u64) ;  /* 0x0000002800987944 */ /* 0x000fea0003c00000 */
.L_x_2389:
[----:B------:R-:W-:Y:S05]  /*1bf0*/  BSYNC.RECONVERGENT B1 ;  /* 0x0000000000017941 */ /* 0x000fea0003800200 */
.L_x_2387:
        /* <DEDUP_REMOVED lines=11> */
[----:B------:R-:W-:Y:S01]  /*1cb0*/  HFMA2 R16, -RZ, RZ, 0, 0 ;  /* 0x00000000ff107431 */ /* 0x000fe200000001ff */
[----:B------:R-:W-:Y:S02]  /*1cc0*/  CS2R R18, SRZ ;  /* 0x0000000000127805 */ /* 0x000fe4000001ff00 */
[----:B------:R-:W-:-:S07]  /*1cd0*/  LOP3.LUT R17, R17, 0x3, RZ, 0xc0, !PT ;  /* 0x0000000311117812 */ /* 0x000fce00078ec0ff */
.L_x_2392:
        /* <DEDUP_REMOVED lines=32> */
.L_x_2391:
[----:B------:R-:W-:Y:S05]  /*1ee0*/  BSYNC.RECONVERGENT B1 ;  /* 0x0000000000017941 */ /* 0x000fea0003800200 */
.L_x_2390:
[----:B------:R-:W-:Y:S05]  /*1ef0*/  @!P0 BRA `(.L_x_2386) ;  /* 0x00000004009c8947 */ /* 0x000fea0003800000 */
.L_x_2393:
[C---:B------:R-:W-:Y:S01]  /*1f00*/  IMAD.SHL.U32 R18, R22.reuse, 0x10, RZ ;  /* 0x0000001016127824 */ /* 0x040fe200078e00ff */
[----:B------:R-:W-:-:S04]  /*1f10*/  SHF.L.U64.HI R12, R22, 0x4, R21 ;  /* 0x00000004160c7819 */ /* 0x000fc80000010215 */
[C---:B------:R-:W-:Y:S02]  /*1f20*/  IADD3 R28, P0, PT, R18.reuse, UR6, RZ ;  /* 0x00000006121c7c10 */ /* 0x040fe4000ff1e0ff */
[----:B------:R-:W-:Y:S02]  /*1f30*/  IADD3 R26, P1, PT, R18, UR8, RZ ;  /* 0x00000008121a7c10 */ /* 0x000fe4000ff3e0ff */
[C---:B------:R-:W-:Y:S02]  /*1f40*/  IADD3.X R29, PT, PT, R12.reuse, UR7, RZ, P0, !PT ;  /* 0x000000070c1d7c10 */ /* 0x040fe400087fe4ff */
[----:B------:R-:W-:Y:S02]  /*1f50*/  IADD3.X R27, PT, PT, R12, UR9, RZ, P1, !PT ;  /* 0x000000090c1b7c10 */ /* 0x000fe40008ffe4ff */
[----:B------:R-:W-:Y:S01]  /*1f60*/  IADD3 R18, P0, PT, R18, UR26, RZ ;  /* 0x0000001a12127c10 */ /* 0x000fe2000ff1e0ff */
[----:B------:R0:W2:Y:S04]  /*1f70*/  LDG.E.128.CONSTANT R4, desc[UR16][R28.64] ;  /* 0x000000101c047981 */ /* 0x0000a8000c1e9d00 */
[----:B------:R-:W2:Y:S01]  /*1f80*/  LDG.E.128 R8, desc[UR16][R26.64] ;  /* 0x000000101a087981 */ /* 0x000ea2000c1e1d00 */
[----:B------:R-:W-:-:S05]  /*1f90*/  IADD3.X R19, PT, PT, R12, UR27, RZ, P0, !PT ;  /* 0x0000001b0c137c10 */ /* 0x000fca00087fe4ff */
[----:B------:R1:W3:Y:S01]  /*1fa0*/  LDG.E.128.CONSTANT R12, desc[UR16][R18.64] ;  /* 0x00000010120c7981 */ /* 0x0002e2000c1e9d00 */
[----:B------:R-:W-:Y:S02]  /*1fb0*/  USHF.L.U32 UR4, UR13, 0x4, URZ ;  /* 0x000000040d047899 */ /* 0x000fe400080006ff */
[----:B------:R-:W-:-:S04]  /*1fc0*/  USHF.L.U64.HI UR5, UR13, 0x4, UR24 ;  /* 0x000000040d057899 */ /* 0x000fc80008010218 */
[----:B------:R-:W-:Y:S02]  /*1fd0*/  IADD3 R30, P0, PT, R28, UR4, RZ ;  /* 0x000000041c1e7c10 */ /* 0x000fe4000ff1e0ff */
[----:B0-----:R-:W-:Y:S02]  /*1fe0*/  IADD3 R28, P2, PT, R26, UR4, RZ ;  /* 0x000000041a1c7c10 */ /* 0x001fe4000ff5e0ff */
[----:B------:R-:W-:Y:S02]  /*1ff0*/  IADD3.X R31, PT, PT, R29, UR5, RZ, P0, !PT ;  /* 0x000000051d1f7c10 */ /* 0x000fe400087fe4ff */
[----:B------:R-:W-:Y:S02]  /*2000*/  IADD3.X R29, PT, PT, R27, UR5, RZ, P2, !PT ;  /* 0x000000051b1d7c10 */ /* 0x000fe400097fe4ff */
[----:B-1----:R-:W-:-:S04]  /*2010*/  IADD3 R18, P1, PT, R18, UR4, RZ ;  /* 0x0000000412127c10 */ /* 0x002fc8000ff3e0ff */
[----:B------:R-:W-:Y:S01]  /*2020*/  IADD3.X R19, PT, PT, R19, UR5, RZ, P1, !PT ;  /* 0x0000000513137c10 */ /* 0x000fe20008ffe4ff */
[----:B--2---:R-:W-:Y:S01]  /*2030*/  FADD.FTZ R4, R4, R8 ;  /* 0x0000000804047221 */ /* 0x004fe20000010000 */
[----:B------:R-:W-:Y:S01]  /*2040*/  FADD.FTZ R5, R5, R9 ;  /* 0x0000000905057221 */ /* 0x000fe20000010000 */
[----:B------:R-:W-:Y:S01]  /*2050*/  FADD.FTZ R6, R6, R10 ;  /* 0x0000000a06067221 */ /* 0x000fe20000010000 */
[----:B------:R-:W-:Y:S01]  /*2060*/  FADD.FTZ R7, R7, R11 ;  /* 0x0000000b07077221 */ /* 0x000fe20000010000 */
[----:B------:R-:W-:Y:S01]  /*2070*/  FMUL.FTZ R9, R4, UR15 ;  /* 0x0000000f04097c20 */ /* 0x000fe20008410000 */
[----:B------:R-:W-:Y:S01]  /*2080*/  FMUL.FTZ R4, R5, UR15 ;  /* 0x0000000f05047c20 */ /* 0x000fe20008410000 */
[----:B------:R-:W-:Y:S02]  /*2090*/  FMUL.FTZ R11, R6, UR15 ;  /* 0x0000000f060b7c20 */ /* 0x000fe40008410000 */
[----:B---3--:R-:W-:Y:S01]  /*20a0*/  FMUL.FTZ R5, R12, R9 ;  /* 0x000000090c057220 */ /* 0x008fe20000410000 */
[----:B------:R-:W-:Y:S01]  /*20b0*/  FMUL.FTZ R13, R13, R4 ;  /* 0x000000040d0d7220 */ /* 0x000fe20000410000 */
[----:B------:R-:W-:Y:S01]  /*20c0*/  FMUL.FTZ R4, R7, UR15 ;  /* 0x0000000f07047c20 */ /* 0x000fe20008410000 */
[----:B------:R-:W-:-:S02]  /*20d0*/  FMUL.FTZ R14, R14, R11 ;  /* 0x0000000b0e0e7220 */ /* 0x000fc40000410000 */
[----:B------:R-:W2:Y:S01]  /*20e0*/  LDG.E.128 R8, desc[UR16][R28.64] ;  /* 0x000000101c087981 */ /* 0x000ea2000c1e1d00 */
[----:B------:R-:W-:Y:S01]  /*20f0*/  FMUL.FTZ R15, R15, R4 ;  /* 0x000000040f0f7220 */ /* 0x000fe20000410000 */
[----:B------:R-:W-:Y:S02]  /*2100*/  FMNMX3.FTZ R13, R16, |R5|, |R13|, !PT ;  /* 0x40000005100d7276 */ /* 0x000fe4000781040d */
[----:B------:R0:W2:Y:S02]  /*2110*/  LDG.E.128.CONSTANT R4, desc[UR16][R30.64] ;  /* 0x000000101e047981 */ /* 0x0000a4000c1e9d00 */
[----:B------:R-:W-:Y:S02]  /*2120*/  FMNMX3.FTZ R26, R13, |R14|, |R15|, !PT ;  /* 0x4000000e0d1a7276 */ /* 0x000fe4000781040f */
[----:B------:R1:W3:Y:S01]  /*2130*/  LDG.E.128.CONSTANT R12, desc[UR16][R18.64] ;  /* 0x00000010120c7981 */ /* 0x0002e2000c1e9d00 */
[----:B------:R-:W-:Y:S02]  /*2140*/  IADD3 R16, P1, PT, R28, UR4, RZ ;  /* 0x000000041c107c10 */ /* 0x000fe4000ff3e0ff */
[----:B0-----:R-:W-:-:S02]  /*2150*/  IADD3 R30, P0, PT, R30, UR4, RZ ;  /* 0x000000041e1e7c10 */ /* 0x001fc4000ff1e0ff */
[----:B------:R-:W-:Y:S02]  /*2160*/  IADD3.X R17, PT, PT, R29, UR5, RZ, P1, !PT ;  /* 0x000000051d117c10 */ /* 0x000fe40008ffe4ff */
[----:B------:R-:W-:Y:S02]  /*2170*/  IADD3.X R31, PT, PT, R31, UR5, RZ, P0, !PT ;  /* 0x000000051f1f7c10 */ /* 0x000fe400087fe4ff */
[----:B-1----:R-:W-:-:S04]  /*2180*/  IADD3 R18, P0, PT, R18, UR4, RZ ;  /* 0x0000000412127c10 */ /* 0x002fc8000ff1e0ff */
[----:B------:R-:W-:Y:S01]  /*2190*/  IADD3.X R19, PT, PT, R19, UR5, RZ, P0, !PT ;  /* 0x0000000513137c10 */ /* 0x000fe200087fe4ff */
[----:B--2---:R-:W-:Y:S01]  /*21a0*/  FADD.FTZ R4, R4, R8 ;  /* 0x0000000804047221 */ /* 0x004fe20000010000 */
[----:B------:R-:W-:Y:S01]  /*21b0*/  FADD.FTZ R5, R5, R9 ;  /* 0x0000000905057221 */ /* 0x000fe20000010000 */
[----:B------:R-:W-:Y:S02]  /*21c0*/  FADD.FTZ R6, R6, R10 ;  /* 0x0000000a06067221 */ /* 0x000fe40000010000 */
[----:B------:R-:W-:Y:S01]  /*21d0*/  FMUL.FTZ R9, R4, UR15 ;  /* 0x0000000f04097c20 */ /* 0x000fe20008410000 */
[----:B------:R-:W-:Y:S01]  /*21e0*/  FMUL.FTZ R4, R5, UR15 ;  /* 0x0000000f05047c20 */ /* 0x000fe20008410000 */
[----:B------:R-:W-:Y:S01]  /*21f0*/  FADD.FTZ R7, R7, R11 ;  /* 0x0000000b07077221 */ /* 0x000fe20000010000 */
[----:B------:R-:W-:Y:S01]  /*2200*/  FMUL.FTZ R5, R6, UR15 ;  /* 0x0000000f06057c20 */ /* 0x000fe20008410000 */
[----:B---3--:R-:W-:Y:S01]  /*2210*/  FMUL.FTZ R9, R12, R9 ;  /* 0x000000090c097220 */ /* 0x008fe20000410000 */
[----:B------:R-:W-:Y:S01]  /*2220*/  FMUL.FTZ R13, R13, R4 ;  /* 0x000000040d0d7220 */ /* 0x000fe20000410000 */
[----:B------:R-:W-:Y:S01]  /*2230*/  FMUL.FTZ R6, R7, UR15 ;  /* 0x0000000f07067c20 */ /* 0x000fe20008410000 */
[----:B------:R-:W-:-:S03]  /*2240*/  FMUL.FTZ R4, R14, R5 ;  /* 0x000000050e047220 */ /* 0x000fc60000410000 */
[----:B------:R-:W-:Y:S01]  /*2250*/  FMUL.FTZ R5, R15, R6 ;  /* 0x000000060f057220 */ /* 0x000fe20000410000 */
[----:B------:R-:W-:Y:S02]  /*2260*/  FMNMX3.FTZ R26, R26, |R9|, |R13|, !PT ;  /* 0x400000091a1a7276 */ /* 0x000fe4000781040d */
[----:B------:R-:W2:Y:S04]  /*2270*/  LDG.E.128.CONSTANT R8, desc[UR16][R30.64] ;  /* 0x000000101e087981 */ /* 0x000ea8000c1e9d00 */
[----:B------:R-:W2:Y:S01]  /*2280*/  LDG.E.128 R12, desc[UR16][R16.64] ;  /* 0x00000010100c7981 */ /* 0x000ea2000c1e1d00 */
[----:B------:R-:W-:-:S03]  /*2290*/  FMNMX3.FTZ R26, R26, |R4|, |R5|, !PT ;  /* 0x400000041a1a7276 */ /* 0x000fc60007810405 */
[----:B------:R-:W3:Y:S01]  /*22a0*/  LDG.E.128.CONSTANT R4, desc[UR16][R18.64] ;  /* 0x0000001012047981 */ /* 0x000ee2000c1e9d00 */
[----:B--2---:R-:W-:Y:S01]  /*22b0*/  FADD.FTZ R8, R8, R12 ;  /* 0x0000000c08087221 */ /* 0x004fe20000010000 */
[----:B------:R-:W-:Y:S01]  /*22c0*/  FADD.FTZ R28, R10, R14 ;  /* 0x0000000e0a1c7221 */ /* 0x000fe20000010000 */
[----:B------:R-:W-:Y:S02]  /*22d0*/  IADD3 R10, P0, PT, R30, UR4, RZ ;  /* 0x000000041e0a7c10 */ /* 0x000fe4000ff1e0ff */
[----:B------:R-:W-:Y:S01]  /*22e0*/  IADD3 R12, P2, PT, R16, UR4, RZ ;  /* 0x00000004100c7c10 */ /* 0x000fe2000ff5e0ff */
[----:B------:R-:W-:Y:S01]  /*22f0*/  FADD.FTZ R27, R9, R13 ;  /* 0x0000000d091b7221 */ /* 0x000fe20000010000 */
[----:B------:R-:W-:Y:S01]  /*2300*/  FADD.FTZ R29, R11, R15 ;  /* 0x0000000f0b1d7221 */ /* 0x000fe20000010000 */
[----:B------:R-:W-:Y:S01]  /*2310*/  FMUL.FTZ R8, R8, UR15 ;  /* 0x0000000f08087c20 */ /* 0x000fe20008410000 */
[----:B------:R-:W-:Y:S02]  /*2320*/  IADD3.X R11, PT, PT, R31, UR5, RZ, P0, !PT ;  /* 0x000000051f0b7c10 */ /* 0x000fe400087fe4ff */
[----:B------:R-:W-:Y:S01]  /*2330*/  IADD3.X R13, PT, PT, R17, UR5, RZ, P2, !PT ;  /* 0x00000005110d7c10 */ /* 0x000fe200097fe4ff */
[----:B---3--:R-:W-:Y:S01]  /*2340*/  FMUL.FTZ R4, R4, R8 ;  /* 0x0000000804047220 */ /* 0x008fe20000410000 */
[----:B------:R-:W-:-:S02]  /*2350*/  IADD3 R16, P1, PT, R18, UR4, RZ ;  /* 0x0000000412107c10 */ /* 0x000fc4000ff3e0ff */
[----:B------:R-:W2:Y:S02]  /*2360*/  LDG.E.128.CONSTANT R8, desc[UR16][R10.64] ;  /* 0x000000100a087981 */ /* 0x000ea4000c1e9d00 */
[----:B------:R-:W-:Y:S02]  /*2370*/  IADD3.X R17, PT, PT, R19, UR5, RZ, P1, !PT ;  /* 0x0000000513117c10 */ /* 0x000fe40008ffe4ff */
[----:B------:R-:W2:Y:S04]  /*2380*/  LDG.E.128 R12, desc[UR16][R12.64] ;  /* 0x000000100c0c7981 */ /* 0x000ea8000c1e1d00 */
[----:B------:R-:W3:Y:S01]  /*2390*/  LDG.E.128.CONSTANT R16, desc[UR16][R16.64] ;  /* 0x0000001010107981 */ /* 0x000ee2000c1e9d00 */
[----:B------:R-:W-:Y:S01]  /*23a0*/  FMUL.FTZ R30, R27, UR15 ;  /* 0x0000000f1b1e7c20 */ /* 0x000fe20008410000 */
[----:B------:R-:W-:-:S03]  /*23b0*/  USHF.L.U32 UR4, UR13, 0x2, URZ ;  /* 0x000000020d047899 */ /* 0x000fc600080006ff */
[----:B------:R-:W-:Y:S01]  /*23c0*/  FMUL.FTZ R5, R5, R30 ;  /* 0x0000001e05057220 */ /* 0x000fe20000410000 */
[----:B------:R-:W-:Y:S02]  /*23d0*/  USHF.L.U64.HI UR5, UR13, 0x2, UR24 ;  /* 0x000000020d057899 */ /* 0x000fe40008010218 */
[----:B------:R-:W-:Y:S02]  /*23e0*/  IADD3 R22, P0, PT, R22, UR4, RZ ;  /* 0x0000000416167c10 */ /* 0x000fe4000ff1e0ff */
[----:B------:R-:W-:Y:S01]  /*23f0*/  FMNMX3.FTZ R4, R26, |R4|, |R5|, !PT ;  /* 0x400000041a047276 */ /* 0x000fe20007810405 */
[----:B------:R-:W-:Y:S01]  /*2400*/  FMUL.FTZ R5, R28, UR15 ;  /* 0x0000000f1c057c20 */ /* 0x000fe20008410000 */
[----:B------:R-:W-:Y:S01]  /*2410*/  FMUL.FTZ R26, R29, UR15 ;  /* 0x0000000f1d1a7c20 */ /* 0x000fe20008410000 */
[----:B------:R-:W-:Y:S02]  /*2420*/  IADD3.X R21, PT, PT, R21, UR5, RZ, P0, !PT ;  /* 0x0000000515157c10 */ /* 0x000fe400087fe4ff */
[----:B------:R-:W-:Y:S01]  /*2430*/  FMUL.FTZ R5, R6, R5 ;  /* 0x0000000506057220 */ /* 0x000fe20000410000 */
[----:B------:R-:W-:Y:S01]  /*2440*/  FMUL.FTZ R7, R7, R26 ;  /* 0x0000001a07077220 */ /* 0x000fe20000410000 */
[----:B------:R-:W-:-:S04]  /*2450*/  ISETP.GE.U32.AND P0, PT, R22, R2, PT ;  /* 0x000000021600720c */ /* 0x000fc80003f06070 */
[----:B------:R-:W-:Y:S02]  /*2460*/  ISETP.GE.AND.EX P0, PT, R21, R3, PT, P0 ;  /* 0x000000031500720c */ /* 0x000fe40003f06300 */
[----:B------:R-:W-:Y:S01]  /*2470*/  FMNMX3.FTZ R4, R4, |R5|, |R7|, !PT ;  /* 0x4000000504047276 */ /* 0x000fe20007810407 */
        /* <DEDUP_REMOVED lines=14> */
[----:B------:R-:W-:Y:S06]  /*2560*/  @!P0 BRA `(.L_x_2393) ;  /* 0xfffffff800648947 */ /* 0x000fec000383ffff */
.L_x_2386:
[----:B------:R-:W-:Y:S05]  /*2570*/  BSYNC.RECONVERGENT B0 ;  /* 0x0000000000007941 */ /* 0x000fea0003800200 */
.L_x_2385:
[----:B------:R-:W-:Y:S01]  /*2580*/  USHF.R.U32.HI UR18, URZ, 0x5, UR19 ;  /* 0x00000005ff127899 */ /* 0x000fe20008011613 */
[----:B------:R-:W0:Y:S01]  /*2590*/  S2UR UR12, SR_CgaCtaId ;  /* 0x00000000000c79c3 */ /* 0x000e220000008800 */
[----:B------:R-:W-:Y:S02]  /*25a0*/  UMOV UR5, 0x400 ;  /* 0x0000040000057882 */ /* 0x000fe40000000000 */
[----:B------:R-:W-:Y:S02]  /*25b0*/  UIADD3 UR4, UPT, UPT, UR18, -0x1, UR11 ;  /* 0xffffffff12047890 */ /* 0x000fe4000fffe00b */
[----:B------:R-:W-:Y:S02]  /*25c0*/  IABS R7, UR18 ;  /* 0x0000001200077c13 */ /* 0x000fe40008000000 */
[----:B------:R-:W-:Y:S02]  /*25d0*/  IABS R11, UR18 ;  /* 0x00000012000b7c13 */ /* 0x000fe40008000000 */
[----:B------:R-:W1:Y:S01]  /*25e0*/  I2F.RP R6, R7 ;  /* 0x0000000700067306 */ /* 0x000e620000209400 */
[----:B------:R-:W-:Y:S01]  /*25f0*/  MOV R8, UR4 ;  /* 0x0000000400087c02 */ /* 0x000fe20008000f00 */
[----:B------:R-:W-:Y:S01]  /*2600*/  ULOP3.LUT UR4, UR4, UR18, URZ, 0x3c, !UPT ;  /* 0x0000001204047292 */ /* 0x000fe2000f8e3cff */
[----:B------:R-:W-:-:S02]  /*2610*/  IMAD.MOV R11, RZ, RZ, -R11 ;  /* 0x000000ffff0b7224 */ /* 0x000fc400078e0a0b */
[----:B------:R-:W-:-:S03]  /*2620*/  IABS R8, R8 ;  /* 0x0000000800087213 */ /* 0x000fc60000000000 */
[----:B------:R-:W-:Y:S01]  /*2630*/  ISETP.LE.AND P2, PT, RZ, UR4, PT ;  /* 0x00000004ff007c0c */ /* 0x000fe2000bf43270 */
[----:B-1----:R-:W1:Y:S01]  /*2640*/  MUFU.RCP R6, R6 ;  /* 0x0000000600067308 */ /* 0x002e620000001000 */
[----:B0-----:R-:W-:Y:S01]  /*2650*/  ULEA UR5, UR12, UR5, 0x18 ;  /* 0x000000050c057291 */ /* 0x001fe2000f8ec0ff */
[----:B-1----:R-:W-:-:S06]  /*2660*/  IADD3 R4, PT, PT, R6, 0xffffffe, RZ ;  /* 0x0ffffffe06047810 */ /* 0x002fcc0007ffe0ff */
[----:B------:R0:W1:Y:S02]  /*2670*/  F2I.FTZ.U32.TRUNC.NTZ R5, R4 ;  /* 0x0000000400057305 */ /* 0x000064000021f000 */
[----:B0-----:R-:W-:Y:S01]  /*2680*/  MOV R4, RZ ;  /* 0x000000ff00047202 */ /* 0x001fe20000000f00 */
[----:B-1----:R-:W-:-:S04]  /*2690*/  IMAD.MOV R10, RZ, RZ, -R5 ;  /* 0x000000ffff0a7224 */ /* 0x002fc800078e0a05 */
[----:B------:R-:W-:-:S04]  /*26a0*/  IMAD R9, R10, R7, RZ ;  /* 0x000000070a097224 */ /* 0x000fc800078e02ff */
[----:B------:R-:W-:Y:S01]  /*26b0*/  IMAD.HI.U32 R5, R5, R9, R4 ;  /* 0x0000000905057227 */ /* 0x000fe200078e0004 */
[----:B------:R-:W-:-:S03]  /*26c0*/  MOV R9, R11 ;  /* 0x0000000b00097202 */ /* 0x000fc60000000f00 */
[----:B------:R-:W-:Y:S01]  /*26d0*/  IMAD.MOV.U32 R4, RZ, RZ, R8 ;  /* 0x000000ffff047224 */ /* 0x000fe200078e0008 */
[----:B------:R-:W-:-:S03]  /*26e0*/  MOV R8, UR5 ;  /* 0x0000000500087c02 */ /* 0x000fc60008000f00 */
[----:B------:R-:W-:-:S04]  /*26f0*/  IMAD.HI.U32 R18, R5, R4, RZ ;  /* 0x0000000405127227 */ /* 0x000fc800078e00ff */
[----:B------:R-:W-:Y:S01]  /*2700*/  IMAD R4, R18, R9, R4 ;  /* 0x0000000912047224 */ /* 0x000fe200078e0204 */
[----:B------:R-:W-:-:S04]  /*2710*/  LEA R9, R23, R8, 0x2 ;  /* 0x0000000817097211 */ /* 0x000fc800078e10ff */
[----:B------:R-:W-:Y:S01]  /*2720*/  ISETP.GT.U32.AND P1, PT, R7, R4, PT ;  /* 0x000000040700720c */ /* 0x000fe20003f24070 */
[----:B------:R0:W-:-:S12]  /*2730*/  STS [R9], R16 ;  /* 0x0000001009007388 */ /* 0x0001d80000000800 */
[----:B------:R-:W-:Y:S02]  /*2740*/  @!P1 IMAD.IADD R4, R4, 0x1, -R7 ;  /* 0x0000000104049824 */ /* 0x000fe400078e0a07 */
[----:B------:R-:W-:Y:S01]  /*2750*/  @!P1 VIADD R18, R18, 0x1 ;  /* 0x0000000112129836 */ /* 0x000fe20000000000 */
[----:B------:R-:W-:Y:S01]  /*2760*/  BAR.SYNC.DEFER_BLOCKING 0x0 ;  /* 0x0000000000007b1d */ /* 0x000fe20000010000 */
[----:B------:R-:W-:Y:S02]  /*2770*/  ISETP.NE.AND P1, PT, RZ, UR18, PT ;  /* 0x00000012ff007c0c */ /* 0x000fe4000bf25270 */
[----:B------:R-:W-:-:S13]  /*2780*/  ISETP.GE.U32.AND P0, PT, R4, R7, PT ;  /* 0x000000070400720c */ /* 0x000fda0003f06070 */
[----:B------:R-:W-:-:S05]  /*2790*/  @P0 VIADD R18, R18, 0x1 ;  /* 0x0000000112120836 */ /* 0x000fca0000000000 */
[----:B------:R-:W-:Y:S02]  /*27a0*/  @!P2 IADD3 R18, PT, PT, -R18, RZ, RZ ;  /* 0x000000ff1212a210 */ /* 0x000fe40007ffe1ff */
[----:B------:R-:W-:-:S04]  /*27b0*/  @!P1 LOP3.LUT R18, RZ, UR18, RZ, 0x33, !PT ;  /* 0x00000012ff129c12 */ /* 0x000fc8000f8e33ff */
        /* <DEDUP_REMOVED lines=11> */
.L_x_2400:
[----:B-1----:R-:W-:Y:S01]  /*2870*/  MOV R4, R12 ;  /* 0x0000000c00047202 */ /* 0x002fe20000000f00 */
[----:B------:R-:W-:Y:S01]  /*2880*/  IMAD.U32 R7, RZ, RZ, UR4 ;  /* 0x00000004ff077e24 */ /* 0x000fe2000f8e00ff */
[----:B------:R-:W-:Y:S01]  /*2890*/  UIMAD UR12, UR5, UR18, URZ ;  /* 0x00000012050c72a4 */ /* 0x000fe2000f8e02ff */
[----:B0-----:R-:W-:Y:S01]  /*28a0*/  IMAD.MOV.U32 R5, RZ, RZ, RZ ;  /* 0x000000ffff057224 */ /* 0x001fe200078e00ff */
[----:B------:R-:W-:Y:S01]  /*28b0*/  UIADD3 UR4, UP0, UPT, UR4, 0x1, URZ ;  /* 0x0000000104047890 */ /* 0x000fe2000ff1e0ff */
[----:B------:R-:W-:Y:S01]  /*28c0*/  BSSY.RECONVERGENT B0, `(.L_x_2395) ;  /* 0x000005a000007945 */ /* 0x000fe20003800200 */
[----:B------:R-:W-:Y:S02]  /*28d0*/  IMAD.WIDE.U32 R4, R7, UR18, R4 ;  /* 0x0000001207047c25 */ /* 0x000fe4000f8e0004 */
[----:B------:R-:W-:Y:S02]  /*28e0*/  UIADD3.X UR5, UPT, UPT, URZ, UR5, URZ, UP0, !UPT ;  /* 0x00000005ff057290 */ /* 0x000fe400087fe4ff */
[----:B------:R-:W-:-:S02]  /*28f0*/  ISETP.LE.U32.AND P0, PT, R18, UR4, PT ;  /* 0x0000000412007c0c */ /* 0x000fc4000bf03070 */
[----:B------:R-:W-:Y:S02]  /*2900*/  ISETP.GE.U32.AND P1, PT, R4, UR11, PT ;  /* 0x0000000b04007c0c */ /* 0x000fe4000bf26070 */
[----:B------:R-:W-:Y:S01]  /*2910*/  IADD3 R19, PT, PT, R5, UR12, RZ ;  /* 0x0000000c05137c10 */ /* 0x000fe2000fffe0ff */
[----:B------:R-:W-:-:S03]  /*2920*/  IMAD.U32 R6, RZ, RZ, UR5 ;  /* 0x00000005ff067e24 */ /* 0x000fc6000f8e00ff */
        /* <DEDUP_REMOVED lines=27> */
[----:B------:R-:W-:-:S05]  /*2ae0*/  MOV R8, UR12 ;  /* 0x0000000c00087c02 */ /* 0x000fca0008000f00 */
[----:B------:R-:W-:-:S05]  /*2af0*/  IMAD R29, R29, 0x4, R8 ;  /* 0x000000041d1d7824 */ /* 0x000fca00078e0208 */
[----:B-1----:R-:W-:-:S07]  /*2b00*/  IADD3 R29, PT, PT, R29, 0x80, RZ ;  /* 0x000000801d1d7810 */ /* 0x002fce0007ffe0ff */
.L_x_2399:
        /* <DEDUP_REMOVED lines=9> */
.L_x_2398:
[----:B------:R-:W-:Y:S05]  /*2ba0*/  BSYNC.RECONVERGENT B1 ;  /* 0x0000000000017941 */ /* 0x000fea0003800200 */
.L_x_2397:
[----:B------:R-:W-:Y:S02]  /*2bb0*/  IADD3 R4, P1, PT, R21, -R6, RZ ;  /* 0x8000000615047210 */ /* 0x000fe40007f3e0ff */
[----:B0-----:R-:W-:-:S03]  /*2bc0*/  IADD3 R5, P2, PT, R17, 0x10, RZ ;  /* 0x0000001011057810 */ /* 0x001fc60007f5e0ff */
[----:B------:R-:W-:Y:S01]  /*2bd0*/  IMAD.X R19, R22, 0x1, ~R19, P1 ;  /* 0x0000000116137824 */ /* 0x000fe200008e0e13 */
[----:B------:R-:W-:Y:S02]  /*2be0*/  ISETP.LT.U32.AND P1, PT, R4, 0x20, PT ;  /* 0x000000200400780c */ /* 0x000fe40003f21070 */
[----:B------:R-:W-:Y:S02]  /*2bf0*/  IADD3.X R6, PT, PT, RZ, RZ, RZ, P2, !PT ;  /* 0x000000ffff067210 */ /* 0x000fe400017fe4ff */
[----:B------:R-:W-:-:S04]  /*2c00*/  ISETP.LT.AND.EX P1, PT, R19, RZ, PT, P1 ;  /* 0x000000ff1300720c */ /* 0x000fc80003f21310 */
[----:B------:R-:W-:-:S04]  /*2c10*/  SEL R4, R4, 0x20, P1 ;  /* 0x0000002004047807 */ /* 0x000fc80000800000 */
[----:B------:R-:W-:Y:S02]  /*2c20*/  ISETP.GE.U32.AND P2, PT, R5, R4, PT ;  /* 0x000000040500720c */ /* 0x000fe40003f46070 */
[----:B------:R-:W-:Y:S02]  /*2c30*/  SEL R5, R19, RZ, P1 ;  /* 0x000000ff13057207 */ /* 0x000fe40000800000 */
[----:B------:R-:W-:Y:S02]  /*2c40*/  IADD3 R19, P1, PT, R17, 0x8, RZ ;  /* 0x0000000811137810 */ /* 0x000fe40007f3e0ff */
[----:B------:R-:W-:-:S03]  /*2c50*/  ISETP.GE.AND.EX P2, PT, R6, R5, PT, P2 ;  /* 0x000000050600720c */ /* 0x000fc60003f46320 */
[----:B------:R-:W-:Y:S01]  /*2c60*/  IMAD.X R22, RZ, RZ, RZ, P1 ;  /* 0x000000ffff167224 */ /* 0x000fe200008e06ff */
[----:B------:R-:W-:-:S04]  /*2c70*/  ISETP.GE.U32.AND P1, PT, R19, R4, PT ;  /* 0x000000041300720c */ /* 0x000fc80003f26070 */
[----:B------:R-:W-:-:S05]  /*2c80*/  ISETP.GE.AND.EX P1, PT, R22, R5, PT, P1 ;  /* 0x000000051600720c */ /* 0x000fca0003f26310 */
[----:B------:R-:W-:Y:S04]  /*2c90*/  @!P2 LDS R6, [R16] ;  /* 0x000000001006a984 */ /* 0x000fe80000000800 */
[----:B------:R-:W0:Y:S02]  /*2ca0*/  @!P2 LDS R7, [R16+0x40] ;  /* 0x000040001007a984 */ /* 0x000e240000000800 */
[----:B0-----:R-:W-:-:S05]  /*2cb0*/  @!P2 FMNMX.FTZ R7, R6, R7, !PT ;  /* 0x000000070607a209 */ /* 0x001fca0007810000 */
[----:B------:R-:W-:Y:S01]  /*2cc0*/  @!P2 STS [R16], R7 ;  /* 0x000000071000a388 */ /* 0x000fe20000000800 */
[----:B------:R-:W-:-:S03]  /*2cd0*/  IADD3 R21, P2, PT, R17, 0x4, RZ ;  /* 0x0000000411157810 */ /* 0x000fc60007f5e0ff */
        /* <DEDUP_REMOVED lines=24> */
.L_x_2396:
[----:B------:R-:W-:Y:S05]  /*2e60*/  BSYNC.RECONVERGENT B0 ;  /* 0x0000000000007941 */ /* 0x000fea0003800200 */
.L_x_2395:
[----:B------:R-:W-:Y:S05]  /*2e70*/  @!P0 BRA `(.L_x_2400) ;  /* 0xfffffff8007c8947 */ /* 0x000fea000383ffff */
.L_x_2394:
[----:B0-----:R-:W-:Y:S01]  /*2e80*/  IMAD.SHL.U32 R5, R24, 0x10, RZ ;  /* 0x0000001018057824 */ /* 0x001fe200078e00ff */
[----:B------:R-:W-:Y:S04]  /*2e90*/  BAR.SYNC.DEFER_BLOCKING 0x0 ;  /* 0x0000000000007b1d */ /* 0x000fe80000010000 */
[----:B------:R-:W-:Y:S02]  /*2ea0*/  IADD3 R7, P0, PT, R20, R5, RZ ;  /* 0x0000000514077210 */ /* 0x000fe40007f1e0ff */
[----:B------:R-:W-:Y:S01]  /*2eb0*/  SHF.L.U64.HI R5, R24, 0x4, R25 ;  /* 0x0000000418057819 */ /* 0x000fe20000010219 */
[----:B------:R-:W0:Y:S01]  /*2ec0*/  LDCU.64 UR20, c[0x0][0x3c0] ;  /* 0x00007800ff1477ac */ /* 0x000e220008000a00 */
[----:B------:R-:W-:Y:S01]  /*2ed0*/  ISETP.GE.U32.AND P1, PT, R7, R2, PT ;  /* 0x000000020700720c */ /* 0x000fe20003f26070 */
[----:B------:R-:W-:Y:S01]  /*2ee0*/  BSSY.RECONVERGENT B0, `(.L_x_2401) ;  /* 0x000003b000007945 */ /* 0x000fe20003800200 */
[----:B------:R-:W-:-:S02]  /*2ef0*/  IADD3.X R2, PT, PT, R0, R5, RZ, P0, !PT ;  /* 0x0000000500027210 */ /* 0x000fc400007fe4ff */
[----:B------:R-:W-:Y:S02]  /*2f00*/  ISETP.NE.U32.AND P0, PT, R20, RZ, PT ;  /* 0x000000ff1400720c */ /* 0x000fe40003f05070 */
[----:B------:R-:W-:-:S04]  /*2f10*/  ISETP.GE.AND.EX P1, PT, R2, R3, PT, P1 ;  /* 0x000000030200720c */ /* 0x000fc80003f26310 */
[----:B------:R-:W-:-:S13]  /*2f20*/  ISETP.NE.OR.EX P0, PT, R0, RZ, P1, P0 ;  /* 0x000000ff0000720c */ /* 0x000fda0000f05700 */
[----:B0-----:R-:W-:Y:S05]  /*2f30*/  @P0 BRA `(.L_x_2402) ;  /* 0x0000000000d40947 */ /* 0x001fea0003800000 */
[----:B------:R-:W0:Y:S01]  /*2f40*/  LDCU.64 UR4, c[0x0][0x3a0] ;  /* 0x00007400ff0477ac */ /* 0x000e220008000a00 */
[----:B------:R-:W2:Y:S01]  /*2f50*/  LDC.64 R2, c[0x0][0x3c0] ;  /* 0x0000f000ff027b82 */ /* 0x000ea20000000a00 */
[----:B------:R-:W3:Y:S01]  /*2f60*/  LDS R6, [R9] ;  /* 0x0000000009067984 */ /* 0x000ee20000000800 */
[----:B0-----:R-:W-:-:S04]  /*2f70*/  ISETP.NE.U32.AND P0, PT, RZ, UR4, PT ;  /* 0x00000004ff007c0c */ /* 0x001fc8000bf05070 */
[----:B------:R-:W-:-:S13]  /*2f80*/  ISETP.NE.AND.EX P0, PT, RZ, UR5, PT, P0 ;  /* 0x00000005ff007c0c */ /* 0x000fda000bf05300 */
[----:B-1----:R-:W0:Y:S02]  /*2f90*/  @P0 LDC.64 R4, c[0x0][0x3a0] ;  /* 0x0000e800ff040b82 */ /* 0x002e240000000a00 */
        /* <DEDUP_REMOVED lines=30> */
.L_x_2403:
[----:B------:R-:W-:-:S07]  /*3180*/  MOV R0, 0x31a0 ;  /* 0x000031a000007802 */ /* 0x000fce0000000f00 */
[----:B------:R-:W-:Y:S05]  /*3190*/  CALL.REL.NOINC `($__internal_96_$__cuda_sm20_rem_s64) ;  /* 0x00000018004c7944 */ /* 0x000fea0003c00000 */
[----:B------:R-:W-:Y:S01]  /*31a0*/  IMAD.MOV.U32 R2, RZ, RZ, R4 ;  /* 0x000000ffff027224 */ /* 0x000fe200078e0004 */
[----:B------:R-:W-:-:S07]  /*31b0*/  MOV R3, R5 ;  /* 0x0000000500037202 */ /* 0x000fce0000000f00 */
.L_x_2404:
[----:B------:R-:W0:Y:S01]  /*31c0*/  LDCU.64 UR12, c[0x0][0x388] ;  /* 0x00007100ff0c77ac */ /* 0x000e220008000a00 */
[----:B------:R-:W-:Y:S01]  /*31d0*/  IADD3 R7, P0, PT, -R2, R7, RZ ;  /* 0x0000000702077210 */ /* 0x000fe20007f1e1ff */
[----:B------:R-:W-:Y:S01]  /*31e0*/  UMOV UR4, UR10 ;  /* 0x0000000a00047c82 */ /* 0x000fe20008000000 */
[----:B------:R-:W-:-:S03]  /*31f0*/  UMOV UR5, URZ ;  /* 0x000000ff00057c82 */ /* 0x000fc60008000000 */
[----:B------:R-:W-:-:S04]  /*3200*/  IMAD.X R3, R8, 0x1, ~R3, P0 ;  /* 0x0000000108037824 */ /* 0x000fc800000e0e03 */
[----:B------:R-:W-:Y:S02]  /*3210*/  IMAD R0, R3, R24, RZ ;  /* 0x0000001803007224 */ /* 0x000fe400078e02ff */
[----:B------:R-:W-:-:S04]  /*3220*/  IMAD.WIDE.U32 R2, R24, R7, UR4 ;  /* 0x0000000418027e25 */ /* 0x000fc8000f8e0007 */
[----:B------:R-:W-:Y:S01]  /*3230*/  IMAD R7, R25, R7, R0 ;  /* 0x0000000719077224 */ /* 0x000fe200078e0200 */
[----:B0-----:R-:W-:-:S04]  /*3240*/  LEA R4, P0, R2, UR12, 0x2 ;  /* 0x0000000c02047c11 */ /* 0x001fc8000f8010ff */
[----:B------:R-:W-:-:S04]  /*3250*/  IADD3 R3, PT, PT, R3, R7, RZ ;  /* 0x0000000703037210 */ /* 0x000fc80007ffe0ff */
[----:B------:R-:W-:Y:S02]  /*3260*/  LEA.HI.X R5, R2, UR13, R3, 0x2, P0 ;  /* 0x0000000d02057c11 */ /* 0x000fe400080f1403 */
[----:B------:R-:W-:-:S05]  /*3270*/  FMNMX.FTZ R3, R6, 1.1920928955078125e-07, !PT ;  /* 0x3400000006037809 */ /* 0x000fca0007810000 */
[----:B------:R0:W-:Y:S02]  /*3280*/  STG.E desc[UR16][R4.64], R3 ;  /* 0x0000000304007986 */ /* 0x0001e4000c101910 */
.L_x_2402:
[----:B------:R-:W-:Y:S05]  /*3290*/  BSYNC.RECONVERGENT B0 ;  /* 0x0000000000007941 */ /* 0x000fea0003800200 */
.L_x_2401:
        /* <DEDUP_REMOVED lines=12> */
[----:B------:R-:W-:Y:S02]  /*3360*/  MOV R19, UR5 ;  /* 0x0000000500137c02 */ /* 0x000fe40008000f00 */
[----:B------:R-:W-:Y:S05]  /*3370*/  @P0 EXIT ;  /* 0x000000000000094d */ /* 0x000fea0003800000 */
[----:B0-----:R-:W0:Y:S01]  /*3380*/  LDC.64 R2, c[0x0][0x3c0] ;  /* 0x0000f000ff027b82 */ /* 0x001e220000000a00 */
[----:B------:R-:W0:Y:S02]  /*3390*/  LDCU UR4, c[0x0][0x370] ;  /* 0x00006e00ff0477ac */ /* 0x000e240008000800 */
[----:B0-----:R-:W-:-:S04]  /*33a0*/  IADD3 R7, P0, PT, R2, UR4, RZ ;  /* 0x0000000402077c10 */ /* 0x001fc8000ff1e0ff */
[----:B------:R-:W-:-:S04]  /*33b0*/  IADD3 R7, P1, PT, R7, -0x1, RZ ;  /* 0xffffffff07077810 */ /* 0x000fc80007f3e0ff */
[----:B------:R-:W-:-:S04]  /*33c0*/  IADD3.X R6, PT, PT, RZ, -0x1, R3, P1, P0 ;  /* 0xffffffffff067810 */ /* 0x000fc80000fe0403 */
[----:B------:R-:W-:-:S04]  /*33d0*/  LOP3.LUT R3, R6, R3, RZ, 0xfc, !PT ;  /* 0x0000000306037212 */ /* 0x000fc800078efcff */
[----:B------:R-:W-:-:S13]  /*33e0*/  ISETP.NE.U32.AND P0, PT, R3, RZ, PT ;  /* 0x000000ff0300720c */ /* 0x000fda0003f05070 */
[----:B------:R-:W-:Y:S05]  /*33f0*/  @P0 BRA `(.L_x_2405) ;  /* 0x0000000000500947 */ /* 0x000fea0003800000 */
[----:B------:R-:W0:Y:S01]  /*3400*/  I2F.U32.RP R3, R2 ;  /* 0x0000000200037306 */ /* 0x000e220000209000 */
[----:B------:R-:W-:-:S07]  /*3410*/  ISETP.NE.U32.AND P1, PT, R2, RZ, PT ;  /* 0x000000ff0200720c */ /* 0x000fce0003f25070 */
[----:B0-----:R-:W1:Y:S02]  /*3420*/  MUFU.RCP R3, R3 ;  /* 0x0000000300037308 */ /* 0x001e640000001000 */
[----:B-1----:R-:W-:Y:S02]  /*3430*/  VIADD R4, R3, 0xffffffe ;  /* 0x0ffffffe03047836 */ /* 0x002fe40000000000 */
[----:B------:R-:W-:-:S04]  /*3440*/  HFMA2 R3, -RZ, RZ, 0, 0 ;  /* 0x00000000ff037431 */ /* 0x000fc800000001ff */
[----:B------:R0:W1:Y:S02]  /*3450*/  F2I.FTZ.U32.TRUNC.NTZ R5, R4 ;  /* 0x0000000400057305 */ /* 0x000064000021f000 */
[----:B0-----:R-:W-:Y:S01]  /*3460*/  IMAD.MOV.U32 R4, RZ, RZ, RZ ;  /* 0x000000ffff047224 */ /* 0x001fe200078e00ff */
[----:B-1----:R-:W-:-:S05]  /*3470*/  IADD3 R9, PT, PT, RZ, -R5, RZ ;  /* 0x80000005ff097210 */ /* 0x002fca0007ffe0ff */
[----:B------:R-:W-:-:S04]  /*3480*/  IMAD R9, R9, R2, RZ ;  /* 0x0000000209097224 */ /* 0x000fc800078e02ff */
[----:B------:R-:W-:-:S06]  /*3490*/  IMAD.HI.U32 R0, R5, R9, R4 ;  /* 0x0000000905007227 */ /* 0x000fcc00078e0004 */
        /* <DEDUP_REMOVED lines=10> */
.L_x_2405:
[----:B------:R-:W-:Y:S01]  /*3540*/  IMAD.MOV.U32 R8, RZ, RZ, R6 ;  /* 0x000000ffff087224 */ /* 0x000fe200078e0006 */
[----:B------:R-:W-:-:S07]  /*3550*/  MOV R0, 0x3570 ;  /* 0x0000357000007802 */ /* 0x000fce0000000f00 */
[----:B-1----:R-:W-:Y:S05]  /*3560*/  CALL.REL.NOINC `($__internal_96_$__cuda_sm20_rem_s64) ;  /* 0x0000001400587944 */ /* 0x002fea0003c00000 */
[----:B------:R-:W-:Y:S01]  /*3570*/  MOV R2, R4 ;  /* 0x0000000400027202 */ /* 0x000fe20000000f00 */
[----:B------:R-:W-:-:S07]  /*3580*/  IMAD.MOV.U32 R3, RZ, RZ, R5 ;  /* 0x000000ffff037224 */ /* 0x000fce00078e0005 */
.L_x_2406:
[----:B------:R-:W-:-:S04]  /*3590*/  IADD3 R0, P0, PT, -R2, R7, RZ ;  /* 0x0000000702007210 */ /* 0x000fc80007f1e1ff */
[----:B------:R-:W-:-:S09]  /*35a0*/  IADD3.X R2, PT, PT, ~R3, R6, RZ, P0, !PT ;  /* 0x0000000603027210 */ /* 0x000fd200007fe5ff */
.L_x_2407:
[----:B------:R-:W-:Y:S02]  /*35b0*/  IMAD.MOV.U32 R10, RZ, RZ, 0x10 ;  /* 0x00000010ff0a7424 */ /* 0x000fe400078e00ff */
[----:B------:R-:W-:Y:S01]  /*35c0*/  HFMA2 R24, -RZ, RZ, 0, 9.5367431640625e-07 ;  /* 0x00000010ff187431 */ /* 0x000fe200000001ff */
[----:B0-----:R-:W0:Y:S01]  /*35d0*/  LDC.64 R4, c[0x0][0x388] ;  /* 0x0000e200ff047b82 */ /* 0x001e220000000a00 */
[----:B------:R-:W-:-:S04]  /*35e0*/  IMAD.WIDE.U32 R10, R23, R10, UR6 ;  /* 0x00000006170a7e25 */ /* 0x000fc8000f8e000a */
[----:B------:R-:W-:Y:S02]  /*35f0*/  IMAD.WIDE.U32 R24, R23, R24, UR8 ;  /* 0x0000000817187e25 */ /* 0x000fe4000f8e0018 */
[----:B------:R-:W2:Y:S01]  /*3600*/  LDG.E.128.CONSTANT R8, desc[UR16][R10.64] ;  /* 0x000000100a087981 */ /* 0x000ea2000c1e9d00 */
[----:B------:R-:W-:Y:S01]  /*3610*/  SHF.R.U32.HI R3, RZ, 0x4, R23 ;  /* 0x00000004ff037819 */ /* 0x000fe20000011617 */
[----:B------:R-:W-:Y:S01]  /*3620*/  IMAD.U32 R6, RZ, RZ, UR10 ;  /* 0x0000000aff067e24 */ /* 0x000fe2000f8e00ff */
[----:B------:R-:W-:Y:S01]  /*3630*/  MOV R7, RZ ;  /* 0x000000ff00077202 */ /* 0x000fe20000000f00 */
[----:B------:R-:W2:Y:S01]  /*3640*/  LDG.E.128 R12, desc[UR16][R24.64] ;  /* 0x00000010180c7981 */ /* 0x000ea2000c1e1d00 */
[----:B------:R-:W-:Y:S01]  /*3650*/  LOP3.LUT R3, R3, 0x3ffffff, RZ, 0xc0, !PT ;  /* 0x03ffffff03037812 */ /* 0x000fe200078ec0ff */
[----:B------:R-:W1:Y:S04]  /*3660*/  LDC.64 R16, c[0x0][0x398] ;  /* 0x0000e600ff107b82 */ /* 0x000e680000000a00 */
[----:B------:R-:W-:-:S02]  /*3670*/  IMAD R27, R2, R3, RZ ;  /* 0x00000003021b7224 */ /* 0x000fc400078e02ff */
[----:B------:R-:W-:-:S04]  /*3680*/  IMAD.WIDE.U32 R20, R3, R0, R6 ;  /* 0x0000000003147225 */ /* 0x000fc800078e0006 */
[----:B------:R-:W-:Y:S02]  /*3690*/  IMAD.IADD R3, R21, 0x1, R27 ;  /* 0x0000000115037824 */ /* 0x000fe400078e021b */
[----:B--2---:R-:W-:Y:S01]  /*36a0*/  FADD.FTZ R8, R8, R12 ;  /* 0x0000000c08087221 */ /* 0x004fe20000010000 */
[----:B0-----:R-:W-:Y:S01]  /*36b0*/  LEA R12, P0, R20, R4, 0x2 ;  /* 0x00000004140c7211 */ /* 0x001fe200078010ff */
[----:B------:R-:W-:Y:S01]  /*36c0*/  FADD.FTZ R9, R9, R13 ;  /* 0x0000000d09097221 */ /* 0x000fe20000010000 */
[----:B------:R-:W-:Y:S01]  /*36d0*/  FADD.FTZ R10, R10, R14 ;  /* 0x0000000e0a0a7221 */ /* 0x000fe20000010000 */
[----:B------:R-:W-:Y:S01]  /*36e0*/  FADD.FTZ R11, R11, R15 ;  /* 0x0000000f0b0b7221 */ /* 0x000fe20000010000 */
[----:B------:R-:W-:-:S04]  /*36f0*/  LEA.HI.X R13, R20, R5, R3, 0x2, P0 ;  /* 0x00000005140d7211 */ /* 0x000fc800000f1403 */
[----:B------:R0:W-:Y:S04]  /*3700*/  STG.E.128 desc[UR16][R24.64], R8 ;  /* 0x0000000818007986 */ /* 0x0001e8000c101d10 */
[----:B------:R-:W2:Y:S01]  /*3710*/  LDG.E R3, desc[UR16][R12.64] ;  /* 0x000000100c037981 */ /* 0x000ea2000c1e1900 */
[----:B-1----:R-:W-:-:S06]  /*3720*/  IMAD.WIDE.U32 R14, R23, 0x10, R16 ;  /* 0x00000010170e7825 */ /* 0x002fcc00078e0010 */
        /* <DEDUP_REMOVED lines=19> */
[C---:B------:R-:W-:Y:S01]  /*3860*/  IADD3 R20, PT, PT, R23.reuse, UR19, RZ ;  /* 0x0000001317147c10 */ /* 0x040fe2000fffe0ff */
[----:B------:R-:W-:-:S03]  /*3870*/  IMAD.WIDE.U32 R8, R23, 0x4, R18 ;  /* 0x0000000417087825 */ /* 0x000fc600078e0012 */
[----:B------:R-:W-:Y:S02]  /*3880*/  ISETP.GE.U32.AND P0, PT, R20, UR11, PT ;  /* 0x0000000b14007c0c */ /* 0x000fe4000bf06070 */
[----:B0-----:R-:W-:-:S04]  /*3890*/  PRMT R14, R10, 0x3340, R3 ;  /* 0x000033400a0e7816 */ /* 0x001fc80000000003 */
[----:B------:R-:W-:-:S05]  /*38a0*/  PRMT R11, R11, 0x5410, R14 ;  /* 0x000054100b0b7816 */ /* 0x000fca000000000e */
[----:B------:R0:W-:Y:S02]  /*38b0*/  STG.E desc[UR16][R8.64], R11 ;  /* 0x0000000b08007986 */ /* 0x0001e4000c101910 */
        /* <DEDUP_REMOVED lines=8> */
[----:B------:R-:W-:-:S05]  /*3940*/  LOP3.LUT R3, R3, 0x3ffffff, RZ, 0xc0, !PT ;  /* 0x03ffffff03037812 */ /* 0x000fca00078ec0ff */
[----:B------:R-:W-:Y:S02]  /*3950*/  IMAD R21, R2, R3, RZ ;  /* 0x0000000302157224 */ /* 0x000fe400078e02ff */
[----:B------:R-:W-:-:S04]  /*3960*/  IMAD.WIDE.U32 R22, R3, R0, R6 ;  /* 0x0000000003167225 */ /* 0x000fc800078e0006 */
[----:B------:R-:W-:Y:S02]  /*3970*/  IMAD.IADD R3, R23, 0x1, R21 ;  /* 0x0000000117037824 */ /* 0x000fe400078e0215 */
[----:B--2---:R-:W-:Y:S01]  /*3980*/  FADD.FTZ R8, R8, R12 ;  /* 0x0000000c08087221 */ /* 0x004fe20000010000 */
        /* <DEDUP_REMOVED lines=12> */
[----:B------:R-:W-:Y:S01]  /*3a50*/  FMUL.FTZ R10, R11, UR15 ;  /* 0x0000000f0b0a7c20 */ /* 0x000fe20008410000 */
[----:B--2---:R-:W0:Y:S02]  /*3a60*/  MUFU.RCP R3, R3 ;  /* 0x0000000300037308 */ /* 0x004e240000001000 */
[----:B---3--:R-:W-:Y:S01]  /*3a70*/  FMUL.FTZ R8, R14, R9 ;  /* 0x000000090e087220 */ /* 0x008fe20000410000 */
        /* <DEDUP_REMOVED lines=19> */
[----:B------:R-:W-:Y:S02]  /*3bb0*/  HFMA2 R22, -RZ, RZ, 0, 9.5367431640625e-07 ;  /* 0x00000010ff167431 */ /* 0x000fe400000001ff */
        /* <DEDUP_REMOVED lines=39> */
[----:B------:R-:W-:-:S04]  /*3e30*/  IADD3 R3, PT, PT, R3, UR19, RZ ;  /* 0x0000001303037c10 */ /* 0x000fc8000fffe0ff */
        /* <DEDUP_REMOVED lines=8> */
[----:B0-----:R-:W-:Y:S01]  /*3ec0*/  IMAD.WIDE.U32 R20, R3, R20, UR8 ;  /* 0x0000000803147e25 */ /* 0x001fe2000f8e0014 */
[----:B------:R-:W2:Y:S04]  /*3ed0*/  LDG.E.128.CONSTANT R8, desc[UR16][R22.64] ;  /* 0x0000001016087981 */ /* 0x000ea8000c1e9d00 */
[----:B------:R-:W2:Y:S01]  /*3ee0*/  LDG.E.128 R12, desc[UR16][R20.64] ;  /* 0x00000010140c7981 */ /* 0x000ea2000c1e1d00 */
[----:B------:R-:W-:-:S04]  /*3ef0*/  SHF.R.U32.HI R24, RZ, 0x4, R3 ;  /* 0x00000004ff187819 */ /* 0x000fc80000011603 */
[----:B------:R-:W-:-:S05]  /*3f00*/  LOP3.LUT R25, R24, 0x3ffffff, RZ, 0xc0, !PT ;  /* 0x03ffffff18197812 */ /* 0x000fca00078ec0ff */
[----:B------:R-:W-:-:S04]  /*3f10*/  IMAD.WIDE.U32 R6, R25, R0, R6 ;  /* 0x0000000019067225 */ /* 0x000fc800078e0006 */
[----:B------:R-:W-:Y:S01]  /*3f20*/  IMAD R25, R2, R25, RZ ;  /* 0x0000001902197224 */ /* 0x000fe200078e02ff */
[----:B------:R-:W-:-:S03]  /*3f30*/  LEA R4, P0, R6, R4, 0x2 ;  /* 0x0000000406047211 */ /* 0x000fc600078010ff */
[----:B------:R-:W-:-:S05]  /*3f40*/  IMAD.IADD R7, R7, 0x1, R25 ;  /* 0x0000000107077824 */ /* 0x000fca00078e0219 */
[----:B------:R-:W-:Y:S01]  /*3f50*/  LEA.HI.X R5, R6, R5, R7, 0x2, P0 ;  /* 0x0000000506057211 */ /* 0x000fe200000f1407 */
[----:B--2---:R-:W-:Y:S01]  /*3f60*/  FADD.FTZ R8, R8, R12 ;  /* 0x0000000c08087221 */ /* 0x004fe20000010000 */
[----:B------:R-:W-:Y:S01]  /*3f70*/  FADD.FTZ R9, R9, R13 ;  /* 0x0000000d09097221 */ /* 0x000fe20000010000 */
[----:B------:R-:W-:Y:S01]  /*3f80*/  FADD.FTZ R10, R10, R14 ;  /* 0x0000000e0a0a7221 */ /* 0x000fe20000010000 */
[----:B------:R-:W-:-:S05]  /*3f90*/  FADD.FTZ R11, R11, R15 ;  /* 0x0000000f0b0b7221 */ /* 0x000fca0000010000 */
[----:B------:R0:W-:Y:S04]  /*3fa0*/  STG.E.128 desc[UR16][R20.64], R8 ;  /* 0x0000000814007986 */ /* 0x0001e8000c101d10 */
[----:B------:R-:W2:Y:S01]  /*3fb0*/  LDG.E R4, desc[UR16][R4.64] ;  /* 0x0000001004047981 */ /* 0x000ea2000c1e1900 */
[----:B------:R-:W-:-:S06]  /*3fc0*/  IMAD.WIDE.U32 R12, R3, 0x10, R16 ;  /* 0x00000010030c7825 */ /* 0x000fcc00078e0010 */
[----:B------:R-:W3:Y:S01]  /*3fd0*/  LDG.E.128.CONSTANT R12, desc[UR16][R12.64] ;  /* 0x000000100c0c7981 */ /* 0x000ee2000c1e9d00 */
[----:B------:R-:W-:Y:S01]  /*3fe0*/  FMUL.FTZ R16, R9, UR15 ;  /* 0x0000000f09107c20 */ /* 0x000fe20008410000 */
[----:B------:R-:W-:Y:S01]  /*3ff0*/  FMUL.FTZ R7, R8, UR15 ;  /* 0x0000000f08077c20 */ /* 0x000fe20008410000 */
[----:B------:R-:W-:Y:S01]  /*4000*/  IADD3 R23, PT, PT, R3, UR19, RZ ;  /* 0x0000001303177c10 */ /* 0x000fe2000fffe0ff */
[----:B0-----:R-:W-:-:S03]  /*4010*/  FMUL.FTZ R9, R10, UR15 ;  /* 0x0000000f0a097c20 */ /* 0x001fc60008410000 */
[----:B------:R-:W-:Y:S01]  /*4020*/  ISETP.GE.U32.AND P0, PT, R23, UR11, PT ;  /* 0x0000000b17007c0c */ /* 0x000fe2000bf06070 */
[----:B--2---:R0:W1:Y:S01]  /*4030*/  MUFU.RCP R6, R4 ;  /* 0x0000000400067308 */ /* 0x0040620000001000 */
[----:B---3--:R-:W-:Y:S01]  /*4040*/  FMUL.FTZ R7, R12, R7 ;  /* 0x000000070c077220 */ /* 0x008fe20000410000 */
[----:B------:R-:W-:Y:S01]  /*4050*/  FMUL.FTZ R9, R14, R9 ;  /* 0x000000090e097220 */ /* 0x000fe20000410000 */
[----:B0-----:R-:W-:Y:S01]  /*4060*/  FMUL.FTZ R4, R11, UR15 ;  /* 0x0000000f0b047c20 */ /* 0x001fe20008410000 */
[----:B------:R-:W-:-:S03]  /*4070*/  FMUL.FTZ R17, R13, R16 ;  /* 0x000000100d117220 */ /* 0x000fc60000410000 */
[----:B------:R-:W-:Y:S01]  /*4080*/  FMUL.FTZ R15, R15, R4 ;  /* 0x000000040f0f7220 */ /* 0x000fe20000410000 */
        /* <DEDUP_REMOVED lines=13> */
[----:B------:R-:W-:Y:S05]  /*4160*/  @!P0 BRA `(.L_x_2407) ;  /* 0xfffffff400108947 */ /* 0x000fea000383ffff */
[----:B------:R-:W-:Y:S05]  /*4170*/  EXIT ;  /* 0x000000000000794d */ /* 0x000fea0003800000 */
        .weak           $__internal_94_$__cuda_sm20_div_s64
        .type           $__internal_94_$__cuda_sm20_div_s64,@function
        .size           $__internal_94_$__cuda_sm20_div_s64,($__internal_95_$__cuda_sm20_div_u64 - $__internal_94_$__cuda_sm20_div_s64)
$__internal_94_$__cuda_sm20_div_s64:
        /* <DEDUP_REMOVED lines=37> */
[----:B------:R-:W-:Y:S02]  /*43d0*/  HFMA2 R7, -RZ, RZ, 0, 0 ;  /* 0x00000000ff077431 */ /* 0x000fe400000001ff */
        /* <DEDUP_REMOVED lines=38> */
[----:B------:R-:W-:Y:S06]  /*4640*/  RET.REL.NODEC R4 `(_ZN4vllm31rms_norm_per_block_quant_kernelIfaLb1ELb1ELi64EEEvPT0_PfPKT_S6_PKffiiPS4_l) ;  /* 0xffffffb8046c7950 */ /* 0x000fec0003c3ffff */
        .weak           $__internal_95_$__cuda_sm20_div_u64
        .type           $__internal_95_$__cuda_sm20_div_u64,@function
        .size           $__internal_95_$__cuda_sm20_div_u64,($__internal_96_$__cuda_sm20_rem_s64 - $__internal_95_$__cuda_sm20_div_u64)
$__internal_95_$__cuda_sm20_div_u64:
        /* <DEDUP_REMOVED lines=71> */
[----:B------:R-:W-:Y:S06]  /*4ac0*/  RET.REL.NODEC R10 `(_ZN4vllm31rms_norm_per_block_quant_kernelIfaLb1ELb1ELi64EEEvPT0_PfPKT_S6_PKffiiPS4_l) ;  /* 0xffffffb40a4c7950 */ /* 0x000fec0003c3ffff */
        .weak           $__internal_96_$__cuda_sm20_rem_s64
        .type           $__internal_96_$__cuda_sm20_rem_s64,@function
        .size           $__internal_96_$__cuda_sm20_rem_s64,(.L_x_2947 - $__internal_96_$__cuda_sm20_rem_s64)
$__internal_96_$__cuda_sm20_rem_s64:
        /* <DEDUP_REMOVED lines=29> */
[----:B------:R-:W-:-:S03]  /*4ca0*/  IADD3 R3, P0, PT, RZ, -R2, RZ ;  /* 0x80000002ff037210 */ /* 0x000fc60007f1e0ff */
[----:B------:R-:W-:Y:S02]  /*4cb0*/  IMAD R2, R9, UR4, R4 ;  /* 0x0000000409027c24 */ /* 0x000fe4000f8e0204 */
[----:B------:R-:W-:-:S03]  /*4cc0*/  IMAD.HI.U32 R4, R5, R3, RZ ;  /* 0x0000000305047227 */ /* 0x000fc600078e00ff */
[----:B------:R-:W-:Y:S02]  /*4cd0*/  IADD3.X R10, PT, PT, RZ, ~R2, RZ, P0, !PT ;  /* 0x80000002ff0a7210 */ /* 0x000fe400007fe4ff */
[----:B------:R-:W-:-:S03]  /*4ce0*/  IADD3 R2, P4, PT, RZ, -R7, RZ ;  /* 0x80000007ff027210 */ /* 0x000fc60007f9e0ff */
[----:B------:R-:W-:-:S04]  /*4cf0*/  IMAD.WIDE.U32 R4, P0, R5, R10, R4 ;  /* 0x0000000a05047225 */ /* 0x000fc80007800004 */
[----:B------:R-:W-:Y:S02]  /*4d00*/  IMAD.X R11, RZ, RZ, ~R8, P4 ;  /* 0x000000ffff0b7224 */ /* 0x000fe400020e0e08 */
[----:B------:R-:W-:Y:S01]  /*4d10*/  IMAD.HI.U32 R4, P2, R9, R3, R4 ;  /* 0x0000000309047227 */ /* 0x000fe20007840004 */
[----:B------:R-:W-:-:S03]  /*4d20*/  SEL R5, R2, R7, !P1 ;  /* 0x0000000702057207 */ /* 0x000fc60004800000 */
[CC--:B------:R-:W-:Y:S02]  /*4d30*/  IMAD R3, R9.reuse, R10.reuse, RZ ;  /* 0x0000000a09037224 */ /* 0x0c0fe400078e02ff */
[----:B------:R-:W-:-:S03]  /*4d40*/  IMAD.HI.U32 R10, R9, R10, RZ ;  /* 0x0000000a090a7227 */ /* 0x000fc600078e00ff */
[----:B------:R-:W-:Y:S02]  /*4d50*/  IADD3 R4, P3, PT, R3, R4, RZ ;  /* 0x0000000403047210 */ /* 0x000fe40007f7e0ff */
[----:B------:R-:W-:Y:S02]  /*4d60*/  IADD3.X R3, PT, PT, R10, R9, RZ, P0, !PT ;  /* 0x000000090a037210 */ /* 0x000fe400007fe4ff */
[----:B------:R-:W-:Y:S01]  /*4d70*/  SEL R9, R11, R8, !P1 ;  /* 0x000000080b097207 */ /* 0x000fe20004800000 */
[----:B------:R-:W-:Y:S01]  /*4d80*/  IMAD.HI.U32 R2, R4, R5, RZ ;  /* 0x0000000504027227 */ /* 0x000fe200078e00ff */
[----:B------:R-:W-:-:S03]  /*4d90*/  IADD3.X R10, PT, PT, RZ, RZ, R3, P3, P2 ;  /* 0x000000ffff0a7210 */ /* 0x000fc60001fe4403 */
[----:B------:R-:W-:Y:S02]  /*4da0*/  IMAD.MOV.U32 R3, RZ, RZ, RZ ;  /* 0x000000ffff037224 */ /* 0x000fe400078e00ff */
[-C--:B------:R-:W-:Y:S02]  /*4db0*/  IMAD R11, R10, R9.reuse, RZ ;  /* 0x000000090a0b7224 */ /* 0x080fe400078e02ff */
[----:B------:R-:W-:-:S04]  /*4dc0*/  IMAD.WIDE.U32 R2, R4, R9, R2 ;  /* 0x0000000904027225 */ /* 0x000fc800078e0002 */
[----:B------:R-:W-:-:S04]  /*4dd0*/  IMAD.HI.U32 R4, R10, R9, RZ ;  /* 0x000000090a047227 */ /* 0x000fc800078e00ff */
[----:B------:R-:W-:-:S05]  /*4de0*/  IMAD.HI.U32 R2, P0, R10, R5, R2 ;  /* 0x000000050a027227 */ /* 0x000fca0007800002 */
[----:B------:R-:W-:Y:S02]  /*4df0*/  IADD3 R11, P2, PT, R11, R2, RZ ;  /* 0x000000020b0b7210 */ /* 0x000fe40007f5e0ff */
[----:B------:R-:W-:-:S03]  /*4e00*/  IADD3.X R4, PT, PT, R4, RZ, RZ, P0, !PT ;  /* 0x000000ff04047210 */ /* 0x000fc600007fe4ff */
        /* <DEDUP_REMOVED lines=25> */
[----:B------:R-:W-:Y:S02]  /*4fa0*/  MOV R2, R0 ;  /* 0x0000000000027202 */ /* 0x000fe40000000f00 */
[----:B------:R-:W-:Y:S02]  /*4fb0*/  SEL R4, R4, 0xffffffff, P0 ;  /* 0xffffffff04047807 */ /* 0x000fe40000000000 */
[----:B------:R-:W-:Y:S01]  /*4fc0*/  SEL R5, R5, 0xffffffff, P0 ;  /* 0xffffffff05057807 */ /* 0x000fe20000000000 */
[----:B------:R-:W-:Y:S06]  /*4fd0*/  RET.REL.NODEC R2 `(_ZN4vllm31rms_norm_per_block_quant_kernelIfaLb1ELb1ELi64EEEvPT0_PfPKT_S6_PKffiiPS4_l) ;  /* 0xffffffb002087950 */ /* 0x000fec0003c3ffff */
.L_x_2408:
        /* <DEDUP_REMOVED lines=10> */
.L_x_2947:


//--------------------- .text._ZN4vllm31rms_norm_per_block_quant_kernelIfN3c1013Float8_e4m3fnELb1ELb1ELi64EEEvPT0_PfPKT_S8_PKffiiPS6_l --------------------------
	.section	.text._ZN4vllm31rms_norm_per_block_quant_kernelIfN3c1013Float8_e4m3fnELb1ELb1ELi64EEEvPT0_PfPKT_S8_PKffiiPS6_l,"ax",@progbits
	.align	128
        .global         _ZN4vllm31rms_norm_per_block_quant_kernelIfN3c1013Float8_e4m3fnELb1ELb1ELi64EEEvPT0_PfPKT_S8_PKffiiPS6_l
        .type           _ZN4vllm31rms_norm_per_block_quant_kernelIfN3c1013Float8_e4m3fnELb1ELb1ELi64EEEvPT0_PfPKT_S8_PKffiiPS6_l,@function
        .size           _ZN4vllm31rms_norm_per_block_quant_kernelIfN3c1013Float8_e4m3fnELb1ELb1ELi64EEEvPT0_PfPKT_S8_PKffiiPS6_l,(.L_x_2950 - _ZN4vllm31rms_norm_per_block_quant_kernelIfN3c1013Float8_e4m3fnELb1ELb1ELi64EEEvPT0_PfPKT_S8_PKffiiPS6_l)
        .other          _ZN4vllm31rms_norm_per_block_quant_kernelIfN3c1013Float8_e4m3fnELb1ELb1ELi64EEEvPT0_PfPKT_S8_PKffiiPS6_l,@"STO_CUDA_ENTRY STV_DEFAULT"
_ZN4vllm31rms_norm_per_block_quant_kernelIfN3c1013Float8_e4m3fnELb1ELb1ELi64EEEvPT0_PfPKT_S8_PKffiiPS6_l:
.text._ZN4vllm31rms_norm_per_block_quant_kernelIfN3c1013Float8_e4m3fnELb1ELb1ELi64EEEvPT0_PfPKT_S8_PKffiiPS6_l:
        /* <DEDUP_REMOVED lines=28> */
.L_x_2411:
        /* <DEDUP_REMOVED lines=68> */
.L_x_2410:
[----:B------:R-:W-:Y:S05]  /*0600*/  BSYNC.RECONVERGENT B0 ;  /* 0x0000000000007941 */ /* 0x000fea0003800200 */
.L_x_2409:
        /* <DEDUP_REMOVED lines=71> */
.L_x_2413:
        /* <DEDUP_REMOVED lines=134> */
.L_x_2415:
[----:B------:R-:W0:Y:S02]  /*12e0*/  LDCU.64 UR4, c[0x0][0x3a8] ;  /* 0x00007500ff0477ac */ /* 0x000e240008000a00 */
[----:B0-----:R-:W-:-:S06]  /*12f0*/  I2FP.F32.S32 R3, UR5 ;  /* 0x0000000500037c45 */ /* 0x001fcc0008201400 */
[----:B------:R-:W0:Y:S02]  /*1300*/  MUFU.RCP R3, R3 ;  /* 0x0000000300037308 */ /* 0x000e240000001000 */
[----:B0-----:R-:W-:-:S06]  /*1310*/  FFMA.FTZ R2, R3, R2, UR4 ;  /* 0x0000000403027e23 */ /* 0x001fcc0008010002 */
[----:B------:R-:W0:Y:S02]  /*1320*/  MUFU.RSQ R5, R2 ;  /* 0x0000000200057308 */ /* 0x000e240000001400 */
[----:B0-----:R2:W-:Y:S02]  /*1330*/  STS [R0+0x10a4], R5 ;  /* 0x0010a40500007388 */ /* 0x0015e40000000800 */
.L_x_2414:
[----:B------:R-:W-:Y:S05]  /*1340*/  BSYNC.RECONVERGENT B0 ;  /* 0x0000000000007941 */ /* 0x000fea0003800200 */
.L_x_2412:
        /* <DEDUP_REMOVED lines=66> */
.L_x_2416:
[----:B------:R-:W-:Y:S01]  /*1770*/  IMAD.U32 R0, RZ, RZ, UR13 ;  /* 0x0000000dff007e24 */ /* 0x000fe2000f8e00ff */
[----:B------:R-:W-:-:S07]  /*1780*/  MOV R4, 0x17a0 ;  /* 0x000017a000047802 */ /* 0x000fce0000000f00 */
[----:B------:R-:W-:Y:S05]  /*1790*/  CALL.REL.NOINC `($__internal_97_$__cuda_sm20_div_s64) ;  /* 0x0000003800387944 */ /* 0x000fea0003c00000 */
[----:B------:R-:W-:Y:S01]  /*17a0*/  IADD3 R5, P0, PT, RZ, -R24, RZ ;  /* 0x80000018ff057210 */ /* 0x000fe20007f1e0ff */
[----:B------:R-:W-:Y:S02]  /*17b0*/  HFMA2 R3, -RZ, RZ, 0, 0 ;  /* 0x00000000ff037431 */ /* 0x000fe400000001ff */
[----:B------:R-:W-:Y:S02]  /*17c0*/  IMAD.MOV.U32 R2, RZ, RZ, R23 ;  /* 0x000000ffff027224 */ /* 0x000fe400078e0017 */
[----:B------:R-:W-:Y:S02]  /*17d0*/  IMAD.X R0, RZ, RZ, ~R25, P0 ;  /* 0x000000ffff007224 */ /* 0x000fe400000e0e19 */
[----:B------:R-:W-:-:S04]  /*17e0*/  IMAD.WIDE.U32 R20, R5, UR13, R2 ;  /* 0x0000000d05147c25 */ /* 0x000fc8000f8e0002 */
[----:B------:R-:W-:-:S04]  /*17f0*/  IMAD R0, R0, UR13, RZ ;  /* 0x0000000d00007c24 */ /* 0x000fc8000f8e02ff */
[----:B------:R-:W-:-:S04]  /*1800*/  IMAD R3, R5, UR24, R0 ;  /* 0x0000001805037c24 */ /* 0x000fc8000f8e0200 */
[----:B------:R-:W-:-:S07]  /*1810*/  IMAD.IADD R0, R21, 0x1, R3 ;  /* 0x0000000115007824 */ /* 0x000fce00078e0203 */
.L_x_2417:
[C---:B------:R-:W-:Y:S01]  /*1820*/  IMAD.SHL.U32 R5, R24.reuse, 0x10, RZ ;  /* 0x0000001018057824 */ /* 0x040fe200078e00ff */
[----:B------:R-:W-:Y:S01]  /*1830*/  SHF.L.U64.HI R21, R24, 0x4, R25 ;  /* 0x0000000418157819 */ /* 0x000fe20000010219 */
[----:B------:R-:W0:Y:S01]  /*1840*/  LDCU UR4, c[0x0][0x3ac] ;  /* 0x00007580ff0477ac */ /* 0x000e220008000800 */
[----:B------:R-:W-:Y:S01]  /*1850*/  BSSY.RECONVERGENT B0, `(.L_x_2418) ;  /* 0x00000d2000007945 */ /* 0x000fe20003800200 */
[----:B------:R-:W-:Y:S01]  /*1860*/  IMAD.MOV.U32 R16, RZ, RZ, RZ ;  /* 0x000000ffff107224 */ /* 0x000fe200078e00ff */
[----:B------:R-:W-:Y:S01]  /*1870*/  IADD3 R2, P1, PT, R5, 0x10, RZ ;  /* 0x0000001005027810 */ /* 0x000fe20007f3e0ff */
[----:B------:R-:W-:Y:S01]  /*1880*/  USHF.R.S32.HI UR12, URZ, 0x1f, UR11 ;  /* 0x0000001fff0c7899 */ /* 0x000fe2000801140b */
[----:B------:R-:W1:Y:S02]  /*1890*/  LDCU.64 UR22, c[0x0][0x398] ;  /* 0x00007300ff1677ac */ /* 0x000e640008000a00 */
[----:B------:R-:W-:Y:S01]  /*18a0*/  ISETP.LT.U32.AND P0, PT, R2, UR11, PT ;  /* 0x0000000b02007c0c */ /* 0x000fe2000bf01070 */
[--C-:B------:R-:W-:Y:S01]  /*18b0*/  IMAD.X R3, RZ, RZ, R21.reuse, P1 ;  /* 0x000000ffff037224 */ /* 0x100fe200008e0615 */
[----:B------:R-:W-:Y:S01]  /*18c0*/  IADD3 R22, P1, PT, R20, R5, RZ ;  /* 0x0000000514167210 */ /* 0x000fe20007f3e0ff */
[----:B------:R-:W2:Y:S03]  /*18d0*/  LDCU.64 UR26, c[0x0][0x398] ;  /* 0x00007300ff1a77ac */ /* 0x000ea60008000a00 */
[----:B------:R-:W-:Y:S01]  /*18e0*/  ISETP.LT.AND.EX P0, PT, R3, UR12, PT, P0 ;  /* 0x0000000c03007c0c */ /* 0x000fe2000bf01300 */
[----:B------:R-:W-:-:S03]  /*18f0*/  IMAD.X R21, R0, 0x1, R21, P1 ;  /* 0x0000000100157824 */ /* 0x000fc600008e0615 */
        /* <DEDUP_REMOVED lines=44> */
.L_x_2421:
[----:B------:R-:W-:Y:S01]  /*1bc0*/  IMAD.U32 R11, RZ, RZ, UR13 ;  /* 0x0000000dff0b7e24 */ /* 0x000fe2000f8e00ff */
[----:B------:R-:W-:-:S07]  /*1bd0*/  MOV R10, 0x1bf0 ;  /* 0x00001bf0000a7802 */ /* 0x000fce0000000f00 */
[----:B------:R-:W-:Y:S05]  /*1be0*/  CALL.REL.NOINC `($__internal_98_$__cuda_sm20_div_u64) ;  /* 0x0000003800587944 */ /* 0x000fea0003c00000 */
.L_x_2422:
[----:B------:R-:W-:Y:S05]  /*1bf0*/  BSYNC.RECONVERGENT B1 ;  /* 0x0000000000017941 */ /* 0x000fea0003800200 */
.L_x_2420:
        /* <DEDUP_REMOVED lines=14> */
.L_x_2425:
        /* <DEDUP_REMOVED lines=32> */
.L_x_2424:
[----:B------:R-:W-:Y:S05]  /*1ee0*/  BSYNC.RECONVERGENT B1 ;  /* 0x0000000000017941 */ /* 0x000fea0003800200 */
.L_x_2423:
[----:B------:R-:W-:Y:S05]  /*1ef0*/  @!P0 BRA `(.L_x_2419) ;  /* 0x00000004009c8947 */ /* 0x000fea0003800000 */
.L_x_2426:
        /* <DEDUP_REMOVED lines=103> */
.L_x_2419:
[----:B------:R-:W-:Y:S05]  /*2570*/  BSYNC.RECONVERGENT B0 ;  /* 0x0000000000007941 */ /* 0x000fea0003800200 */
.L_x_2418:
        /* <DEDUP_REMOVED lines=8> */
[----:B------:R-:W-:Y:S01]  /*2600*/  ULOP3.LUT UR4, UR4, UR18, URZ, 0x3c, !UPT ;  /* 0x0000001204047292 */ /* 0x000fe2000f8e3cff */
[----:B------:R-:W-:-:S03]  /*2610*/  IMAD.MOV R11, RZ, RZ, -R11 ;  /* 0x000000ffff0b7224 */ /* 0x000fc600078e0a0b */
[----:B------:R-:W-:Y:S02]  /*2620*/  IABS R8, R8 ;  /* 0x0000000800087213 */ /* 0x000fe40000000000 */
[----:B------:R-:W-:Y:S01]  /*2630*/  ISETP.LE.AND P2, PT, RZ, UR4, PT ;  /* 0x00000004ff007c0c */ /* 0x000fe2000bf43270 */
[----:B-1----:R-:W1:Y:S01]  /*2640*/  MUFU.RCP R6, R6 ;  /* 0x0000000600067308 */ /* 0x002e620000001000 */
[----:B0-----:R-:W-:Y:S01]  /*2650*/  ULEA UR5, UR12, UR5, 0x18 ;  /* 0x000000050c057291 */ /* 0x001fe2000f8ec0ff */
[----:B-1----:R-:W-:-:S06]  /*2660*/  VIADD R4, R6, 0xffffffe ;  /* 0x0ffffffe06047836 */ /* 0x002fcc0000000000 */
[----:B------:R0:W1:Y:S02]  /*2670*/  F2I.FTZ.U32.TRUNC.NTZ R5, R4 ;  /* 0x0000000400057305 */ /* 0x000064000021f000 */
[----:B0-----:R-:W-:Y:S02]  /*2680*/  IMAD.MOV.U32 R4, RZ, RZ, RZ ;  /* 0x000000ffff047224 */ /* 0x001fe400078e00ff */
[----:B-1----:R-:W-:-:S04]  /*2690*/  IMAD.MOV R10, RZ, RZ, -R5 ;  /* 0x000000ffff0a7224 */ /* 0x002fc800078e0a05 */
[----:B------:R-:W-:-:S04]  /*26a0*/  IMAD R9, R10, R7, RZ ;  /* 0x000000070a097224 */ /* 0x000fc800078e02ff */
[----:B------:R-:W-:-:S04]  /*26b0*/  IMAD.HI.U32 R5, R5, R9, R4 ;  /* 0x0000000905057227 */ /* 0x000fc800078e0004 */
[----:B------:R-:W-:Y:S01]  /*26c0*/  IMAD.MOV.U32 R4, RZ, RZ, R8 ;  /* 0x000000ffff047224 */ /* 0x000fe200078e0008 */
[----:B------:R-:W-:Y:S01]  /*26d0*/  MOV R8, UR5 ;  /* 0x0000000500087c02 */ /* 0x000fe20008000f00 */
[----:B------:R-:W-:Y:S02]  /*26e0*/  IMAD.MOV.U32 R9, RZ, RZ, R11 ;  /* 0x000000ffff097224 */ /* 0x000fe400078e000b */
[----:B------:R-:W-:-:S04]  /*26f0*/  IMAD.HI.U32 R18, R5, R4, RZ ;  /* 0x0000000405127227 */ /* 0x000fc800078e00ff */
[----:B------:R-:W-:Y:S02]  /*2700*/  IMAD R4, R18, R9, R4 ;  /* 0x0000000912047224 */ /* 0x000fe400078e0204 */
[----:B------:R-:W-:-:S03]  /*2710*/  IMAD R9, R23, 0x4, R8 ;  /* 0x0000000417097824 */ /* 0x000fc600078e0208 */
[----:B------:R-:W-:Y:S02]  /*2720*/  ISETP.GT.U32.AND P1, PT, R7, R4, PT ;  /* 0x000000040700720c */ /* 0x000fe40003f24070 */
[----:B------:R0:W-:Y:S11]  /*2730*/  STS [R9], R16 ;  /* 0x0000001009007388 */ /* 0x0001f60000000800 */
[----:B------:R-:W-:-:S02]  /*2740*/  @!P1 IMAD.IADD R4, R4, 0x1, -R7 ;  /* 0x0000000104049824 */ /* 0x000fc400078e0a07 */
[----:B------:R-:W-:Y:S01]  /*2750*/  @!P1 VIADD R18, R18, 0x1 ;  /* 0x0000000112129836 */ /* 0x000fe20000000000 */
[----:B------:R-:W-:Y:S01]  /*2760*/  BAR.SYNC.DEFER_BLOCKING 0x0 ;  /* 0x0000000000007b1d */ /* 0x000fe20000010000 */
[----:B------:R-:W-:Y:S02]  /*2770*/  ISETP.NE.AND P1, PT, RZ, UR18, PT ;  /* 0x00000012ff007c0c */ /* 0x000fe4000bf25270 */
[----:B------:R-:W-:-:S13]  /*2780*/  ISETP.GE.U32.AND P0, PT, R4, R7, PT ;  /* 0x000000070400720c */ /* 0x000fda0003f06070 */
[----:B------:R-:W-:-:S04]  /*2790*/  @P0 VIADD R18, R18, 0x1 ;  /* 0x0000000112120836 */ /* 0x000fc80000000000 */
[----:B------:R-:W-:Y:S01]  /*27a0*/  @!P2 IMAD.MOV R18, RZ, RZ, -R18 ;  /* 0x000000ffff12a224 */ /* 0x000fe200078e0a12 */
        /* <DEDUP_REMOVED lines=10> */
[----:B------:R-:W-:Y:S02]  /*2850*/  IMAD.X R11, RZ, RZ, RZ, P0 ;  /* 0x000000ffff0b7224 */ /* 0x000fe400000e06ff */
[----:B------:R-:W-:-:S08]  /*2860*/  IMAD.X R10, RZ, RZ, RZ, P1 ;  /* 0x000000ffff0a7224 */ /* 0x000fd000008e06ff */
.L_x_2433:
        /* <DEDUP_REMOVED lines=8> */
[----:B------:R-:W-:Y:S02]  /*28f0*/  ISETP.LE.U32.AND P0, PT, R18, UR4, PT ;  /* 0x0000000412007c0c */ /* 0x000fe4000bf03070 */
[----:B------:R-:W-:-:S02]  /*2900*/  ISETP.GE.U32.AND P1, PT, R4, UR11, PT ;  /* 0x0000000b04007c0c */ /* 0x000fc4000bf26070 */
[----:B------:R-:W-:Y:S01]  /*2910*/  IMAD.U32 R6, RZ, RZ, UR5 ;  /* 0x00000005ff067e24 */ /* 0x000fe2000f8e00ff */
[----:B------:R-:W-:-:S04]  /*2920*/  IADD3 R19, PT, PT, R5, UR12, RZ ;  /* 0x0000000c05137c10 */ /* 0x000fc8000fffe0ff */
        /* <DEDUP_REMOVED lines=28> */
[----:B------:R-:W-:-:S04]  /*2af0*/  IMAD R29, R29, 0x4, R8 ;  /* 0x000000041d1d7824 */ /* 0x000fc800078e0208 */
[----:B-1----:R-:W-:-:S07]  /*2b00*/  VIADD R29, R29, 0x80 ;  /* 0x000000801d1d7836 */ /* 0x002fce0000000000 */
.L_x_2432:
        /* <DEDUP_REMOVED lines=9> */
.L_x_2431:
[----:B------:R-:W-:Y:S05]  /*2ba0*/  BSYNC.RECONVERGENT B1 ;  /* 0x0000000000017941 */ /* 0x000fea0003800200 */
.L_x_2430:
        /* <DEDUP_REMOVED lines=43> */
.L_x_2429:
[----:B------:R-:W-:Y:S05]  /*2e60*/  BSYNC.RECONVERGENT B0 ;  /* 0x0000000000007941 */ /* 0x000fea0003800200 */
.L_x_2428:
[----:B------:R-:W-:Y:S05]  /*2e70*/  @!P0 BRA `(.L_x_2433) ;  /* 0xfffffff8007c8947 */ /* 0x000fea000383ffff */
.L_x_2427:
[----:B0-----:R-:W-:Y:S01]  /*2e80*/  IMAD.SHL.U32 R5, R24, 0x10, RZ ;  /* 0x0000001018057824 */ /* 0x001fe200078e00ff */
[----:B------:R-:W-:Y:S04]  /*2e90*/  BAR.SYNC.DEFER_BLOCKING 0x0 ;  /* 0x0000000000007b1d */ /* 0x000fe80000010000 */
[----:B------:R-:W-:Y:S02]  /*2ea0*/  IADD3 R7, P0, PT, R20, R5, RZ ;  /* 0x0000000514077210 */ /* 0x000fe40007f1e0ff */
[----:B------:R-:W-:Y:S01]  /*2eb0*/  SHF.L.U64.HI R5, R24, 0x4, R25 ;  /* 0x0000000418057819 */ /* 0x000fe20000010219 */
[----:B------:R-:W0:Y:S01]  /*2ec0*/  LDCU.64 UR20, c[0x0][0x3c0] ;  /* 0x00007800ff1477ac */ /* 0x000e220008000a00 */
[----:B------:R-:W-:Y:S01]  /*2ed0*/  ISETP.GE.U32.AND P1, PT, R7, R2, PT ;  /* 0x000000020700720c */ /* 0x000fe20003f26070 */
[----:B------:R-:W-:Y:S02]  /*2ee0*/  BSSY.RECONVERGENT B0, `(.L_x_2434) ;  /* 0x000003b000007945 */ /* 0x000fe40003800200 */
[----:B------:R-:W-:Y:S01]  /*2ef0*/  IMAD.X R2, R0, 0x1, R5, P0 ;  /* 0x0000000100027824 */ /* 0x000fe200000e0605 */
[----:B------:R-:W-:-:S04]  /*2f00*/  ISETP.NE.U32.AND P0, PT, R20, RZ, PT ;  /* 0x000000ff1400720c */ /* 0x000fc80003f05070 */
        /* <DEDUP_REMOVED lines=24> */
[----:B0-----:R-:W-:Y:S02]  /*3090*/  IMAD.MOV.U32 R4, RZ, RZ, RZ ;  /* 0x000000ffff047224 */ /* 0x001fe400078e00ff */
[----:B-1----:R-:W-:-:S04]  /*30a0*/  IMAD.MOV R3, RZ, RZ, -R5 ;  /* 0x000000ffff037224 */ /* 0x002fc800078e0a05 */
        /* <DEDUP_REMOVED lines=13> */
.L_x_2436:
[----:B------:R-:W-:-:S07]  /*3180*/  MOV R0, 0x31a0 ;  /* 0x000031a000007802 */ /* 0x000fce0000000f00 */
[----:B------:R-:W-:Y:S05]  /*3190*/  CALL.REL.NOINC `($__internal_99_$__cuda_sm20_rem_s64) ;  /* 0x00000028000c7944 */ /* 0x000fea0003c00000 */
[----:B------:R-:W-:Y:S02]  /*31a0*/  IMAD.MOV.U32 R2, RZ, RZ, R4 ;  /* 0x000000ffff027224 */ /* 0x000fe400078e0004 */
[----:B------:R-:W-:-:S07]  /*31b0*/  IMAD.MOV.U32 R3, RZ, RZ, R5 ;  /* 0x000000ffff037224 */ /* 0x000fce00078e0005 */
.L_x_2437:
        /* <DEDUP_REMOVED lines=13> */
.L_x_2435:
[----:B------:R-:W-:Y:S05]  /*3290*/  BSYNC.RECONVERGENT B0 ;  /* 0x0000000000007941 */ /* 0x000fea0003800200 */
.L_x_2434:
        /* <DEDUP_REMOVED lines=42> */
.L_x_2438:
[----:B------:R-:W-:Y:S01]  /*3540*/  IMAD.MOV.U32 R8, RZ, RZ, R6 ;  /* 0x000000ffff087224 */ /* 0x000fe200078e0006 */
[----:B------:R-:W-:-:S07]  /*3550*/  MOV R0, 0x3570 ;  /* 0x0000357000007802 */ /* 0x000fce0000000f00 */
[----:B-1----:R-:W-:Y:S05]  /*3560*/  CALL.REL.NOINC `($__internal_99_$__cuda_sm20_rem_s64) ;  /* 0x0000002400187944 */ /* 0x002fea0003c00000 */
[----:B------:R-:W-:Y:S02]  /*3570*/  IMAD.MOV.U32 R2, RZ, RZ, R4 ;  /* 0x000000ffff027224 */ /* 0x000fe400078e0004 */
[----:B------:R-:W-:-:S07]  /*3580*/  IMAD.MOV.U32 R3, RZ, RZ, R5 ;  /* 0x000000ffff037224 */ /* 0x000fce00078e0005 */
.L_x_2439:
[----:B------:R-:W-:-:S04]  /*3590*/  IADD3 R0, P0, PT, -R2, R7, RZ ;  /* 0x0000000702007210 */ /* 0x000fc80007f1e1ff */
[----:B------:R-:W-:-:S09]  /*35a0*/  IADD3.X R2, PT, PT, ~R3, R6, RZ, P0, !PT ;  /* 0x0000000603027210 */ /* 0x000fd200007fe5ff */
.L_x_2472:
[----:B------:R-:W-:Y:S01]  /*35b0*/  IMAD.MOV.U32 R10, RZ, RZ, 0x10 ;  /* 0x00000010ff0a7424 */ /* 0x000fe200078e00ff */
[----:B0-----:R-:W0:Y:S01]  /*35c0*/  LDC.64 R4, c[0x0][0x388] ;  /* 0x0000e200ff047b82 */ /* 0x001e220000000a00 */
[----:B------:R-:W-:Y:S02]  /*35d0*/  IMAD.MOV.U32 R24, RZ, RZ, 0x10 ;  /* 0x00000010ff187424 */ /* 0x000fe400078e00ff */
[----:B------:R-:W-:-:S04]  /*35e0*/  IMAD.WIDE.U32 R10, R23, R10, UR6 ;  /* 0x00000006170a7e25 */ /* 0x000fc8000f8e000a */
[----:B------:R-:W-:Y:S01]  /*35f0*/  IMAD.WIDE.U32 R24, R23, R24, UR8 ;  /* 0x0000000817187e25 */ /* 0x000fe2000f8e0018 */
[----:B------:R-:W-:Y:S01]  /*3600*/  SHF.R.U32.HI R3, RZ, 0x4, R23 ;  /* 0x00000004ff037819 */ /* 0x000fe20000011617 */
[----:B------:R-:W2:Y:S01]  /*3610*/  LDG.E.128.CONSTANT R8, desc[UR16][R10.64] ;  /* 0x000000100a087981 */ /* 0x000ea2000c1e9d00 */
[----:B------:R-:W1:Y:S03]  /*3620*/  LDC.64 R16, c[0x0][0x398] ;  /* 0x0000e600ff107b82 */ /* 0x000e660000000a00 */
[----:B------:R-:W2:Y:S01]  /*3630*/  LDG.E.128 R12, desc[UR16][R24.64] ;  /* 0x00000010180c7981 */ /* 0x000ea2000c1e1d00 */
[----:B------:R-:W-:Y:S01]  /*3640*/  LOP3.LUT R3, R3, 0x3ffffff, RZ, 0xc0, !PT ;  /* 0x03ffffff03037812 */ /* 0x000fe200078ec0ff */
[----:B------:R-:W-:Y:S02]  /*3650*/  IMAD.U32 R6, RZ, RZ, UR10 ;  /* 0x0000000aff067e24 */ /* 0x000fe4000f8e00ff */
[----:B------:R-:W-:-:S02]  /*3660*/  IMAD.MOV.U32 R7, RZ, RZ, RZ ;  /* 0x000000ffff077224 */ /* 0x000fc400078e00ff */
[----:B------:R-:W-:Y:S02]  /*3670*/  IMAD R27, R2, R3, RZ ;  /* 0x00000003021b7224 */ /* 0x000fe400078e02ff */
        /* <DEDUP_REMOVED lines=51> */
.L_x_2441:
[----:B------:R-:W-:Y:S05]  /*39b0*/  BSYNC.RECONVERGENT B0 ;  /* 0x0000000000007941 */ /* 0x000fea0003800200 */
.L_x_2440:
        /* <DEDUP_REMOVED lines=11> */
.L_x_2443:
[----:B------:R-:W-:Y:S05]  /*3a70*/  BSYNC.RECONVERGENT B0 ;  /* 0x0000000000007941 */ /* 0x000fea0003800200 */
.L_x_2442:
        /* <DEDUP_REMOVED lines=11> */
.L_x_2445:
[----:B------:R-:W-:Y:S05]  /*3b30*/  BSYNC.RECONVERGENT B0 ;  /* 0x0000000000007941 */ /* 0x000fea0003800200 */
.L_x_2444:
        /* <DEDUP_REMOVED lines=11> */
.L_x_2447:
[----:B------:R-:W-:Y:S05]  /*3bf0*/  BSYNC.RECONVERGENT B0 ;  /* 0x0000000000007941 */ /* 0x000fea0003800200 */
.L_x_2446:
        /* <DEDUP_REMOVED lines=69> */
.L_x_2449:
[----:B------:R-:W-:Y:S05]  /*4050*/  BSYNC.RECONVERGENT B0 ;  /* 0x0000000000007941 */ /* 0x000fea0003800200 */
.L_x_2448:
        /* <DEDUP_REMOVED lines=11> */
.L_x_2451:
[----:B------:R-:W-:Y:S05]  /*4110*/  BSYNC.RECONVERGENT B0 ;  /* 0x0000000000007941 */ /* 0x000fea0003800200 */
.L_x_2450:
        /* <DEDUP_REMOVED lines=11> */
.L_x_2453:
[----:B------:R-:W-:Y:S05]  /*41d0*/  BSYNC.RECONVERGENT B0 ;  /* 0x0000000000007941 */ /* 0x000fea0003800200 */
.L_x_2452:
        /* <DEDUP_REMOVED lines=11> */
.L_x_2455:
[----:B------:R-:W-:Y:S05]  /*4290*/  BSYNC.RECONVERGENT B0 ;  /* 0x0000000000007941 */ /* 0x000fea0003800200 */
.L_x_2454:
[C---:B------:R-:W-:Y:S01]  /*42a0*/  IADD3 R3, PT, PT, R20.reuse, UR19, RZ ;  /* 0x0000001314037c10 */ /* 0x040fe2000fffe0ff */
        /* <DEDUP_REMOVED lines=68> */
.L_x_2457:
[----:B------:R-:W-:Y:S05]  /*46f0*/  BSYNC.RECONVERGENT B0 ;  /* 0x0000000000007941 */ /* 0x000fea0003800200 */
.L_x_2456:
        /* <DEDUP_REMOVED lines=11> */
.L_x_2459:
[----:B------:R-:W-:Y:S05]  /*47b0*/  BSYNC.RECONVERGENT B0 ;  /* 0x0000000000007941 */ /* 0x000fea0003800200 */
.L_x_2458:
        /* <DEDUP_REMOVED lines=11> */
.L_x_2461:
[----:B------:R-:W-:Y:S05]  /*4870*/  BSYNC.RECONVERGENT B0 ;  /* 0x0000000000007941 */ /* 0x000fea0003800200 */
.L_x_2460:
        /* <DEDUP_REMOVED lines=11> */
.L_x_2463:
[----:B------:R-:W-:Y:S05]  /*4930*/  BSYNC.RECONVERGENT B0 ;  /* 0x0000000000007941 */ /* 0x000fea0003800200 */
.L_x_2462:
        /* <DEDUP_REMOVED lines=27> */
[----:B------:R1:W2:Y:S01]  /*4af0*/  LDG.E R4, desc[UR16][R4.64] ;  /* 0x0000001004047981 */ /* 0x0002a2000c1e1900 */
[----:B------:R-:W-:-:S06]  /*4b00*/  IMAD.WIDE.U32 R12, R23, 0x10, R16 ;  /* 0x00000010170c7825 */ /* 0x000fcc00078e0010 */
[----:B------:R-:W3:Y:S01]  /*4b10*/  LDG.E.128.CONSTANT R12, desc[UR16][R12.64] ;  /* 0x000000100c0c7981 */ /* 0x000ee2000c1e9d00 */
[----:B------:R-:W-:Y:S01]  /*4b20*/  FMUL.FTZ R3, R8, UR15 ;  /* 0x0000000f08037c20 */ /* 0x000fe20008410000 */
[----:B------:R-:W-:Y:S01]  /*4b30*/  FMUL.FTZ R7, R10, UR15 ;  /* 0x0000000f0a077c20 */ /* 0x000fe20008410000 */
[----:B------:R-:W-:Y:S01]  /*4b40*/  FMUL.FTZ R6, R9, UR15 ;  /* 0x0000000f09067c20 */ /* 0x000fe20008410000 */
[----:B------:R-:W-:Y:S01]  /*4b50*/  FMUL.FTZ R16, R11, UR15 ;  /* 0x0000000f0b107c20 */ /* 0x000fe20008410000 */
[----:B------:R-:W-:Y:S01]  /*4b60*/  BSSY.RECONVERGENT B0, `(.L_x_2464) ;  /* 0x0000023000007945 */ /* 0x000fe20003800200 */
[----:B-1----:R-:W-:Y:S01]  /*4b70*/  IMAD.MOV.U32 R5, RZ, RZ, 0x7f ;  /* 0x0000007fff057424 */ /* 0x002fe200078e00ff */
[----:B--2---:R-:W1:Y:S01]  /*4b80*/  MUFU.RCP R22, R4 ;  /* 0x0000000400167308 */ /* 0x004e620000001000 */
[----:B---3--:R-:W-:Y:S01]  /*4b90*/  FMUL.FTZ R3, R12, R3 ;  /* 0x000000030c037220 */ /* 0x008fe20000410000 */
[----:B------:R-:W-:Y:S01]  /*4ba0*/  FMUL.FTZ R7, R14, R7 ;  /* 0x000000070e077220 */ /* 0x000fe20000410000 */
[----:B------:R-:W-:Y:S01]  /*4bb0*/  FMUL.FTZ R6, R13, R6 ;  /* 0x000000060d067220 */ /* 0x000fe20000410000 */
[----:B------:R-:W-:Y:S01]  /*4bc0*/  FMUL.FTZ R15, R15, R16 ;  /* 0x000000100f0f7220 */ /* 0x000fe20000410000 */
[-C--:B-1----:R-:W-:Y:S01]  /*4bd0*/  FMUL.FTZ R3, R3, R22.reuse ;  /* 0x0000001603037220 */ /* 0x082fe20000410000 */
[-C--:B------:R-:W-:Y:S01]  /*4be0*/  FMUL.FTZ R7, R7, R22.reuse ;  /* 0x0000001607077220 */ /* 0x080fe20000410000 */
[-C--:B------:R-:W-:Y:S01]  /*4bf0*/  FMUL.FTZ R6, R6, R22.reuse ;  /* 0x0000001606067220 */ /* 0x080fe20000410000 */
[----:B------:R-:W-:-:S02]  /*4c00*/  FMUL.FTZ R15, R15, R22 ;  /* 0x000000160f0f7220 */ /* 0x000fc40000410000 */
[----:B------:R-:W-:Y:S02]  /*4c10*/  FMNMX.FTZ R3, R3, 448, PT ;  /* 0x43e0000003037809 */ /* 0x000fe40003810000 */
[----:B------:R-:W-:Y:S02]  /*4c20*/  FMNMX.FTZ R4, R7, 448, PT ;  /* 0x43e0000007047809 */ /* 0x000fe40003810000 */
[----:B0-----:R-:W-:Y:S02]  /*4c30*/  FMNMX.FTZ R8, R3, -448, !PT ;  /* 0xc3e0000003087809 */ /* 0x001fe40007810000 */
        /* <DEDUP_REMOVED lines=21> */
.L_x_2465:
[----:B------:R-:W-:Y:S05]  /*4d90*/  BSYNC.RECONVERGENT B0 ;  /* 0x0000000000007941 */ /* 0x000fea0003800200 */
.L_x_2464:
        /* <DEDUP_REMOVED lines=11> */
.L_x_2467:
[----:B------:R-:W-:Y:S05]  /*4e50*/  BSYNC.RECONVERGENT B0 ;  /* 0x0000000000007941 */ /* 0x000fea0003800200 */
.L_x_2466:
        /* <DEDUP_REMOVED lines=11> */
.L_x_2469:
[----:B------:R-:W-:Y:S05]  /*4f10*/  BSYNC.RECONVERGENT B0 ;  /* 0x0000000000007941 */ /* 0x000fea0003800200 */
.L_x_2468:
        /* <DEDUP_REMOVED lines=10> */
.L_x_2471:
[----:B------:R-:W-:Y:S05]  /*4fc0*/  BSYNC.RECONVERGENT B0 ;  /* 0x0000000000007941 */ /* 0x000fea0003800200 */
.L_x_2470:
[----:B------:R-:W-:Y:S02]  /*4fd0*/  SHF.R.U32.HI R3, RZ, 0x18, R3 ;  /* 0x00000018ff037819 */ /* 0x000fe40000011603 */
[----:B------:R-:W-:Y:S02]  /*4fe0*/  PRMT R6, R5, 0x3340, R8 ;  /* 0x0000334005067816 */ /* 0x000fe40000000008 */
[----:B------:R-:W-:Y:S01]  /*4ff0*/  LOP3.LUT R3, R4, 0x80, R3, 0xf8, !PT ;  /* 0x0000008004037812 */ /* 0x000fe200078ef803 */
[----:B------:R-:W-:-:S03]  /*5000*/  IMAD.WIDE.U32 R4, R23, 0x4, R18 ;  /* 0x0000000417047825 */ /* 0x000fc600078e0012 */
[----:B------:R-:W-:Y:S01]  /*5010*/  PRMT R3, R12, 0x3340, R3 ;  /* 0x000033400c037816 */ /* 0x000fe20000000003 */
[----:B------:R-:W-:-:S03]  /*5020*/  VIADD R23, R23, UR19 ;  /* 0x0000001317177c36 */ /* 0x000fc60008000000 */
[----:B------:R-:W-:Y:S02]  /*5030*/  PRMT R3, R6, 0x5410, R3 ;  /* 0x0000541006037816 */ /* 0x000fe40000000003 */
[----:B------:R-:W-:-:S03]  /*5040*/  ISETP.GE.U32.AND P0, PT, R23, UR11, PT ;  /* 0x0000000b17007c0c */ /* 0x000fc6000bf06070 */
[----:B------:R0:W-:Y:S10]  /*5050*/  STG.E desc[UR16][R4.64], R3 ;  /* 0x0000000304007986 */ /* 0x0001f4000c101910 */
[----:B------:R-:W-:Y:S05]  /*5060*/  @!P0 BRA `(.L_x_2472) ;  /* 0xffffffe400508947 */ /* 0x000fea000383ffff */
[----:B------:R-:W-:Y:S05]  /*5070*/  EXIT ;  /* 0x000000000000794d */ /* 0x000fea0003800000 */
        .weak           $__internal_97_$__cuda_sm20_div_s64
        .type           $__internal_97_$__cuda_sm20_div_s64,@function
        .size           $__internal_97_$__cuda_sm20_div_s64,($__internal_98_$__cuda_sm20_div_u64 - $__internal_97_$__cuda_sm20_div_s64)
$__internal_97_$__cuda_sm20_div_s64:
        /* <DEDUP_REMOVED lines=76> */
[----:B------:R-:W-:Y:S06]  /*5540*/  RET.REL.NODEC R4 `(_ZN4vllm31rms_norm_per_block_quant_kernelIfN3c1013Float8_e4m3fnELb1ELb1ELi64EEEvPT0_PfPKT_S8_PKffiiPS6_l) ;  /* 0xffffffa804ac7950 */ /* 0x000fec0003c3ffff */
        .weak           $__internal_98_$__cuda_sm20_div_u64
        .type           $__internal_98_$__cuda_sm20_div_u64,@function
        .size           $__internal_98_$__cuda_sm20_div_u64,($__internal_99_$__cuda_sm20_rem_s64 - $__internal_98_$__cuda_sm20_div_u64)
$__internal_98_$__cuda_sm20_div_u64:
        /* <DEDUP_REMOVED lines=50> */
[----:B------:R-:W-:-:S04]  /*5870*/  IMAD R5, R6, R11, R5 ;  /* 0x0000000b06057224 */ /* 0x000fc800078e0205 */
        /* <DEDUP_REMOVED lines=20> */
[----:B------:R-:W-:Y:S06]  /*59c0*/  RET.REL.NODEC R10 `(_ZN4vllm31rms_norm_per_block_quant_kernelIfN3c1013Float8_e4m3fnELb1ELb1ELi64EEEvPT0_PfPKT_S8_PKffiiPS6_l) ;  /* 0xffffffa40a8c7950 */ /* 0x000fec0003c3ffff */
        .weak           $__internal_99_$__cuda_sm20_rem_s64
        .type           $__internal_99_$__cuda_sm20_rem_s64,@function
        .size           $__internal_99_$__cuda_sm20_rem_s64,(.L_x_2950 - $__internal_99_$__cuda_sm20_rem_s64)
$__internal_99_$__cuda_sm20_rem_s64:
        /* <DEDUP_REMOVED lines=76> */
[----:B------:R-:W-:Y:S01]  /*5e90*/  SEL R5, R2, R5, !P1 ;  /* 0x0000000502057207 */ /* 0x000fe20004800000 */
[----:B------:R-:W-:Y:S01]  /*5ea0*/  IMAD.MOV.U32 R2, RZ, RZ, R0 ;  /* 0x000000ffff027224 */ /* 0x000fe200078e0000 */
[----:B------:R-:W-:Y:S02]  /*5eb0*/  SEL R4, R4, 0xffffffff, P0 ;  /* 0xffffffff04047807 */ /* 0x000fe40000000000 */
[----:B------:R-:W-:Y:S01]  /*5ec0*/  SEL R5, R5, 0xffffffff, P0 ;  /* 0xffffffff05057807 */ /* 0x000fe20000000000 */
[----:B------:R-:W-:Y:S06]  /*5ed0*/  RET.REL.NODEC R2 `(_ZN4vllm31rms_norm_per_block_quant_kernelIfN3c1013Float8_e4m3fnELb1ELb1ELi64EEEvPT0_PfPKT_S8_PKffiiPS6_l) ;  /* 0xffffffa002487950 */ /* 0x000fec0003c3ffff */
.L_x_2473:
        /* <DEDUP_REMOVED lines=10> */
.L_x_2950:


//--------------------- .text._ZN4vllm31rms_norm_per_block_quant_kernelIfaLb0ELb0ELi128EEEvPT0_PfPKT_S6_PKffiiPS4_l --------------------------
	.section	.text._ZN4vllm31rms_norm_per_block_quant_kernelIfaLb0ELb0ELi128EEEvPT0_PfPKT_S6_PKffiiPS4_l,"ax",@progbits
	.align	128
        .global         _ZN4vllm31rms_norm_per_block_quant_kernelIfaLb0ELb0ELi128EEEvPT0_PfPKT_S6_PKffiiPS4_l
        .type           _ZN4vllm31rms_norm_per_block_quant_kernelIfaLb0ELb0ELi128EEEvPT0_PfPKT_S6_PKffiiPS4_l,@function
        .size           _ZN4vllm31rms_norm_per_block_quant_kernelIfaLb0ELb0ELi128EEEvPT0_PfPKT_S6_PKffiiPS4_l,(.L_x_2952 - _ZN4vllm31rms_norm_per_block_quant_kernelIfaLb0ELb0ELi128EEEvPT0_PfPKT_S6_PKffiiPS4_l)
        .other          _ZN4vllm31rms_norm_per_block_quant_kernelIfaLb0ELb0ELi128EEEvPT0_PfPKT_S6_PKffiiPS4_l,@"STO_CUDA_ENTRY STV_DEFAULT"
_ZN4vllm31rms_norm_per_block_quant_kernelIfaLb0ELb0ELi128EEEvPT0_PfPKT_S6_PKffiiPS4_l:
.text._ZN4vllm31rms_norm_per_block_quant_kernelIfaLb0ELb0ELi128EEEvPT0_PfPKT_S6_PKffiiPS4_l:
        /* <DEDUP_REMOVED lines=21> */
.L_x_2476:
        /* <DEDUP_REMOVED lines=40> */
.L_x_2475:
[----:B------:R-:W-:Y:S05]  /*03d0*/  BSYNC.RECONVERGENT B0 ;  /* 0x0000000000007941 */ /* 0x000fea0003800200 */
.L_x_2474:
        /* <DEDUP_REMOVED lines=71> */
.L_x_2478:
        /* <DEDUP_REMOVED lines=103> */
.L_x_2480:
[----:B------:R-:W0:Y:S02]  /*0ec0*/  LDCU.64 UR4, c[0x0][0x3a8] ;  /* 0x00007500ff0477ac */ /* 0x000e240008000a00 */
[----:B0-----:R-:W-:-:S04]  /*0ed0*/  I2FP.F32.S32 R4, UR5 ;  /* 0x0000000500047c45 */ /* 0x001fc80008201400 */
[----:B------:R-:W0:Y:S02]  /*0ee0*/  MUFU.RCP R5, R4 ;  /* 0x0000000400057308 */ /* 0x000e240000001000 */
[----:B0-----:R-:W-:-:S06]  /*0ef0*/  FFMA.FTZ R20, R5, R20, UR4 ;  /* 0x0000000405147e23 */ /* 0x001fcc0008010014 */
[----:B------:R-:W0:Y:S02]  /*0f00*/  MUFU.RSQ R5, R20 ;  /* 0x0000001400057308 */ /* 0x000e240000001400 */
[----:B0-----:R2:W-:Y:S02]  /*0f10*/  STS [R2+0x10a4], R5 ;  /* 0x0010a40502007388 */ /* 0x0015e40000000800 */
.L_x_2479:
[----:B------:R-:W-:Y:S05]  /*0f20*/  BSYNC.RECONVERGENT B0 ;  /* 0x0000000000007941 */ /* 0x000fea0003800200 */
.L_x_2477:
        /* <DEDUP_REMOVED lines=65> */
.L_x_2481:
[----:B------:R-:W-:Y:S02]  /*1340*/  MOV R2, UR10 ;  /* 0x0000000a00027c02 */ /* 0x000fe40008000f00 */
[----:B------:R-:W-:-:S07]  /*1350*/  MOV R6, 0x1370 ;  /* 0x0000137000067802 */ /* 0x000fce0000000f00 */
[----:B0-----:R-:W-:Y:S05]  /*1360*/  CALL.REL.NOINC `($__internal_100_$__cuda_sm20_div_s64) ;  /* 0x0000002000487944 */ /* 0x001fea0003c00000 */
        /* <DEDUP_REMOVED lines=9> */
.L_x_2482:
        /* <DEDUP_REMOVED lines=58> */
.L_x_2486:
[----:B------:R-:W-:Y:S02]  /*17a0*/  MOV R12, UR10 ;  /* 0x0000000a000c7c02 */ /* 0x000fe40008000f00 */
[----:B------:R-:W-:-:S07]  /*17b0*/  MOV R10, 0x17d0 ;  /* 0x000017d0000a7802 */ /* 0x000fce0000000f00 */
[----:B------:R-:W-:Y:S05]  /*17c0*/  CALL.REL.NOINC `($__internal_101_$__cuda_sm20_div_u64) ;  /* 0x0000002000647944 */ /* 0x000fea0003c00000 */
.L_x_2487:
[----:B------:R-:W-:Y:S05]  /*17d0*/  BSYNC.RECONVERGENT B1 ;  /* 0x0000000000017941 */ /* 0x000fea0003800200 */
.L_x_2485:
        /* <DEDUP_REMOVED lines=12> */
.L_x_2490:
        /* <DEDUP_REMOVED lines=27> */
.L_x_2489:
[----:B------:R-:W-:Y:S05]  /*1a50*/  BSYNC.RECONVERGENT B1 ;  /* 0x0000000000017941 */ /* 0x000fea0003800200 */
.L_x_2488:
[----:B------:R-:W-:Y:S05]  /*1a60*/  @!P0 BRA `(.L_x_2484) ;  /* 0x0000000400308947 */ /* 0x000fea0003800000 */
.L_x_2491:
        /* <DEDUP_REMOVED lines=76> */
.L_x_2484:
[----:B------:R-:W-:Y:S05]  /*1f30*/  BSYNC.RECONVERGENT B0 ;  /* 0x0000000000007941 */ /* 0x000fea0003800200 */
.L_x_2483:
        /* <DEDUP_REMOVED lines=40> */
.L_x_2498:
        /* <DEDUP_REMOVED lines=47> */
.L_x_2497:
        /* <DEDUP_REMOVED lines=9> */
.L_x_2496:
[----:B------:R-:W-:Y:S05]  /*2540*/  BSYNC.RECONVERGENT B1 ;  /* 0x0000000000017941 */ /* 0x000fea0003800200 */
.L_x_2495:
        /* <DEDUP_REMOVED lines=37> */
.L_x_2494:
[----:B------:R-:W-:Y:S05]  /*27a0*/  BSYNC.RECONVERGENT B0 ;  /* 0x0000000000007941 */ /* 0x000fea0003800200 */
.L_x_2493:
[----:B------:R-:W-:Y:S01]  /*27b0*/  UIADD3 UR4, UP0, UPT, UR4, 0x1, URZ ;  /* 0x0000000104047890 */ /* 0x000fe2000ff1e0ff */
[----:B-1----:R-:W-:-:S03]  /*27c0*/  SHF.R.S32.HI R4, RZ, 0x1f, R8 ;  /* 0x0000001fff047819 */ /* 0x002fc60000011408 */
[----:B------:R-:W-:Y:S02]  /*27d0*/  UIADD3.X UR5, UPT, UPT, URZ, UR5, URZ, UP0, !UPT ;  /* 0x00000005ff057290 */ /* 0x000fe400087fe4ff */
[----:B------:R-:W-:-:S04]  /*27e0*/  ISETP.LE.U32.AND P0, PT, R8, UR4, PT ;  /* 0x0000000408007c0c */ /* 0x000fc8000bf03070 */
[----:B------:R-:W-:-:S05]  /*27f0*/  IMAD.U32 R5, RZ, RZ, UR5 ;  /* 0x00000005ff057e24 */ /* 0x000fca000f8e00ff */
[----:B------:R-:W-:-:S13]  /*2800*/  ISETP.GE.AND.EX P0, PT, R5, R4, PT, P0 ;  /* 0x000000040500720c */ /* 0x000fda0003f06300 */
[----:B------:R-:W-:Y:S05]  /*2810*/  @!P0 BRA `(.L_x_2498) ;  /* 0xfffffff800688947 */ /* 0x000fea000383ffff */
.L_x_2492:
        /* <DEDUP_REMOVED lines=29> */
.L_x_2500:
[----:B------:R-:W-:Y:S05]  /*29f0*/  BSYNC.RECONVERGENT B0 ;  /* 0x0000000000007941 */ /* 0x000fea0003800200 */
.L_x_2499:
        /* <DEDUP_REMOVED lines=20> */
.L_x_2501:
        /* <DEDUP_REMOVED lines=149> */
        .weak           $__internal_100_$__cuda_sm20_div_s64
        .type           $__internal_100_$__cuda_sm20_div_s64,@function
        .size           $__internal_100_$__cuda_sm20_div_s64,($__internal_101_$__cuda_sm20_div_u64 - $__internal_100_$__cuda_sm20_div_s64)
$__internal_100_$__cuda_sm20_div_s64:
        /* <DEDUP_REMOVED lines=76> */
[----:B------:R-:W-:Y:S06]  /*3950*/  RET.REL.NODEC R6 `(_ZN4vllm31rms_norm_per_block_quant_kernelIfaLb0ELb0ELi128EEEvPT0_PfPKT_S6_PKffiiPS4_l) ;  /* 0xffffffc406a87950 */ /* 0x000fec0003c3ffff */
        .weak           $__internal_101_$__cuda_sm20_div_u64
        .type           $__internal_101_$__cuda_sm20_div_u64,@function
        .size           $__internal_101_$__cuda_sm20_div_u64,(.L_x_2952 - $__internal_101_$__cuda_sm20_div_u64)
$__internal_101_$__cuda_sm20_div_u64:
        /* <DEDUP_REMOVED lines=71> */
[----:B------:R-:W-:Y:S06]  /*3dd0*/  RET.REL.NODEC R10 `(_ZN4vllm31rms_norm_per_block_quant_kernelIfaLb0ELb0ELi128EEEvPT0_PfPKT_S6_PKffiiPS4_l) ;  /* 0xffffffc00a887950 */ /* 0x000fec0003c3ffff */
.L_x_2502:
        /* <DEDUP_REMOVED lines=10> */
.L_x_2952:


//--------------------- .text._ZN4vllm31rms_norm_per_block_quant_kernelIfN3c1013Float8_e4m3fnELb0ELb0ELi128EEEvPT0_PfPKT_S8_PKffiiPS6_l --------------------------
	.section	.text._ZN4vllm31rms_norm_per_block_quant_kernelIfN3c1013Float8_e4m3fnELb0ELb0ELi128EEEvPT0_PfPKT_S8_PKffiiPS6_l,"ax",@progbits
	.align	128
        .global         _ZN4vllm31rms_norm_per_block_quant_kernelIfN3c1013Float8_e4m3fnELb0ELb0ELi128EEEvPT0_PfPKT_S8_PKffiiPS6_l
        .type           _ZN4vllm31rms_norm_per_block_quant_kernelIfN3c1013Float8_e4m3fnELb0ELb0ELi128EEEvPT0_PfPKT_S8_PKffiiPS6_l,@function
        .size           _ZN4vllm31rms_norm_per_block_quant_kernelIfN3c1013Float8_e4m3fnELb0ELb0ELi128EEEvPT0_PfPKT_S8_PKffiiPS6_l,(.L_x_2954 - _ZN4vllm31rms_norm_per_block_quant_kernelIfN3c1013Float8_e4m3fnELb0ELb0ELi128EEEvPT0_PfPKT_S8_PKffiiPS6_l)
        .other          _ZN4vllm31rms_norm_per_block_quant_kernelIfN3c1013Float8_e4m3fnELb0ELb0ELi128EEEvPT0_PfPKT_S8_PKffiiPS6_l,@"STO_CUDA_ENTRY STV_DEFAULT"
_ZN4vllm31rms_norm_per_block_quant_kernelIfN3c1013Float8_e4m3fnELb0ELb0ELi128EEEvPT0_PfPKT_S8_PKffiiPS6_l:
.text._ZN4vllm31rms_norm_per_block_quant_kernelIfN3c1013Float8_e4m3fnELb0ELb0ELi128EEEvPT0_PfPKT_S8_PKffiiPS6_l:
        /* <DEDUP_REMOVED lines=23> */
.L_x_2505:
        /* <DEDUP_REMOVED lines=36> */
.L_x_2504:
[----:B------:R-:W-:Y:S05]  /*03b0*/  BSYNC.RECONVERGENT B0 ;  /* 0x0000000000007941 */ /* 0x000fea0003800200 */
.L_x_2503:
        /* <DEDUP_REMOVED lines=71> */
.L_x_2507:
        /* <DEDUP_REMOVED lines=134> */
.L_x_2509:
[----:B------:R-:W0:Y:S02]  /*1090*/  LDCU.64 UR4, c[0x0][0x3a8] ;  /* 0x00007500ff0477ac */ /* 0x000e240008000a00 */
[----:B0-----:R-:W-:-:S06]  /*10a0*/  I2FP.F32.S32 R4, UR5 ;  /* 0x0000000500047c45 */ /* 0x001fcc0008201400 */
[----:B------:R-:W0:Y:S02]  /*10b0*/  MUFU.RCP R4, R4 ;  /* 0x0000000400047308 */ /* 0x000e240000001000 */
[----:B0-----:R-:W-:-:S06]  /*10c0*/  FFMA.FTZ R3, R4, R3, UR4 ;  /* 0x0000000404037e23 */ /* 0x001fcc0008010003 */
[----:B------:R-:W0:Y:S02]  /*10d0*/  MUFU.RSQ R3, R3 ;  /* 0x0000000300037308 */ /* 0x000e240000001400 */
[----:B0-----:R2:W-:Y:S02]  /*10e0*/  STS [R2+0x10a4], R3 ;  /* 0x0010a40302007388 */ /* 0x0015e40000000800 */
.L_x_2508:
[----:B------:R-:W-:Y:S05]  /*10f0*/  BSYNC.RECONVERGENT B0 ;  /* 0x0000000000007941 */ /* 0x000fea0003800200 */
.L_x_2506:
        /* <DEDUP_REMOVED lines=65> */
.L_x_2510:
[----:B------:R-:W-:Y:S01]  /*1510*/  IMAD.U32 R4, RZ, RZ, UR11 ;  /* 0x0000000bff047e24 */ /* 0x000fe2000f8e00ff */
[----:B------:R-:W-:-:S07]  /*1520*/  MOV R6, 0x1540 ;  /* 0x0000154000067802 */ /* 0x000fce0000000f00 */
[----:B0-----:R-:W-:Y:S05]  /*1530*/  CALL.REL.NOINC `($__internal_102_$__cuda_sm20_div_s64) ;  /* 0x0000003000087944 */ /* 0x001fea0003c00000 */
        /* <DEDUP_REMOVED lines=9> */
.L_x_2511:
        /* <DEDUP_REMOVED lines=58> */
.L_x_2515:
[----:B------:R-:W-:Y:S01]  /*1970*/  IMAD.U32 R12, RZ, RZ, UR11 ;  /* 0x0000000bff0c7e24 */ /* 0x000fe2000f8e00ff */
[----:B------:R-:W-:-:S07]  /*1980*/  MOV R10, 0x19a0 ;  /* 0x000019a0000a7802 */ /* 0x000fce0000000f00 */
[----:B0-----:R-:W-:Y:S05]  /*1990*/  CALL.REL.NOINC `($__internal_103_$__cuda_sm20_div_u64) ;  /* 0x0000003000247944 */ /* 0x001fea0003c00000 */
.L_x_2516:
[----:B------:R-:W-:Y:S05]  /*19a0*/  BSYNC.RECONVERGENT B1 ;  /* 0x0000000000017941 */ /* 0x000fea0003800200 */
.L_x_2514:
        /* <DEDUP_REMOVED lines=12> */
.L_x_2519:
        /* <DEDUP_REMOVED lines=27> */
.L_x_2518:
[----:B------:R-:W-:Y:S05]  /*1c20*/  BSYNC.RECONVERGENT B1 ;  /* 0x0000000000017941 */ /* 0x000fea0003800200 */
.L_x_2517:
[----:B------:R-:W-:Y:S05]  /*1c30*/  @!P0 BRA `(.L_x_2513) ;  /* 0x0000000400308947 */ /* 0x000fea0003800000 */
.L_x_2520:
        /* <DEDUP_REMOVED lines=76> */
.L_x_2513:
[----:B------:R-:W-:Y:S05]  /*2100*/  BSYNC.RECONVERGENT B0 ;  /* 0x0000000000007941 */ /* 0x000fea0003800200 */
.L_x_2512:
        /* <DEDUP_REMOVED lines=42> */
.L_x_2527:
        /* <DEDUP_REMOVED lines=48> */
.L_x_2526:
        /* <DEDUP_REMOVED lines=9> */
.L_x_2525:
[----:B------:R-:W-:Y:S05]  /*2740*/  BSYNC.RECONVERGENT B1 ;  /* 0x0000000000017941 */ /* 0x000fea0003800200 */
.L_x_2524:
        /* <DEDUP_REMOVED lines=37> */
.L_x_2523:
[----:B------:R-:W-:Y:S05]  /*29a0*/  BSYNC.RECONVERGENT B0 ;  /* 0x0000000000007941 */ /* 0x000fea0003800200 */
.L_x_2522:
[----:B------:R-:W-:Y:S01]  /*29b0*/  UIADD3 UR4, UP0, UPT, UR4, 0x1, URZ ;  /* 0x0000000104047890 */ /* 0x000fe2000ff1e0ff */
[----:B--2---:R-:W-:-:S03]  /*29c0*/  SHF.R.S32.HI R4, RZ, 0x1f, R8 ;  /* 0x0000001fff047819 */ /* 0x004fc60000011408 */
[----:B------:R-:W-:Y:S02]  /*29d0*/  UIADD3.X UR5, UPT, UPT, URZ, UR5, URZ, UP0, !UPT ;  /* 0x00000005ff057290 */ /* 0x000fe400087fe4ff */
[----:B------:R-:W-:-:S04]  /*29e0*/  ISETP.LE.U32.AND P0, PT, R8, UR4, PT ;  /* 0x0000000408007c0c */ /* 0x000fc8000bf03070 */
[----:B------:R-:W-:-:S05]  /*29f0*/  IMAD.U32 R5, RZ, RZ, UR5 ;  /* 0x00000005ff057e24 */ /* 0x000fca000f8e00ff */
[----:B------:R-:W-:-:S13]  /*2a00*/  ISETP.GE.AND.EX P0, PT, R5, R4, PT, P0 ;  /* 0x000000040500720c */ /* 0x000fda0003f06300 */
[----:B------:R-:W-:Y:S05]  /*2a10*/  @!P0 BRA `(.L_x_2527) ;  /* 0xfffffff800648947 */ /* 0x000fea000383ffff */
.L_x_2521:
        /* <DEDUP_REMOVED lines=30> */
.L_x_2529:
[----:B------:R-:W-:Y:S05]  /*2c00*/  BSYNC.RECONVERGENT B0 ;  /* 0x0000000000007941 */ /* 0x000fea0003800200 */
.L_x_2528:
        /* <DEDUP_REMOVED lines=20> */
.L_x_2562:
        /* <DEDUP_REMOVED lines=50> */
.L_x_2531:
[----:B------:R-:W-:Y:S05]  /*3070*/  BSYNC.RECONVERGENT B0 ;  /* 0x0000000000007941 */ /* 0x000fea0003800200 */
.L_x_2530:
        /* <DEDUP_REMOVED lines=11> */
.L_x_2533:
[----:B------:R-:W-:Y:S05]  /*3130*/  BSYNC.RECONVERGENT B0 ;  /* 0x0000000000007941 */ /* 0x000fea0003800200 */
.L_x_2532:
        /* <DEDUP_REMOVED lines=11> */
.L_x_2535:
[----:B------:R-:W-:Y:S05]  /*31f0*/  BSYNC.RECONVERGENT B0 ;  /* 0x0000000000007941 */ /* 0x000fea0003800200 */
.L_x_2534:
        /* <DEDUP_REMOVED lines=11> */
.L_x_2537:
[----:B------:R-:W-:Y:S05]  /*32b0*/  BSYNC.RECONVERGENT B0 ;  /* 0x0000000000007941 */ /* 0x000fea0003800200 */
.L_x_2536:
        /* <DEDUP_REMOVED lines=59> */
.L_x_2539:
[----:B------:R-:W-:Y:S05]  /*3670*/  BSYNC.RECONVERGENT B0 ;  /* 0x0000000000007941 */ /* 0x000fea0003800200 */
.L_x_2538:
        /* <DEDUP_REMOVED lines=11> */
.L_x_2541:
[----:B------:R-:W-:Y:S05]  /*3730*/  BSYNC.RECONVERGENT B0 ;  /* 0x0000000000007941 */ /* 0x000fea0003800200 */
.L_x_2540:
        /* <DEDUP_REMOVED lines=11> */
.L_x_2543:
[----:B------:R-:W-:Y:S05]  /*37f0*/  BSYNC.RECONVERGENT B0 ;  /* 0x0000000000007941 */ /* 0x000fea0003800200 */
.L_x_2542:
        /* <DEDUP_REMOVED lines=11> */
.L_x_2545:
[----:B------:R-:W-:Y:S05]  /*38b0*/  BSYNC.RECONVERGENT B0 ;  /* 0x0000000000007941 */ /* 0x000fea0003800200 */
.L_x_2544:
        /* <DEDUP_REMOVED lines=59> */
.L_x_2547:
[----:B------:R-:W-:Y:S05]  /*3c70*/  BSYNC.RECONVERGENT B0 ;  /* 0x0000000000007941 */ /* 0x000fea0003800200 */
.L_x_2546:
        /* <DEDUP_REMOVED lines=11> */
.L_x_2549:
[----:B------:R-:W-:Y:S05]  /*3d30*/  BSYNC.RECONVERGENT B0 ;  /* 0x0000000000007941 */ /* 0x000fea0003800200 */
.L_x_2548:
        /* <DEDUP_REMOVED lines=11> */
.L_x_2551:
[----:B------:R-:W-:Y:S05]  /*3df0*/  BSYNC.RECONVERGENT B0 ;  /* 0x0000000000007941 */ /* 0x000fea0003800200 */
.L_x_2550:
        /* <DEDUP_REMOVED lines=11> */
.L_x_2553:
[----:B------:R-:W-:Y:S05]  /*3eb0*/  BSYNC.RECONVERGENT B0 ;  /* 0x0000000000007941 */ /* 0x000fea0003800200 */
.L_x_2552:
        /* <DEDUP_REMOVED lines=59> */
.L_x_2555:
[----:B------:R-:W-:Y:S05]  /*4270*/  BSYNC.RECONVERGENT B0 ;  /* 0x0000000000007941 */ /* 0x000fea0003800200 */
.L_x_2554:
        /* <DEDUP_REMOVED lines=11> */
.L_x_2557:
[----:B------:R-:W-:Y:S05]  /*4330*/  BSYNC.RECONVERGENT B0 ;  /* 0x0000000000007941 */ /* 0x000fea0003800200 */
.L_x_2556:
        /* <DEDUP_REMOVED lines=11> */
.L_x_2559:
[----:B------:R-:W-:Y:S05]  /*43f0*/  BSYNC.RECONVERGENT B0 ;  /* 0x0000000000007941 */ /* 0x000fea0003800200 */
.L_x_2558:
        /* <DEDUP_REMOVED lines=10> */
.L_x_2561:
[----:B------:R-:W-:Y:S05]  /*44a0*/  BSYNC.RECONVERGENT B0 ;  /* 0x0000000000007941 */ /* 0x000fea0003800200 */
.L_x_2560:
        /* <DEDUP_REMOVED lines=11> */
        .weak           $__internal_102_$__cuda_sm20_div_s64
        .type           $__internal_102_$__cuda_sm20_div_s64,@function
        .size           $__internal_102_$__cuda_sm20_div_s64,($__internal_103_$__cuda_sm20_div_u64 - $__internal_102_$__cuda_sm20_div_s64)
$__internal_102_$__cuda_sm20_div_s64:
        /* <DEDUP_REMOVED lines=76> */
[----:B------:R-:W-:Y:S06]  /*4a20*/  RET.REL.NODEC R6 `(_ZN4vllm31rms_norm_per_block_quant_kernelIfN3c1013Float8_e4m3fnELb0ELb0ELi128EEEvPT0_PfPKT_S8_PKffiiPS6_l) ;  /* 0xffffffb406747950 */ /* 0x000fec0003c3ffff */
        .weak           $__internal_103_$__cuda_sm20_div_u64
        .type           $__internal_103_$__cuda_sm20_div_u64,@function
        .size           $__internal_103_$__cuda_sm20_div_u64,(.L_x_2954 - $__internal_103_$__cuda_sm20_div_u64)
$__internal_103_$__cuda_sm20_div_u64:
        /* <DEDUP_REMOVED lines=71> */
[----:B------:R-:W-:Y:S06]  /*4ea0*/  RET.REL.NODEC R10 `(_ZN4vllm31rms_norm_per_block_quant_kernelIfN3c1013Float8_e4m3fnELb0ELb0ELi128EEEvPT0_PfPKT_S8_PKffiiPS6_l) ;  /* 0xffffffb00a547950 */ /* 0x000fec0003c3ffff */
.L_x_2563:
        /* <DEDUP_REMOVED lines=13> */
.L_x_2954:


//--------------------- .text._ZN4vllm31rms_norm_per_block_quant_kernelIfaLb0ELb1ELi128EEEvPT0_PfPKT_S6_PKffiiPS4_l --------------------------
	.section	.text._ZN4vllm31rms_norm_per_block_quant_kernelIfaLb0ELb1ELi128EEEvPT0_PfPKT_S6_PKffiiPS4_l,"ax",@progbits
	.align	128
        .global         _ZN4vllm31rms_norm_per_block_quant_kernelIfaLb0ELb1ELi128EEEvPT0_PfPKT_S6_PKffiiPS4_l
        .type           _ZN4vllm31rms_norm_per_block_quant_kernelIfaLb0ELb1ELi128EEEvPT0_PfPKT_S6_PKffiiPS4_l,@function
        .size           _ZN4vllm31rms_norm_per_block_quant_kernelIfaLb0ELb1ELi128EEEvPT0_PfPKT_S6_PKffiiPS4_l,(.L_x_2957 - _ZN4vllm31rms_norm_per_block_quant_kernelIfaLb0ELb1ELi128EEEvPT0_PfPKT_S6_PKffiiPS4_l)
        .other          _ZN4vllm31rms_norm_per_block_quant_kernelIfaLb0ELb1ELi128EEEvPT0_PfPKT_S6_PKffiiPS4_l,@"STO_CUDA_ENTRY STV_DEFAULT"
_ZN4vllm31rms_norm_per_block_quant_kernelIfaLb0ELb1ELi128EEEvPT0_PfPKT_S6_PKffiiPS4_l:
.text._ZN4vllm31rms_norm_per_block_quant_kernelIfaLb0ELb1ELi128EEEvPT0_PfPKT_S6_PKffiiPS4_l:
        /* <DEDUP_REMOVED lines=21> */
.L_x_2566:
        /* <DEDUP_REMOVED lines=40> */
.L_x_2565:
[----:B------:R-:W-:Y:S05]  /*03d0*/  BSYNC.RECONVERGENT B0 ;  /* 0x0000000000007941 */ /* 0x000fea0003800200 */
.L_x_2564:
        /* <DEDUP_REMOVED lines=71> */
.L_x_2568:
        /* <DEDUP_REMOVED lines=103> */
.L_x_2570:
[----:B------:R-:W0:Y:S02]  /*0ec0*/  LDCU.64 UR4, c[0x0][0x3a8] ;  /* 0x00007500ff0477ac */ /* 0x000e240008000a00 */
[----:B0-----:R-:W-:-:S06]  /*0ed0*/  I2FP.F32.S32 R3, UR5 ;  /* 0x0000000500037c45 */ /* 0x001fcc0008201400 */
[----:B------:R-:W0:Y:S02]  /*0ee0*/  MUFU.RCP R3, R3 ;  /* 0x0000000300037308 */ /* 0x000e240000001000 */
[----:B0-----:R-:W-:-:S06]  /*0ef0*/  FFMA.FTZ R2, R3, R2, UR4 ;  /* 0x0000000403027e23 */ /* 0x001fcc0008010002 */
[----:B------:R-:W0:Y:S02]  /*0f00*/  MUFU.RSQ R5, R2 ;  /* 0x0000000200057308 */ /* 0x000e240000001400 */
[----:B0-----:R2:W-:Y:S02]  /*0f10*/  STS [R0+0x10a4], R5 ;  /* 0x0010a40500007388 */ /* 0x0015e40000000800 */
.L_x_2569:
[----:B------:R-:W-:Y:S05]  /*0f20*/  BSYNC.RECONVERGENT B0 ;  /* 0x0000000000007941 */ /* 0x000fea0003800200 */
.L_x_2567:
        /* <DEDUP_REMOVED lines=65> */
.L_x_2571:
[----:B------:R-:W-:Y:S01]  /*1340*/  IMAD.U32 R0, RZ, RZ, UR15 ;  /* 0x0000000fff007e24 */ /* 0x000fe2000f8e00ff */
[----:B------:R-:W-:-:S07]  /*1350*/  MOV R4, 0x1370 ;  /* 0x0000137000047802 */ /* 0x000fce0000000f00 */
[----:B------:R-:W-:Y:S05]  /*1360*/  CALL.REL.NOINC `($__internal_104_$__cuda_sm20_div_s64) ;  /* 0x00000024008c7944 */ /* 0x000fea0003c00000 */
        /* <DEDUP_REMOVED lines=8> */
.L_x_2572:
        /* <DEDUP_REMOVED lines=57> */
.L_x_2576:
[----:B------:R-:W-:Y:S02]  /*1780*/  MOV R15, UR15 ;  /* 0x0000000f000f7c02 */ /* 0x000fe40008000f00 */
[----:B------:R-:W-:-:S07]  /*1790*/  MOV R12, 0x17b0 ;  /* 0x000017b0000c7802 */ /* 0x000fce0000000f00 */
[----:B------:R-:W-:Y:S05]  /*17a0*/  CALL.REL.NOINC `($__internal_105_$__cuda_sm20_div_u64) ;  /* 0x0000002400b07944 */ /* 0x000fea0003c00000 */
.L_x_2577:
[----:B------:R-:W-:Y:S05]  /*17b0*/  BSYNC.RECONVERGENT B1 ;  /* 0x0000000000017941 */ /* 0x000fea0003800200 */
.L_x_2575:
        /* <DEDUP_REMOVED lines=18> */
.L_x_2580:
        /* <DEDUP_REMOVED lines=25> */
.L_x_2579:
[----:B------:R-:W-:Y:S05]  /*1a70*/  BSYNC.RECONVERGENT B1 ;  /* 0x0000000000017941 */ /* 0x000fea0003800200 */
.L_x_2578:
        /* <DEDUP_REMOVED lines=11> */
.L_x_2581:
        /* <DEDUP_REMOVED lines=71> */
.L_x_2574:
[----:B------:R-:W-:Y:S05]  /*1fa0*/  BSYNC.RECONVERGENT B0 ;  /* 0x0000000000007941 */ /* 0x000fea0003800200 */
.L_x_2573:
        /* <DEDUP_REMOVED lines=48> */
.L_x_2588:
        /* <DEDUP_REMOVED lines=53> */
.L_x_2587:
        /* <DEDUP_REMOVED lines=9> */
.L_x_2586:
[----:B------:R-:W-:Y:S05]  /*2690*/  BSYNC.RECONVERGENT B1 ;  /* 0x0000000000017941 */ /* 0x000fea0003800200 */
.L_x_2585:
        /* <DEDUP_REMOVED lines=31> */
.L_x_2584:
[----:B------:R-:W-:Y:S05]  /*2890*/  BSYNC.RECONVERGENT B0 ;  /* 0x0000000000007941 */ /* 0x000fea0003800200 */
.L_x_2583:
[----:B------:R-:W-:Y:S05]  /*28a0*/  @!P0 BRA `(.L_x_2588) ;  /* 0xfffffff800808947 */ /* 0x000fea000383ffff */
.L_x_2582:
        /* <DEDUP_REMOVED lines=48> */
.L_x_2591:
[----:B------:R-:W-:-:S07]  /*2bb0*/  MOV R4, 0x2bd0 ;  /* 0x00002bd000047802 */ /* 0x000fce0000000f00 */
[----:B0-----:R-:W-:Y:S05]  /*2bc0*/  CALL.REL.NOINC `($__internal_106_$__cuda_sm20_rem_s64) ;  /* 0x0000001400c87944 */ /* 0x001fea0003c00000 */
[----:B------:R-:W-:Y:S01]  /*2bd0*/  MOV R4, R8 ;  /* 0x0000000800047202 */ /* 0x000fe20000000f00 */
[----:B------:R-:W-:-:S07]  /*2be0*/  IMAD.MOV.U32 R5, RZ, RZ, R9 ;  /* 0x000000ffff057224 */ /* 0x000fce00078e0009 */
.L_x_2592:
        /* <DEDUP_REMOVED lines=13> */
.L_x_2590:
[----:B------:R-:W-:Y:S05]  /*2cc0*/  BSYNC.RECONVERGENT B0 ;  /* 0x0000000000007941 */ /* 0x000fea0003800200 */
.L_x_2589:
        /* <DEDUP_REMOVED lines=42> */
.L_x_2593:
[----:B------:R-:W-:Y:S01]  /*2f70*/  MOV R3, R11 ;  /* 0x0000000b00037202 */ /* 0x000fe20000000f00 */
[----:B------:R-:W-:Y:S01]  /*2f80*/  IMAD.MOV.U32 R2, RZ, RZ, R0 ;  /* 0x000000ffff027224 */ /* 0x000fe200078e0000 */
[----:B------:R-:W-:-:S07]  /*2f90*/  MOV R4, 0x2fb0 ;  /* 0x00002fb000047802 */ /* 0x000fce0000000f00 */
[----:B0-----:R-:W-:Y:S05]  /*2fa0*/  CALL.REL.NOINC `($__internal_106_$__cuda_sm20_rem_s64) ;  /* 0x0000001000d07944 */ /* 0x001fea0003c00000 */
.L_x_2594:
[----:B------:R-:W0:Y:S01]  /*2fb0*/  LDC.64 R4, c[0x0][0x398] ;  /* 0x0000e600ff047b82 */ /* 0x000e220000000a00 */
[----:B------:R-:W-:-:S05]  /*2fc0*/  IADD3 R11, P0, PT, -R8, R11, RZ ;  /* 0x0000000b080b7210 */ /* 0x000fca0007f1e1ff */
[----:B------:R-:W-:Y:S02]  /*2fd0*/  IMAD.X R0, R0, 0x1, ~R9, P0 ;  /* 0x0000000100007824 */ /* 0x000fe400000e0e09 */
[----:B------:R-:W1:Y:S06]  /*2fe0*/  LDC.64 R2, c[0x0][0x388] ;  /* 0x0000e200ff027b82 */ /* 0x000e6c0000000a00 */
.L_x_2595:
        /* <DEDUP_REMOVED lines=155> */
        .weak           $__internal_104_$__cuda_sm20_div_s64
        .type           $__internal_104_$__cuda_sm20_div_s64,@function
        .size           $__internal_104_$__cuda_sm20_div_s64,($__internal_105_$__cuda_sm20_div_u64 - $__internal_104_$__cuda_sm20_div_s64)
$__internal_104_$__cuda_sm20_div_s64:
        /* <DEDUP_REMOVED lines=76> */
[----:B------:R-:W-:Y:S06]  /*3e60*/  RET.REL.NODEC R4 `(_ZN4vllm31rms_norm_per_block_quant_kernelIfaLb0ELb1ELi128EEEvPT0_PfPKT_S6_PKffiiPS4_l) ;  /* 0xffffffc004647950 */ /* 0x000fec0003c3ffff */
        .weak           $__internal_105_$__cuda_sm20_div_u64
        .type           $__internal_105_$__cuda_sm20_div_u64,@function
        .size           $__internal_105_$__cuda_sm20_div_u64,($__internal_106_$__cuda_sm20_rem_s64 - $__internal_105_$__cuda_sm20_div_u64)
$__internal_105_$__cuda_sm20_div_u64:
        /* <DEDUP_REMOVED lines=71> */
[----:B------:R-:W-:Y:S06]  /*42e0*/  RET.REL.NODEC R12 `(_ZN4vllm31rms_norm_per_block_quant_kernelIfaLb0ELb1ELi128EEEvPT0_PfPKT_S6_PKffiiPS4_l) ;  /* 0xffffffbc0c447950 */ /* 0x000fec0003c3ffff */
        .weak           $__internal_106_$__cuda_sm20_rem_s64
        .type           $__internal_106_$__cuda_sm20_rem_s64,@function
        .size           $__internal_106_$__cuda_sm20_rem_s64,(.L_x_2957 - $__internal_106_$__cuda_sm20_rem_s64)
$__internal_106_$__cuda_sm20_rem_s64:
        /* <DEDUP_REMOVED lines=79> */
[----:B------:R-:W-:Y:S06]  /*47e0*/  RET.REL.NODEC R4 `(_ZN4vllm31rms_norm_per_block_quant_kernelIfaLb0ELb1ELi128EEEvPT0_PfPKT_S6_PKffiiPS4_l) ;  /* 0xffffffb804047950 */ /* 0x000fec0003c3ffff */
.L_x_2596:
        /* <DEDUP_REMOVED lines=9> */
.L_x_2957:


//--------------------- .text._ZN4vllm31rms_norm_per_block_quant_kernelIfN3c1013Float8_e4m3fnELb0ELb1ELi128EEEvPT0_PfPKT_S8_PKffiiPS6_l --------------------------
	.section	.text._ZN4vllm31rms_norm_per_block_quant_kernelIfN3c1013Float8_e4m3fnELb0ELb1ELi128EEEvPT0_PfPKT_S8_PKffiiPS6_l,"ax",@progbits
	.align	128
        .global         _ZN4vllm31rms_norm_per_block_quant_kernelIfN3c1013Float8_e4m3fnELb0ELb1ELi128EEEvPT0_PfPKT_S8_PKffiiPS6_l
        .type           _ZN4vllm31rms_norm_per_block_quant_kernelIfN3c1013Float8_e4m3fnELb0ELb1ELi128EEEvPT0_PfPKT_S8_PKffiiPS6_l,@function
        .size           _ZN4vllm31rms_norm_per_block_quant_kernelIfN3c1013Float8_e4m3fnELb0ELb1ELi128EEEvPT0_PfPKT_S8_PKffiiPS6_l,(.L_x_2960 - _ZN4vllm31rms_norm_per_block_quant_kernelIfN3c1013Float8_e4m3fnELb0ELb1ELi128EEEvPT0_PfPKT_S8_PKffiiPS6_l)
        .other          _ZN4vllm31rms_norm_per_block_quant_kernelIfN3c1013Float8_e4m3fnELb0ELb1ELi128EEEvPT0_PfPKT_S8_PKffiiPS6_l,@"STO_CUDA_ENTRY STV_DEFAULT"
_ZN4vllm31rms_norm_per_block_quant_kernelIfN3c1013Float8_e4m3fnELb0ELb1ELi128EEEvPT0_PfPKT_S8_PKffiiPS6_l:
.text._ZN4vllm31rms_norm_per_block_quant_kernelIfN3c1013Float8_e4m3fnELb0ELb1ELi128EEEvPT0_PfPKT_S8_PKffiiPS6_l:
        /* <DEDUP_REMOVED lines=21> */
.L_x_2599:
        /* <DEDUP_REMOVED lines=40> */
.L_x_2598:
[----:B------:R-:W-:Y:S05]  /*03d0*/  BSYNC.RECONVERGENT B0 ;  /* 0x0000000000007941 */ /* 0x000fea0003800200 */
.L_x_2597:
        /* <DEDUP_REMOVED lines=71> */
.L_x_2601:
        /* <DEDUP_REMOVED lines=103> */
.L_x_2603:
[----:B------:R-:W0:Y:S02]  /*0ec0*/  LDCU.64 UR4, c[0x0][0x3a8] ;  /* 0x00007500ff0477ac */ /* 0x000e240008000a00 */
[----:B0-----:R-:W-:-:S06]  /*0ed0*/  I2FP.F32.S32 R3, UR5 ;  /* 0x0000000500037c45 */ /* 0x001fcc0008201400 */
[----:B------:R-:W0:Y:S02]  /*0ee0*/  MUFU.RCP R3, R3 ;  /* 0x0000000300037308 */ /* 0x000e240000001000 */
[----:B0-----:R-:W-:-:S06]  /*0ef0*/  FFMA.FTZ R2, R3, R2, UR4 ;  /* 0x0000000403027e23 */ /* 0x001fcc0008010002 */
[----:B------:R-:W0:Y:S02]  /*0f00*/  MUFU.RSQ R5, R2 ;  /* 0x0000000200057308 */ /* 0x000e240000001400 */
[----:B0-----:R2:W-:Y:S02]  /*0f10*/  STS [R0+0x10a4], R5 ;  /* 0x0010a40500007388 */ /* 0x0015e40000000800 */
.L_x_2602:
[----:B------:R-:W-:Y:S05]  /*0f20*/  BSYNC.RECONVERGENT B0 ;  /* 0x0000000000007941 */ /* 0x000fea0003800200 */
.L_x_2600:
        /* <DEDUP_REMOVED lines=65> */
.L_x_2604:
[----:B------:R-:W-:Y:S01]  /*1340*/  IMAD.U32 R0, RZ, RZ, UR15 ;  /* 0x0000000fff007e24 */ /* 0x000fe2000f8e00ff */
[----:B------:R-:W-:-:S07]  /*1350*/  MOV R4, 0x1370 ;  /* 0x0000137000047802 */ /* 0x000fce0000000f00 */
[----:B------:R-:W-:Y:S05]  /*1360*/  CALL.REL.NOINC `($__internal_107_$__cuda_sm20_div_s64) ;  /* 0x00000034004c7944 */ /* 0x000fea0003c00000 */
        /* <DEDUP_REMOVED lines=8> */
.L_x_2605:
        /* <DEDUP_REMOVED lines=57> */
.L_x_2609:
[----:B------:R-:W-:Y:S01]  /*1780*/  IMAD.U32 R15, RZ, RZ, UR15 ;  /* 0x0000000fff0f7e24 */ /* 0x000fe2000f8e00ff */
[----:B------:R-:W-:-:S07]  /*1790*/  MOV R12, 0x17b0 ;  /* 0x000017b0000c7802 */ /* 0x000fce0000000f00 */
[----:B------:R-:W-:Y:S05]  /*17a0*/  CALL.REL.NOINC `($__internal_108_$__cuda_sm20_div_u64) ;  /* 0x0000003400707944 */ /* 0x000fea0003c00000 */
.L_x_2610:
[----:B------:R-:W-:Y:S05]  /*17b0*/  BSYNC.RECONVERGENT B1 ;  /* 0x0000000000017941 */ /* 0x000fea0003800200 */
.L_x_2608:
        /* <DEDUP_REMOVED lines=18> */
.L_x_2613:
        /* <DEDUP_REMOVED lines=25> */
.L_x_2612:
[----:B------:R-:W-:Y:S05]  /*1a70*/  BSYNC.RECONVERGENT B1 ;  /* 0x0000000000017941 */ /* 0x000fea0003800200 */
.L_x_2611:
        /* <DEDUP_REMOVED lines=11> */
.L_x_2614:
        /* <DEDUP_REMOVED lines=71> */
.L_x_2607:
[----:B------:R-:W-:Y:S05]  /*1fa0*/  BSYNC.RECONVERGENT B0 ;  /* 0x0000000000007941 */ /* 0x000fea0003800200 */
.L_x_2606:
        /* <DEDUP_REMOVED lines=48> */
.L_x_2621:
        /* <DEDUP_REMOVED lines=53> */
.L_x_2620:
        /* <DEDUP_REMOVED lines=9> */
.L_x_2619:
[----:B------:R-:W-:Y:S05]  /*2690*/  BSYNC.RECONVERGENT B1 ;  /* 0x0000000000017941 */ /* 0x000fea0003800200 */
.L_x_2618:
        /* <DEDUP_REMOVED lines=31> */
.L_x_2617:
[----:B------:R-:W-:Y:S05]  /*2890*/  BSYNC.RECONVERGENT B0 ;  /* 0x0000000000007941 */ /* 0x000fea0003800200 */
.L_x_2616:
[----:B------:R-:W-:Y:S05]  /*28a0*/  @!P0 BRA `(.L_x_2621) ;  /* 0xfffffff800808947 */ /* 0x000fea000383ffff */
.L_x_2615:
        /* <DEDUP_REMOVED lines=48> */
.L_x_2624:
[----:B------:R-:W-:-:S07]  /*2bb0*/  MOV R4, 0x2bd0 ;  /* 0x00002bd000047802 */ /* 0x000fce0000000f00 */
[----:B0-----:R-:W-:Y:S05]  /*2bc0*/  CALL.REL.NOINC `($__internal_109_$__cuda_sm20_rem_s64) ;  /* 0x0000002400887944 */ /* 0x001fea0003c00000 */
[----:B------:R-:W-:Y:S02]  /*2bd0*/  IMAD.MOV.U32 R4, RZ, RZ, R8 ;  /* 0x000000ffff047224 */ /* 0x000fe400078e0008 */
[----:B------:R-:W-:-:S07]  /*2be0*/  IMAD.MOV.U32 R5, RZ, RZ, R9 ;  /* 0x000000ffff057224 */ /* 0x000fce00078e0009 */
.L_x_2625:
        /* <DEDUP_REMOVED lines=13> */
.L_x_2623:
[----:B------:R-:W-:Y:S05]  /*2cc0*/  BSYNC.RECONVERGENT B0 ;  /* 0x0000000000007941 */ /* 0x000fea0003800200 */
.L_x_2622:
        /* <DEDUP_REMOVED lines=42> */
.L_x_2626:
[----:B------:R-:W-:Y:S01]  /*2f70*/  IMAD.MOV.U32 R3, RZ, RZ, R11 ;  /* 0x000000ffff037224 */ /* 0x000fe200078e000b */
[----:B------:R-:W-:Y:S01]  /*2f80*/  MOV R4, 0x2fb0 ;  /* 0x00002fb000047802 */ /* 0x000fe20000000f00 */
[----:B------:R-:W-:-:S07]  /*2f90*/  IMAD.MOV.U32 R2, RZ, RZ, R0 ;  /* 0x000000ffff027224 */ /* 0x000fce00078e0000 */
[----:B0-----:R-:W-:Y:S05]  /*2fa0*/  CALL.REL.NOINC `($__internal_109_$__cuda_sm20_rem_s64) ;  /* 0x0000002000907944 */ /* 0x001fea0003c00000 */
.L_x_2627:
[----:B------:R-:W0:Y:S01]  /*2fb0*/  LDC.64 R4, c[0x0][0x398] ;  /* 0x0000e600ff047b82 */ /* 0x000e220000000a00 */
[----:B------:R-:W-:-:S05]  /*2fc0*/  IADD3 R11, P0, PT, -R8, R11, RZ ;  /* 0x0000000b080b7210 */ /* 0x000fca0007f1e1ff */
[----:B------:R-:W-:Y:S02]  /*2fd0*/  IMAD.X R0, R0, 0x1, ~R9, P0 ;  /* 0x0000000100007824 */ /* 0x000fe400000e0e09 */
[----:B------:R-:W1:Y:S06]  /*2fe0*/  LDC.64 R2, c[0x0][0x388] ;  /* 0x0000e200ff027b82 */ /* 0x000e6c0000000a00 */
.L_x_2660:
        /* <DEDUP_REMOVED lines=54> */
.L_x_2629:
[----:B------:R-:W-:Y:S05]  /*3350*/  BSYNC.RECONVERGENT B0 ;  /* 0x0000000000007941 */ /* 0x000fea0003800200 */
.L_x_2628:
        /* <DEDUP_REMOVED lines=11> */
.L_x_2631:
[----:B------:R-:W-:Y:S05]  /*3410*/  BSYNC.RECONVERGENT B0 ;  /* 0x0000000000007941 */ /* 0x000fea0003800200 */
.L_x_2630:
        /* <DEDUP_REMOVED lines=11> */
.L_x_2633:
[----:B------:R-:W-:Y:S05]  /*34d0*/  BSYNC.RECONVERGENT B0 ;  /* 0x0000000000007941 */ /* 0x000fea0003800200 */
.L_x_2632:
        /* <DEDUP_REMOVED lines=11> */
.L_x_2635:
[----:B------:R-:W-:Y:S05]  /*3590*/  BSYNC.RECONVERGENT B0 ;  /* 0x0000000000007941 */ /* 0x000fea0003800200 */
.L_x_2634:
        /* <DEDUP_REMOVED lines=61> */
.L_x_2637:
[----:B------:R-:W-:Y:S05]  /*3970*/  BSYNC.RECONVERGENT B0 ;  /* 0x0000000000007941 */ /* 0x000fea0003800200 */
.L_x_2636:
        /* <DEDUP_REMOVED lines=11> */
.L_x_2639:
[----:B------:R-:W-:Y:S05]  /*3a30*/  BSYNC.RECONVERGENT B0 ;  /* 0x0000000000007941 */ /* 0x000fea0003800200 */
.L_x_2638:
        /* <DEDUP_REMOVED lines=11> */
.L_x_2641:
[----:B------:R-:W-:Y:S05]  /*3af0*/  BSYNC.RECONVERGENT B0 ;  /* 0x0000000000007941 */ /* 0x000fea0003800200 */
.L_x_2640:
        /* <DEDUP_REMOVED lines=11> */
.L_x_2643:
[----:B------:R-:W-:Y:S05]  /*3bb0*/  BSYNC.RECONVERGENT B0 ;  /* 0x0000000000007941 */ /* 0x000fea0003800200 */
.L_x_2642:
        /* <DEDUP_REMOVED lines=61> */
.L_x_2645:
[----:B------:R-:W-:Y:S05]  /*3f90*/  BSYNC.RECONVERGENT B0 ;  /* 0x0000000000007941 */ /* 0x000fea0003800200 */
.L_x_2644:
        /* <DEDUP_REMOVED lines=11> */
.L_x_2647:
[----:B------:R-:W-:Y:S05]  /*4050*/  BSYNC.RECONVERGENT B0 ;  /* 0x0000000000007941 */ /* 0x000fea0003800200 */
.L_x_2646:
        /* <DEDUP_REMOVED lines=11> */
.L_x_2649:
[----:B------:R-:W-:Y:S05]  /*4110*/  BSYNC.RECONVERGENT B0 ;  /* 0x0000000000007941 */ /* 0x000fea0003800200 */
.L_x_2648:
        /* <DEDUP_REMOVED lines=11> */
.L_x_2651:
[----:B------:R-:W-:Y:S05]  /*41d0*/  BSYNC.RECONVERGENT B0 ;  /* 0x0000000000007941 */ /* 0x000fea0003800200 */
.L_x_2650:
        /* <DEDUP_REMOVED lines=61> */
.L_x_2653:
[----:B------:R-:W-:Y:S05]  /*45b0*/  BSYNC.RECONVERGENT B0 ;  /* 0x0000000000007941 */ /* 0x000fea0003800200 */
.L_x_2652:
        /* <DEDUP_REMOVED lines=11> */
.L_x_2655:
[----:B------:R-:W-:Y:S05]  /*4670*/  BSYNC.RECONVERGENT B0 ;  /* 0x0000000000007941 */ /* 0x000fea0003800200 */
.L_x_2654:
        /* <DEDUP_REMOVED lines=11> */
.L_x_2657:
[----:B------:R-:W-:Y:S05]  /*4730*/  BSYNC.RECONVERGENT B0 ;  /* 0x0000000000007941 */ /* 0x000fea0003800200 */
.L_x_2656:
        /* <DEDUP_REMOVED lines=10> */
.L_x_2659:
[----:B------:R-:W-:Y:S05]  /*47e0*/  BSYNC.RECONVERGENT B0 ;  /* 0x0000000000007941 */ /* 0x000fea0003800200 */
.L_x_2658:
        /* <DEDUP_REMOVED lines=11> */
        .weak           $__internal_107_$__cuda_sm20_div_s64
        .type           $__internal_107_$__cuda_sm20_div_s64,@function
        .size           $__internal_107_$__cuda_sm20_div_s64,($__internal_108_$__cuda_sm20_div_u64 - $__internal_107_$__cuda_sm20_div_s64)
$__internal_107_$__cuda_sm20_div_s64:
        /* <DEDUP_REMOVED lines=76> */
[----:B------:R-:W-:Y:S06]  /*4d60*/  RET.REL.NODEC R4 `(_ZN4vllm31rms_norm_per_block_quant_kernelIfN3c1013Float8_e4m3fnELb0ELb1ELi128EEEvPT0_PfPKT_S8_PKffiiPS6_l) ;  /* 0xffffffb004a47950 */ /* 0x000fec0003c3ffff */
        .weak           $__internal_108_$__cuda_sm20_div_u64
        .type           $__internal_108_$__cuda_sm20_div_u64,@function
        .size           $__internal_108_$__cuda_sm20_div_u64,($__internal_109_$__cuda_sm20_rem_s64 - $__internal_108_$__cuda_sm20_div_u64)
$__internal_108_$__cuda_sm20_div_u64:
        /* <DEDUP_REMOVED lines=71> */
[----:B------:R-:W-:Y:S06]  /*51e0*/  RET.REL.NODEC R12 `(_ZN4vllm31rms_norm_per_block_quant_kernelIfN3c1013Float8_e4m3fnELb0ELb1ELi128EEEvPT0_PfPKT_S8_PKffiiPS6_l) ;  /* 0xffffffac0c847950 */ /* 0x000fec0003c3ffff */
        .weak           $__internal_109_$__cuda_sm20_rem_s64
        .type           $__internal_109_$__cuda_sm20_rem_s64,@function
        .size           $__internal_109_$__cuda_sm20_rem_s64,(.L_x_2960 - $__internal_109_$__cuda_sm20_rem_s64)
$__internal_109_$__cuda_sm20_rem_s64:
        /* <DEDUP_REMOVED lines=79> */
[----:B------:R-:W-:Y:S06]  /*56e0*/  RET.REL.NODEC R4 `(_ZN4vllm31rms_norm_per_block_quant_kernelIfN3c1013Float8_e4m3fnELb0ELb1ELi128EEEvPT0_PfPKT_S8_PKffiiPS6_l) ;  /* 0xffffffa804447950 */ /* 0x000fec0003c3ffff */
.L_x_2661:
        /* <DEDUP_REMOVED lines=9> */
.L_x_2960:


//--------------------- .text._ZN4vllm31rms_norm_per_block_quant_kernelIfaLb1ELb0ELi128EEEvPT0_PfPKT_S6_PKffiiPS4_l --------------------------
	.section	.text._ZN4vllm31rms_norm_per_block_quant_kernelIfaLb1ELb0ELi128EEEvPT0_PfPKT_S6_PKffiiPS4_l,"ax",@progbits
	.align	128
        .global         _ZN4vllm31rms_norm_per_block_quant_kernelIfaLb1ELb0ELi128EEEvPT0_PfPKT_S6_PKffiiPS4_l
        .type           _ZN4vllm31rms_norm_per_block_quant_kernelIfaLb1ELb0ELi128EEEvPT0_PfPKT_S6_PKffiiPS4_l,@function
        .size           _ZN4vllm31rms_norm_per_block_quant_kernelIfaLb1ELb0ELi128EEEvPT0_PfPKT_S6_PKffiiPS4_l,(.L_x_2962 - _ZN4vllm31rms_norm_per_block_quant_kernelIfaLb1ELb0ELi128EEEvPT0_PfPKT_S6_PKffiiPS4_l)
        .other          _ZN4vllm31rms_norm_per_block_quant_kernelIfaLb1ELb0ELi128EEEvPT0_PfPKT_S6_PKffiiPS4_l,@"STO_CUDA_ENTRY STV_DEFAULT"
_ZN4vllm31rms_norm_per_block_quant_kernelIfaLb1ELb0ELi128EEEvPT0_PfPKT_S6_PKffiiPS4_l:
.text._ZN4vllm31rms_norm_per_block_quant_kernelIfaLb1ELb0ELi128EEEvPT0_PfPKT_S6_PKffiiPS4_l:
        /* <DEDUP_REMOVED lines=28> */
.L_x_2664:
        /* <DEDUP_REMOVED lines=68> */
.L_x_2663:
[----:B------:R-:W-:Y:S05]  /*0600*/  BSYNC.RECONVERGENT B0 ;  /* 0x0000000000007941 */ /* 0x000fea0003800200 */
.L_x_2662:
        /* <DEDUP_REMOVED lines=71> */
.L_x_2666:
        /* <DEDUP_REMOVED lines=103> */
.L_x_2668:
[----:B------:R-:W0:Y:S02]  /*10f0*/  LDCU.64 UR4, c[0x0][0x3a8] ;  /* 0x00007500ff0477ac */ /* 0x000e240008000a00 */
[----:B0-----:R-:W-:-:S06]  /*1100*/  I2FP.F32.S32 R3, UR5 ;  /* 0x0000000500037c45 */ /* 0x001fcc0008201400 */
[----:B------:R-:W0:Y:S02]  /*1110*/  MUFU.RCP R3, R3 ;  /* 0x0000000300037308 */ /* 0x000e240000001000 */
[----:B0-----:R-:W-:-:S06]  /*1120*/  FFMA.FTZ R2, R3, R2, UR4 ;  /* 0x0000000403027e23 */ /* 0x001fcc0008010002 */
[----:B------:R-:W0:Y:S02]  /*1130*/  MUFU.RSQ R5, R2 ;  /* 0x0000000200057308 */ /* 0x000e240000001400 */
[----:B0-----:R2:W-:Y:S02]  /*1140*/  STS [R0+0x10a4], R5 ;  /* 0x0010a40500007388 */ /* 0x0015e40000000800 */
.L_x_2667:
[----:B------:R-:W-:Y:S05]  /*1150*/  BSYNC.RECONVERGENT B0 ;  /* 0x0000000000007941 */ /* 0x000fea0003800200 */
.L_x_2665:
        /* <DEDUP_REMOVED lines=65> */
.L_x_2669:
[----:B------:R-:W-:Y:S02]  /*1570*/  MOV R0, UR15 ;  /* 0x0000000f00007c02 */ /* 0x000fe40008000f00 */
[----:B------:R-:W-:-:S07]  /*1580*/  MOV R4, 0x15a0 ;  /* 0x000015a000047802 */ /* 0x000fce0000000f00 */
[----:B------:R-:W-:Y:S05]  /*1590*/  CALL.REL.NOINC `($__internal_110_$__cuda_sm20_div_s64) ;  /* 0x0000002400487944 */ /* 0x000fea0003c00000 */
[----:B------:R-:W-:Y:S02]  /*15a0*/  IADD3 R3, P0, PT, RZ, -R36, RZ ;  /* 0x80000024ff037210 */ /* 0x000fe40007f1e0ff */
[----:B------:R-:W-:-:S03]  /*15b0*/  MOV R35, RZ ;  /* 0x000000ff00237202 */ /* 0x000fc60000000f00 */
[----:B------:R-:W-:Y:S02]  /*15c0*/  IMAD.X R0, RZ, RZ, ~R37, P0 ;  /* 0x000000ffff007224 */ /* 0x000fe400000e0e25 */
[----:B------:R-:W-:-:S04]  /*15d0*/  IMAD.WIDE.U32 R30, R3, UR15, R34 ;  /* 0x0000000f031e7c25 */ /* 0x000fc8000f8e0022 */
[----:B------:R-:W-:-:S04]  /*15e0*/  IMAD R0, R0, UR15, RZ ;  /* 0x0000000f00007c24 */ /* 0x000fc8000f8e02ff */
[----:B------:R-:W-:-:S04]  /*15f0*/  IMAD R3, R3, UR20, R0 ;  /* 0x0000001403037c24 */ /* 0x000fc8000f8e0200 */
[----:B------:R-:W-:-:S07]  /*1600*/  IMAD.IADD R28, R31, 0x1, R3 ;  /* 0x000000011f1c7824 */ /* 0x000fce00078e0203 */
.L_x_2670:
        /* <DEDUP_REMOVED lines=58> */
.L_x_2674:
[----:B------:R-:W-:Y:S02]  /*19b0*/  MOV R13, UR15 ;  /* 0x0000000f000d7c02 */ /* 0x000fe40008000f00 */
[----:B------:R-:W-:-:S07]  /*19c0*/  MOV R10, 0x19e0 ;  /* 0x000019e0000a7802 */ /* 0x000fce0000000f00 */
[----:B------:R-:W-:Y:S05]  /*19d0*/  CALL.REL.NOINC `($__internal_111_$__cuda_sm20_div_u64) ;  /* 0x00000024006c7944 */ /* 0x000fea0003c00000 */
.L_x_2675:
[----:B------:R-:W-:Y:S05]  /*19e0*/  BSYNC.RECONVERGENT B1 ;  /* 0x0000000000017941 */ /* 0x000fea0003800200 */
.L_x_2673:
        /* <DEDUP_REMOVED lines=15> */
.L_x_2678:
        /* <DEDUP_REMOVED lines=32> */
.L_x_2677:
[----:B------:R-:W-:Y:S05]  /*1ce0*/  BSYNC.RECONVERGENT B1 ;  /* 0x0000000000017941 */ /* 0x000fea0003800200 */
.L_x_2676:
[----:B------:R-:W-:Y:S05]  /*1cf0*/  @!P0 BRA `(.L_x_2672) ;  /* 0x00000004009c8947 */ /* 0x000fea0003800000 */
.L_x_2679:
        /* <DEDUP_REMOVED lines=103> */
.L_x_2672:
[----:B------:R-:W-:Y:S05]  /*2370*/  BSYNC.RECONVERGENT B0 ;  /* 0x0000000000007941 */ /* 0x000fea0003800200 */
.L_x_2671:
        /* <DEDUP_REMOVED lines=47> */
.L_x_2686:
        /* <DEDUP_REMOVED lines=52> */
.L_x_2685:
        /* <DEDUP_REMOVED lines=9> */
.L_x_2684:
[----:B------:R-:W-:Y:S05]  /*2a40*/  BSYNC.RECONVERGENT B1 ;  /* 0x0000000000017941 */ /* 0x000fea0003800200 */
.L_x_2683:
        /* <DEDUP_REMOVED lines=31> */
.L_x_2682:
[----:B------:R-:W-:Y:S05]  /*2c40*/  BSYNC.RECONVERGENT B0 ;  /* 0x0000000000007941 */ /* 0x000fea0003800200 */
.L_x_2681:
[----:B------:R-:W-:Y:S05]  /*2c50*/  @!P0 BRA `(.L_x_2686) ;  /* 0xfffffff800848947 */ /* 0x000fea000383ffff */
.L_x_2680:
        /* <DEDUP_REMOVED lines=29> */
.L_x_2688:
[----:B------:R-:W-:Y:S05]  /*2e30*/  BSYNC.RECONVERGENT B0 ;  /* 0x0000000000007941 */ /* 0x000fea0003800200 */
.L_x_2687:
        /* <DEDUP_REMOVED lines=17> */
.L_x_2689:
        /* <DEDUP_REMOVED lines=183> */
        .weak           $__internal_110_$__cuda_sm20_div_s64
        .type           $__internal_110_$__cuda_sm20_div_s64,@function
        .size           $__internal_110_$__cuda_sm20_div_s64,($__internal_111_$__cuda_sm20_div_u64 - $__internal_110_$__cuda_sm20_div_s64)
$__internal_110_$__cuda_sm20_div_s64:
        /* <DEDUP_REMOVED lines=76> */
[----:B------:R-:W-:Y:S06]  /*3f80*/  RET.REL.NODEC R4 `(_ZN4vllm31rms_norm_per_block_quant_kernelIfaLb1ELb0ELi128EEEvPT0_PfPKT_S6_PKffiiPS4_l) ;  /* 0xffffffc0041c7950 */ /* 0x000fec0003c3ffff */
        .weak           $__internal_111_$__cuda_sm20_div_u64
        .type           $__internal_111_$__cuda_sm20_div_u64,@function
        .size           $__internal_111_$__cuda_sm20_div_u64,(.L_x_2962 - $__internal_111_$__cuda_sm20_div_u64)
$__internal_111_$__cuda_sm20_div_u64:
        /* <DEDUP_REMOVED lines=71> */
[----:B------:R-:W-:Y:S06]  /*4400*/  RET.REL.NODEC R10 `(_ZN4vllm31rms_norm_per_block_quant_kernelIfaLb1ELb0ELi128EEEvPT0_PfPKT_S6_PKffiiPS4_l) ;  /* 0xffffffb80afc7950 */ /* 0x000fec0003c3ffff */
.L_x_2690:
        /* <DEDUP_REMOVED lines=15> */
.L_x_2962:


//--------------------- .text._ZN4vllm31rms_norm_per_block_quant_kernelIfN3c1013Float8_e4m3fnELb1ELb0ELi128EEEvPT0_PfPKT_S8_PKffiiPS6_l --------------------------
	.section	.text._ZN4vllm31rms_norm_per_block_quant_kernelIfN3c1013Float8_e4m3fnELb1ELb0ELi128EEEvPT0_PfPKT_S8_PKffiiPS6_l,"ax",@progbits
	.align	128
        .global         _ZN4vllm31rms_norm_per_block_quant_kernelIfN3c1013Float8_e4m3fnELb1ELb0ELi128EEEvPT0_PfPKT_S8_PKffiiPS6_l
        .type           _ZN4vllm31rms_norm_per_block_quant_kernelIfN3c1013Float8_e4m3fnELb1ELb0ELi128EEEvPT0_PfPKT_S8_PKffiiPS6_l,@function
        .size           _ZN4vllm31rms_norm_per_block_quant_kernelIfN3c1013Float8_e4m3fnELb1ELb0ELi128EEEvPT0_PfPKT_S8_PKffiiPS6_l,(.L_x_2964 - _ZN4vllm31rms_norm_per_block_quant_kernelIfN3c1013Float8_e4m3fnELb1ELb0ELi128EEEvPT0_PfPKT_S8_PKffiiPS6_l)
        .other          _ZN4vllm31rms_norm_per_block_quant_kernelIfN3c1013Float8_e4m3fnELb1ELb0ELi128EEEvPT0_PfPKT_S8_PKffiiPS6_l,@"STO_CUDA_ENTRY STV_DEFAULT"
_ZN4vllm31rms_norm_per_block_quant_kernelIfN3c1013Float8_e4m3fnELb1ELb0ELi128EEEvPT0_PfPKT_S8_PKffiiPS6_l:
.text._ZN4vllm31rms_norm_per_block_quant_kernelIfN3c1013Float8_e4m3fnELb1ELb0ELi128EEEvPT0_PfPKT_S8_PKffiiPS6_l:
        /* <DEDUP_REMOVED lines=28> */
.L_x_2693:
        /* <DEDUP_REMOVED lines=68> */
.L_x_2692:
[----:B------:R-:W-:Y:S05]  /*0600*/  BSYNC.RECONVERGENT B0 ;  /* 0x0000000000007941 */ /* 0x000fea0003800200 */
.L_x_2691:
        /* <DEDUP_REMOVED lines=71> */
.L_x_2695:
        /* <DEDUP_REMOVED lines=103> */
.L_x_2697:
[----:B------:R-:W0:Y:S02]  /*10f0*/  LDCU.64 UR4, c[0x0][0x3a8] ;  /* 0x00007500ff0477ac */ /* 0x000e240008000a00 */
[----:B0-----:R-:W-:-:S06]  /*1100*/  I2FP.F32.S32 R3, UR5 ;  /* 0x0000000500037c45 */ /* 0x001fcc0008201400 */
[----:B------:R-:W0:Y:S02]  /*1110*/  MUFU.RCP R3, R3 ;  /* 0x0000000300037308 */ /* 0x000e240000001000 */
[----:B0-----:R-:W-:-:S06]  /*1120*/  FFMA.FTZ R2, R3, R2, UR4 ;  /* 0x0000000403027e23 */ /* 0x001fcc0008010002 */
[----:B------:R-:W0:Y:S02]  /*1130*/  MUFU.RSQ R5, R2 ;  /* 0x0000000200057308 */ /* 0x000e240000001400 */
[----:B0-----:R2:W-:Y:S02]  /*1140*/  STS [R0+0x10a4], R5 ;  /* 0x0010a40500007388 */ /* 0x0015e40000000800 */
.L_x_2696:
[----:B------:R-:W-:Y:S05]  /*1150*/  BSYNC.RECONVERGENT B0 ;  /* 0x0000000000007941 */ /* 0x000fea0003800200 */
.L_x_2694:
        /* <DEDUP_REMOVED lines=65> */
.L_x_2698:
[----:B------:R-:W-:Y:S01]  /*1570*/  IMAD.U32 R0, RZ, RZ, UR15 ;  /* 0x0000000fff007e24 */ /* 0x000fe2000f8e00ff */
[----:B------:R-:W-:-:S07]  /*1580*/  MOV R4, 0x15a0 ;  /* 0x000015a000047802 */ /* 0x000fce0000000f00 */
[----:B------:R-:W-:Y:S05]  /*1590*/  CALL.REL.NOINC `($__internal_112_$__cuda_sm20_div_s64) ;  /* 0x0000003400087944 */ /* 0x000fea0003c00000 */
[----:B------:R-:W-:Y:S01]  /*15a0*/  IADD3 R3, P0, PT, RZ, -R36, RZ ;  /* 0x80000024ff037210 */ /* 0x000fe20007f1e0ff */
[----:B------:R-:W-:-:S04]  /*15b0*/  IMAD.MOV.U32 R35, RZ, RZ, RZ ;  /* 0x000000ffff237224 */ /* 0x000fc800078e00ff */
[----:B------:R-:W-:Y:S02]  /*15c0*/  IMAD.X R0, RZ, RZ, ~R37, P0 ;  /* 0x000000ffff007224 */ /* 0x000fe400000e0e25 */
[----:B------:R-:W-:-:S04]  /*15d0*/  IMAD.WIDE.U32 R30, R3, UR15, R34 ;  /* 0x0000000f031e7c25 */ /* 0x000fc8000f8e0022 */
[----:B------:R-:W-:-:S04]  /*15e0*/  IMAD R0, R0, UR15, RZ ;  /* 0x0000000f00007c24 */ /* 0x000fc8000f8e02ff */
[----:B------:R-:W-:-:S04]  /*15f0*/  IMAD R3, R3, UR20, R0 ;  /* 0x0000001403037c24 */ /* 0x000fc8000f8e0200 */
[----:B------:R-:W-:-:S07]  /*1600*/  IMAD.IADD R28, R31, 0x1, R3 ;  /* 0x000000011f1c7824 */ /* 0x000fce00078e0203 */
.L_x_2699:
        /* <DEDUP_REMOVED lines=58> */
.L_x_2703:
[----:B------:R-:W-:Y:S01]  /*19b0*/  IMAD.U32 R13, RZ, RZ, UR15 ;  /* 0x0000000fff0d7e24 */ /* 0x000fe2000f8e00ff */
[----:B------:R-:W-:-:S07]  /*19c0*/  MOV R10, 0x19e0 ;  /* 0x000019e0000a7802 */ /* 0x000fce0000000f00 */
[----:B------:R-:W-:Y:S05]  /*19d0*/  CALL.REL.NOINC `($__internal_113_$__cuda_sm20_div_u64) ;  /* 0x00000034002c7944 */ /* 0x000fea0003c00000 */
.L_x_2704:
[----:B------:R-:W-:Y:S05]  /*19e0*/  BSYNC.RECONVERGENT B1 ;  /* 0x0000000000017941 */ /* 0x000fea0003800200 */
.L_x_2702:
        /* <DEDUP_REMOVED lines=15> */
.L_x_2707:
        /* <DEDUP_REMOVED lines=32> */
.L_x_2706:
[----:B------:R-:W-:Y:S05]  /*1ce0*/  BSYNC.RECONVERGENT B1 ;  /* 0x0000000000017941 */ /* 0x000fea0003800200 */
.L_x_2705:
[----:B------:R-:W-:Y:S05]  /*1cf0*/  @!P0 BRA `(.L_x_2701) ;  /* 0x00000004009c8947 */ /* 0x000fea0003800000 */
.L_x_2708:
        /* <DEDUP_REMOVED lines=103> */
.L_x_2701:
[----:B------:R-:W-:Y:S05]  /*2370*/  BSYNC.RECONVERGENT B0 ;  /* 0x0000000000007941 */ /* 0x000fea0003800200 */
.L_x_2700:
        /* <DEDUP_REMOVED lines=47> */
.L_x_2715:
        /* <DEDUP_REMOVED lines=52> */
.L_x_2714:
        /* <DEDUP_REMOVED lines=9> */
.L_x_2713:
[----:B------:R-:W-:Y:S05]  /*2a40*/  BSYNC.RECONVERGENT B1 ;  /* 0x0000000000017941 */ /* 0x000fea0003800200 */
.L_x_2712:
        /* <DEDUP_REMOVED lines=31> */
.L_x_2711:
[----:B------:R-:W-:Y:S05]  /*2c40*/  BSYNC.RECONVERGENT B0 ;  /* 0x0000000000007941 */ /* 0x000fea0003800200 */
.L_x_2710:
[----:B------:R-:W-:Y:S05]  /*2c50*/  @!P0 BRA `(.L_x_2715) ;  /* 0xfffffff800848947 */ /* 0x000fea000383ffff */
.L_x_2709:
        /* <DEDUP_REMOVED lines=29> */
.L_x_2717:
[----:B------:R-:W-:Y:S05]  /*2e30*/  BSYNC.RECONVERGENT B0 ;  /* 0x0000000000007941 */ /* 0x000fea0003800200 */
.L_x_2716:
        /* <DEDUP_REMOVED lines=17> */
.L_x_2750:
        /* <DEDUP_REMOVED lines=61> */
.L_x_2719:
[----:B------:R-:W-:Y:S05]  /*3320*/  BSYNC.RECONVERGENT B0 ;  /* 0x0000000000007941 */ /* 0x000fea0003800200 */
.L_x_2718:
        /* <DEDUP_REMOVED lines=11> */
.L_x_2721:
[----:B------:R-:W-:Y:S05]  /*33e0*/  BSYNC.RECONVERGENT B0 ;  /* 0x0000000000007941 */ /* 0x000fea0003800200 */
.L_x_2720:
        /* <DEDUP_REMOVED lines=11> */
.L_x_2723:
[----:B------:R-:W-:Y:S05]  /*34a0*/  BSYNC.RECONVERGENT B0 ;  /* 0x0000000000007941 */ /* 0x000fea0003800200 */
.L_x_2722:
        /* <DEDUP_REMOVED lines=11> */
.L_x_2725:
[----:B------:R-:W-:Y:S05]  /*3560*/  BSYNC.RECONVERGENT B0 ;  /* 0x0000000000007941 */ /* 0x000fea0003800200 */
.L_x_2724:
        /* <DEDUP_REMOVED lines=68> */
.L_x_2727:
[----:B------:R-:W-:Y:S05]  /*39b0*/  BSYNC.RECONVERGENT B0 ;  /* 0x0000000000007941 */ /* 0x000fea0003800200 */
.L_x_2726:
        /* <DEDUP_REMOVED lines=11> */
.L_x_2729:
[----:B------:R-:W-:Y:S05]  /*3a70*/  BSYNC.RECONVERGENT B0 ;  /* 0x0000000000007941 */ /* 0x000fea0003800200 */
.L_x_2728:
        /* <DEDUP_REMOVED lines=11> */
.L_x_2731:
[----:B------:R-:W-:Y:S05]  /*3b30*/  BSYNC.RECONVERGENT B0 ;  /* 0x0000000000007941 */ /* 0x000fea0003800200 */
.L_x_2730:
        /* <DEDUP_REMOVED lines=11> */
.L_x_2733:
[----:B------:R-:W-:Y:S05]  /*3bf0*/  BSYNC.RECONVERGENT B0 ;  /* 0x0000000000007941 */ /* 0x000fea0003800200 */
.L_x_2732:
        /* <DEDUP_REMOVED lines=68> */
.L_x_2735:
[----:B------:R-:W-:Y:S05]  /*4040*/  BSYNC.RECONVERGENT B0 ;  /* 0x0000000000007941 */ /* 0x000fea0003800200 */
.L_x_2734:
        /* <DEDUP_REMOVED lines=11> */
.L_x_2737:
[----:B------:R-:W-:Y:S05]  /*4100*/  BSYNC.RECONVERGENT B0 ;  /* 0x0000000000007941 */ /* 0x000fea0003800200 */
.L_x_2736:
        /* <DEDUP_REMOVED lines=11> */
.L_x_2739:
[----:B------:R-:W-:Y:S05]  /*41c0*/  BSYNC.RECONVERGENT B0 ;  /* 0x0000000000007941 */ /* 0x000fea0003800200 */
.L_x_2738:
        /* <DEDUP_REMOVED lines=11> */
.L_x_2741:
[----:B------:R-:W-:Y:S05]  /*4280*/  BSYNC.RECONVERGENT B0 ;  /* 0x0000000000007941 */ /* 0x000fea0003800200 */
.L_x_2740:
        /* <DEDUP_REMOVED lines=68> */
.L_x_2743:
[----:B------:R-:W-:Y:S05]  /*46d0*/  BSYNC.RECONVERGENT B0 ;  /* 0x0000000000007941 */ /* 0x000fea0003800200 */
.L_x_2742:
        /* <DEDUP_REMOVED lines=11> */
.L_x_2745:
[----:B------:R-:W-:Y:S05]  /*4790*/  BSYNC.RECONVERGENT B0 ;  /* 0x0000000000007941 */ /* 0x000fea0003800200 */
.L_x_2744:
        /* <DEDUP_REMOVED lines=11> */
.L_x_2747:
[----:B------:R-:W-:Y:S05]  /*4850*/  BSYNC.RECONVERGENT B0 ;  /* 0x0000000000007941 */ /* 0x000fea0003800200 */
.L_x_2746:
        /* <DEDUP_REMOVED lines=10> */
.L_x_2749:
[----:B------:R-:W-:Y:S05]  /*4900*/  BSYNC.RECONVERGENT B0 ;  /* 0x0000000000007941 */ /* 0x000fea0003800200 */
.L_x_2748:
        /* <DEDUP_REMOVED lines=11> */
        .weak           $__internal_112_$__cuda_sm20_div_s64
        .type           $__internal_112_$__cuda_sm20_div_s64,@function
        .size           $__internal_112_$__cuda_sm20_div_s64,($__internal_113_$__cuda_sm20_div_u64 - $__internal_112_$__cuda_sm20_div_s64)
$__internal_112_$__cuda_sm20_div_s64:
        /* <DEDUP_REMOVED lines=76> */
[----:B------:R-:W-:Y:S06]  /*4e80*/  RET.REL.NODEC R4 `(_ZN4vllm31rms_norm_per_block_quant_kernelIfN3c1013Float8_e4m3fnELb1ELb0ELi128EEEvPT0_PfPKT_S8_PKffiiPS6_l) ;  /* 0xffffffb0045c7950 */ /* 0x000fec0003c3ffff */
        .weak           $__internal_113_$__cuda_sm20_div_u64
        .type           $__internal_113_$__cuda_sm20_div_u64,@function
        .size           $__internal_113_$__cuda_sm20_div_u64,(.L_x_2964 - $__internal_113_$__cuda_sm20_div_u64)
$__internal_113_$__cuda_sm20_div_u64:
        /* <DEDUP_REMOVED lines=71> */
[----:B------:R-:W-:Y:S06]  /*5300*/  RET.REL.NODEC R10 `(_ZN4vllm31rms_norm_per_block_quant_kernelIfN3c1013Float8_e4m3fnELb1ELb0ELi128EEEvPT0_PfPKT_S8_PKffiiPS6_l) ;  /* 0xffffffac0a3c7950 */ /* 0x000fec0003c3ffff */
.L_x_2751:
        /* <DEDUP_REMOVED lines=15> */
.L_x_2964:


//--------------------- .text._ZN4vllm31rms_norm_per_block_quant_kernelIfaLb1ELb1ELi128EEEvPT0_PfPKT_S6_PKffiiPS4_l --------------------------
	.section	.text._ZN4vllm31rms_norm_per_block_quant_kernelIfaLb1ELb1ELi128EEEvPT0_PfPKT_S6_PKffiiPS4_l,"ax",@progbits
	.align	128
        .global         _ZN4vllm31rms_norm_per_block_quant_kernelIfaLb1ELb1ELi128EEEvPT0_PfPKT_S6_PKffiiPS4_l
        .type           _ZN4vllm31rms_norm_per_block_quant_kernelIfaLb1ELb1ELi128EEEvPT0_PfPKT_S6_PKffiiPS4_l,@function
        .size           _ZN4vllm31rms_norm_per_block_quant_kernelIfaLb1ELb1ELi128EEEvPT0_PfPKT_S6_PKffiiPS4_l,(.L_x_2967 - _ZN4vllm31rms_norm_per_block_quant_kernelIfaLb1ELb1ELi128EEEvPT0_PfPKT_S6_PKffiiPS4_l)
        .other          _ZN4vllm31rms_norm_per_block_quant_kernelIfaLb1ELb1ELi128EEEvPT0_PfPKT_S6_PKffiiPS4_l,@"STO_CUDA_ENTRY STV_DEFAULT"
_ZN4vllm31rms_norm_per_block_quant_kernelIfaLb1ELb1ELi128EEEvPT0_PfPKT_S6_PKffiiPS4_l:
.text._ZN4vllm31rms_norm_per_block_quant_kernelIfaLb1ELb1ELi128EEEvPT0_PfPKT_S6_PKffiiPS4_l:
        /* <DEDUP_REMOVED lines=28> */
.L_x_2754:
        /* <DEDUP_REMOVED lines=68> */
.L_x_2753:
[----:B------:R-:W-:Y:S05]  /*0600*/  BSYNC.RECONVERGENT B0 ;  /* 0x0000000000007941 */ /* 0x000fea0003800200 */
.L_x_2752:
        /* <DEDUP_REMOVED lines=71> */
.L_x_2756:
        /* <DEDUP_REMOVED lines=134> */
.L_x_2758:
[----:B------:R-:W0:Y:S02]  /*12e0*/  LDCU.64 UR4, c[0x0][0x3a8] ;  /* 0x00007500ff0477ac */ /* 0x000e240008000a00 */
[----:B0-----:R-:W-:-:S06]  /*12f0*/  I2FP.F32.S32 R3, UR5 ;  /* 0x0000000500037c45 */ /* 0x001fcc0008201400 */
[----:B------:R-:W0:Y:S02]  /*1300*/  MUFU.RCP R3, R3 ;  /* 0x0000000300037308 */ /* 0x000e240000001000 */
[----:B0-----:R-:W-:-:S06]  /*1310*/  FFMA.FTZ R2, R3, R2, UR4 ;  /* 0x0000000403027e23 */ /* 0x001fcc0008010002 */
[----:B------:R-:W0:Y:S02]  /*1320*/  MUFU.RSQ R5, R2 ;  /* 0x0000000200057308 */ /* 0x000e240000001400 */
[----:B0-----:R2:W-:Y:S02]  /*1330*/  STS [R0+0x10a4], R5 ;  /* 0x0010a40500007388 */ /* 0x0015e40000000800 */
.L_x_2757:
[----:B------:R-:W-:Y:S05]  /*1340*/  BSYNC.RECONVERGENT B0 ;  /* 0x0000000000007941 */ /* 0x000fea0003800200 */
.L_x_2755:
        /* <DEDUP_REMOVED lines=66> */
.L_x_2759:
[----:B------:R-:W-:Y:S01]  /*1770*/  IMAD.U32 R0, RZ, RZ, UR13 ;  /* 0x0000000dff007e24 */ /* 0x000fe2000f8e00ff */
[----:B------:R-:W-:-:S07]  /*1780*/  MOV R4, 0x17a0 ;  /* 0x000017a000047802 */ /* 0x000fce0000000f00 */
[----:B------:R-:W-:Y:S05]  /*1790*/  CALL.REL.NOINC `($__internal_114_$__cuda_sm20_div_s64) ;  /* 0x0000002800787944 */ /* 0x000fea0003c00000 */
        /* <DEDUP_REMOVED lines=8> */
.L_x_2760:
        /* <DEDUP_REMOVED lines=58> */
.L_x_2764:
[----:B------:R-:W-:Y:S02]  /*1bc0*/  MOV R11, UR13 ;  /* 0x0000000d000b7c02 */ /* 0x000fe40008000f00 */
[----:B------:R-:W-:-:S07]  /*1bd0*/  MOV R10, 0x1bf0 ;  /* 0x00001bf0000a7802 */ /* 0x000fce0000000f00 */
[----:B------:R-:W-:Y:S05]  /*1be0*/  CALL.REL.NOINC `($__internal_115_$__cuda_sm20_div_u64) ;  /* 0x0000002800987944 */ /* 0x000fea0003c00000 */
.L_x_2765:
[----:B------:R-:W-:Y:S05]  /*1bf0*/  BSYNC.RECONVERGENT B1 ;  /* 0x0000000000017941 */ /* 0x000fea0003800200 */
.L_x_2763:
        /* <DEDUP_REMOVED lines=14> */
.L_x_2768:
        /* <DEDUP_REMOVED lines=32> */
.L_x_2767:
[----:B------:R-:W-:Y:S05]  /*1ee0*/  BSYNC.RECONVERGENT B1 ;  /* 0x0000000000017941 */ /* 0x000fea0003800200 */
.L_x_2766:
[----:B------:R-:W-:Y:S05]  /*1ef0*/  @!P0 BRA `(.L_x_2762) ;  /* 0x00000004009c8947 */ /* 0x000fea0003800000 */
.L_x_2769:
        /* <DEDUP_REMOVED lines=103> */
.L_x_2762:
[----:B------:R-:W-:Y:S05]  /*2570*/  BSYNC.RECONVERGENT B0 ;  /* 0x0000000000007941 */ /* 0x000fea0003800200 */
.L_x_2761:
        /* <DEDUP_REMOVED lines=47> */
.L_x_2776:
        /* <DEDUP_REMOVED lines=42> */
.L_x_2775:
        /* <DEDUP_REMOVED lines=9> */
.L_x_2774:
[----:B------:R-:W-:Y:S05]  /*2ba0*/  BSYNC.RECONVERGENT B1 ;  /* 0x0000000000017941 */ /* 0x000fea0003800200 */
.L_x_2773:
        /* <DEDUP_REMOVED lines=43> */
.L_x_2772:
[----:B------:R-:W-:Y:S05]  /*2e60*/  BSYNC.RECONVERGENT B0 ;  /* 0x0000000000007941 */ /* 0x000fea0003800200 */
.L_x_2771:
[----:B------:R-:W-:Y:S05]  /*2e70*/  @!P0 BRA `(.L_x_2776) ;  /* 0xfffffff8007c8947 */ /* 0x000fea000383ffff */
.L_x_2770:
        /* <DEDUP_REMOVED lines=48> */
.L_x_2779:
[----:B------:R-:W-:-:S07]  /*3180*/  MOV R0, 0x31a0 ;  /* 0x000031a000007802 */ /* 0x000fce0000000f00 */
[----:B------:R-:W-:Y:S05]  /*3190*/  CALL.REL.NOINC `($__internal_116_$__cuda_sm20_rem_s64) ;  /* 0x00000018004c7944 */ /* 0x000fea0003c00000 */
[----:B------:R-:W-:Y:S01]  /*31a0*/  IMAD.MOV.U32 R2, RZ, RZ, R4 ;  /* 0x000000ffff027224 */ /* 0x000fe200078e0004 */
[----:B------:R-:W-:-:S07]  /*31b0*/  MOV R3, R5 ;  /* 0x0000000500037202 */ /* 0x000fce0000000f00 */
.L_x_2780:
        /* <DEDUP_REMOVED lines=13> */
.L_x_2778:
[----:B------:R-:W-:Y:S05]  /*3290*/  BSYNC.RECONVERGENT B0 ;  /* 0x0000000000007941 */ /* 0x000fea0003800200 */
.L_x_2777:
        /* <DEDUP_REMOVED lines=42> */
.L_x_2781:
[----:B------:R-:W-:Y:S01]  /*3540*/  IMAD.MOV.U32 R8, RZ, RZ, R6 ;  /* 0x000000ffff087224 */ /* 0x000fe200078e0006 */
[----:B------:R-:W-:-:S07]  /*3550*/  MOV R0, 0x3570 ;  /* 0x0000357000007802 */ /* 0x000fce0000000f00 */
[----:B-1----:R-:W-:Y:S05]  /*3560*/  CALL.REL.NOINC `($__internal_116_$__cuda_sm20_rem_s64) ;  /* 0x0000001400587944 */ /* 0x002fea0003c00000 */
[----:B------:R-:W-:Y:S01]  /*3570*/  MOV R2, R4 ;  /* 0x0000000400027202 */ /* 0x000fe20000000f00 */
[----:B------:R-:W-:-:S07]  /*3580*/  IMAD.MOV.U32 R3, RZ, RZ, R5 ;  /* 0x000000ffff037224 */ /* 0x000fce00078e0005 */
.L_x_2782:
[----:B------:R-:W-:-:S04]  /*3590*/  IADD3 R0, P0, PT, -R2, R7, RZ ;  /* 0x0000000702007210 */ /* 0x000fc80007f1e1ff */
[----:B------:R-:W-:-:S09]  /*35a0*/  IADD3.X R2, PT, PT, ~R3, R6, RZ, P0, !PT ;  /* 0x0000000603027210 */ /* 0x000fd200007fe5ff */
.L_x_2783:
        /* <DEDUP_REMOVED lines=189> */
        .weak           $__internal_114_$__cuda_sm20_div_s64
        .type           $__internal_114_$__cuda_sm20_div_s64,@function
        .size           $__internal_114_$__cuda_sm20_div_s64,($__internal_115_$__cuda_sm20_div_u64 - $__internal_114_$__cuda_sm20_div_s64)
$__internal_114_$__cuda_sm20_div_s64:
        /* <DEDUP_REMOVED lines=76> */
[----:B------:R-:W-:Y:S06]  /*4640*/  RET.REL.NODEC R4 `(_ZN4vllm31rms_norm_per_block_quant_kernelIfaLb1ELb1ELi128EEEvPT0_PfPKT_S6_PKffiiPS4_l) ;  /* 0xffffffb8046c7950 */ /* 0x000fec0003c3ffff */
        .weak           $__internal_115_$__cuda_sm20_div_u64
        .type           $__internal_115_$__cuda_sm20_div_u64,@function
        .size           $__internal_115_$__cuda_sm20_div_u64,($__internal_116_$__cuda_sm20_rem_s64 - $__internal_115_$__cuda_sm20_div_u64)
$__internal_115_$__cuda_sm20_div_u64:
        /* <DEDUP_REMOVED lines=71> */
[----:B------:R-:W-:Y:S06]  /*4ac0*/  RET.REL.NODEC R10 `(_ZN4vllm31rms_norm_per_block_quant_kernelIfaLb1ELb1ELi128EEEvPT0_PfPKT_S6_PKffiiPS4_l) ;  /* 0xffffffb40a4c7950 */ /* 0x000fec0003c3ffff */
        .weak           $__internal_116_$__cuda_sm20_rem_s64
        .type           $__internal_116_$__cuda_sm20_rem_s64,@function
        .size           $__internal_116_$__cuda_sm20_rem_s64,(.L_x_2967 - $__internal_116_$__cuda_sm20_rem_s64)
$__internal_116_$__cuda_sm20_rem_s64:
        /* <DEDUP_REMOVED lines=80> */
[----:B------:R-:W-:Y:S06]  /*4fd0*/  RET.REL.NODEC R2 `(_ZN4vllm31rms_norm_per_block_quant_kernelIfaLb1ELb1ELi128EEEvPT0_PfPKT_S6_PKffiiPS4_l) ;  /* 0xffffffb002087950 */ /* 0x000fec0003c3ffff */
.L_x_2784:
        /* <DEDUP_REMOVED lines=10> */
.L_x_2967:


//--------------------- .text._ZN4vllm31rms_norm_per_block_quant_kernelIfN3c1013Float8_e4m3fnELb1ELb1ELi128EEEvPT0_PfPKT_S8_PKffiiPS6_l --------------------------
	.section	.text._ZN4vllm31rms_norm_per_block_quant_kernelIfN3c1013Float8_e4m3fnELb1ELb1ELi128EEEvPT0_PfPKT_S8_PKffiiPS6_l,"ax",@progbits
	.align	128
        .global         _ZN4vllm31rms_norm_per_block_quant_kernelIfN3c1013Float8_e4m3fnELb1ELb1ELi128EEEvPT0_PfPKT_S8_PKffiiPS6_l
        .type           _ZN4vllm31rms_norm_per_block_quant_kernelIfN3c1013Float8_e4m3fnELb1ELb1ELi128EEEvPT0_PfPKT_S8_PKffiiPS6_l,@function
        .size           _ZN4vllm31rms_norm_per_block_quant_kernelIfN3c1013Float8_e4m3fnELb1ELb1ELi128EEEvPT0_PfPKT_S8_PKffiiPS6_l,(.L_x_2970 - _ZN4vllm31rms_norm_per_block_quant_kernelIfN3c1013Float8_e4m3fnELb1ELb1ELi128EEEvPT0_PfPKT_S8_PKffiiPS6_l)
        .other          _ZN4vllm31rms_norm_per_block_quant_kernelIfN3c1013Float8_e4m3fnELb1ELb1ELi128EEEvPT0_PfPKT_S8_PKffiiPS6_l,@"STO_CUDA_ENTRY STV_DEFAULT"
_ZN4vllm31rms_norm_per_block_quant_kernelIfN3c1013Float8_e4m3fnELb1ELb1ELi128EEEvPT0_PfPKT_S8_PKffiiPS6_l:
.text._ZN4vllm31rms_norm_per_block_quant_kernelIfN3c1013Float8_e4m3fnELb1ELb1ELi128EEEvPT0_PfPKT_S8_PKffiiPS6_l:
        /* <DEDUP_REMOVED lines=28> */
.L_x_2787:
        /* <DEDUP_REMOVED lines=68> */
.L_x_2786:
[----:B------:R-:W-:Y:S05]  /*0600*/  BSYNC.RECONVERGENT B0 ;  /* 0x0000000000007941 */ /* 0x000fea0003800200 */
.L_x_2785:
        /* <DEDUP_REMOVED lines=71> */
.L_x_2789:
        /* <DEDUP_REMOVED lines=134> */
.L_x_2791:
[----:B------:R-:W0:Y:S02]  /*12e0*/  LDCU.64 UR4, c[0x0][0x3a8] ;  /* 0x00007500ff0477ac */ /* 0x000e240008000a00 */
[----:B0-----:R-:W-:-:S06]  /*12f0*/  I2FP.F32.S32 R3, UR5 ;  /* 0x0000000500037c45 */ /* 0x001fcc0008201400 */
[----:B------:R-:W0:Y:S02]  /*1300*/  MUFU.RCP R3, R3 ;  /* 0x0000000300037308 */ /* 0x000e240000001000 */
[----:B0-----:R-:W-:-:S06]  /*1310*/  FFMA.FTZ R2, R3, R2, UR4 ;  /* 0x0000000403027e23 */ /* 0x001fcc0008010002 */
[----:B------:R-:W0:Y:S02]  /*1320*/  MUFU.RSQ R5, R2 ;  /* 0x0000000200057308 */ /* 0x000e240000001400 */
[----:B0-----:R2:W-:Y:S02]  /*1330*/  STS [R0+0x10a4], R5 ;  /* 0x0010a40500007388 */ /* 0x0015e40000000800 */
.L_x_2790:
[----:B------:R-:W-:Y:S05]  /*1340*/  BSYNC.RECONVERGENT B0 ;  /* 0x0000000000007941 */ /* 0x000fea0003800200 */
.L_x_2788:
        /* <DEDUP_REMOVED lines=66> */
.L_x_2792:
[----:B------:R-:W-:Y:S01]  /*1770*/  IMAD.U32 R0, RZ, RZ, UR13 ;  /* 0x0000000dff007e24 */ /* 0x000fe2000f8e00ff */
[----:B------:R-:W-:-:S07]  /*1780*/  MOV R4, 0x17a0 ;  /* 0x000017a000047802 */ /* 0x000fce0000000f00 */
[----:B------:R-:W-:Y:S05]  /*1790*/  CALL.REL.NOINC `($__internal_117_$__cuda_sm20_div_s64) ;  /* 0x0000003800387944 */ /* 0x000fea0003c00000 */
        /* <DEDUP_REMOVED lines=8> */
.L_x_2793:
        /* <DEDUP_REMOVED lines=58> */
.L_x_2797:
[----:B------:R-:W-:Y:S01]  /*1bc0*/  IMAD.U32 R11, RZ, RZ, UR13 ;  /* 0x0000000dff0b7e24 */ /* 0x000fe2000f8e00ff */
[----:B------:R-:W-:-:S07]  /*1bd0*/  MOV R10, 0x1bf0 ;  /* 0x00001bf0000a7802 */ /* 0x000fce0000000f00 */
[----:B------:R-:W-:Y:S05]  /*1be0*/  CALL.REL.NOINC `($__internal_118_$__cuda_sm20_div_u64) ;  /* 0x0000003800587944 */ /* 0x000fea0003c00000 */
.L_x_2798:
[----:B------:R-:W-:Y:S05]  /*1bf0*/  BSYNC.RECONVERGENT B1 ;  /* 0x0000000000017941 */ /* 0x000fea0003800200 */
.L_x_2796:
        /* <DEDUP_REMOVED lines=14> */
.L_x_2801:
        /* <DEDUP_REMOVED lines=32> */
.L_x_2800:
[----:B------:R-:W-:Y:S05]  /*1ee0*/  BSYNC.RECONVERGENT B1 ;  /* 0x0000000000017941 */ /* 0x000fea0003800200 */
.L_x_2799:
[----:B------:R-:W-:Y:S05]  /*1ef0*/  @!P0 BRA `(.L_x_2795) ;  /* 0x00000004009c8947 */ /* 0x000fea0003800000 */
.L_x_2802:
        /* <DEDUP_REMOVED lines=103> */
.L_x_2795:
[----:B------:R-:W-:Y:S05]  /*2570*/  BSYNC.RECONVERGENT B0 ;  /* 0x0000000000007941 */ /* 0x000fea0003800200 */
.L_x_2794:
        /* <DEDUP_REMOVED lines=47> */
.L_x_2809:
        /* <DEDUP_REMOVED lines=42> */
.L_x_2808:
        /* <DEDUP_REMOVED lines=9> */
.L_x_2807:
[----:B------:R-:W-:Y:S05]  /*2ba0*/  BSYNC.RECONVERGENT B1 ;  /* 0x0000000000017941 */ /* 0x000fea0003800200 */
.L_x_2806:
        /* <DEDUP_REMOVED lines=43> */
.L_x_2805:
[----:B------:R-:W-:Y:S05]  /*2e60*/  BSYNC.RECONVERGENT B0 ;  /* 0x0000000000007941 */ /* 0x000fea0003800200 */
.L_x_2804:
[----:B------:R-:W-:Y:S05]  /*2e70*/  @!P0 BRA `(.L_x_2809) ;  /* 0xfffffff8007c8947 */ /* 0x000fea000383ffff */
.L_x_2803:
        /* <DEDUP_REMOVED lines=48> */
.L_x_2812:
[----:B------:R-:W-:-:S07]  /*3180*/  MOV R0, 0x31a0 ;  /* 0x000031a000007802 */ /* 0x000fce0000000f00 */
[----:B------:R-:W-:Y:S05]  /*3190*/  CALL.REL.NOINC `($__internal_119_$__cuda_sm20_rem_s64) ;  /* 0x00000028000c7944 */ /* 0x000fea0003c00000 */
[----:B------:R-:W-:Y:S02]  /*31a0*/  IMAD.MOV.U32 R2, RZ, RZ, R4 ;  /* 0x000000ffff027224 */ /* 0x000fe400078e0004 */
[----:B------:R-:W-:-:S07]  /*31b0*/  IMAD.MOV.U32 R3, RZ, RZ, R5 ;  /* 0x000000ffff037224 */ /* 0x000fce00078e0005 */
.L_x_2813:
        /* <DEDUP_REMOVED lines=13> */
.L_x_2811:
[----:B------:R-:W-:Y:S05]  /*3290*/  BSYNC.RECONVERGENT B0 ;  /* 0x0000000000007941 */ /* 0x000fea0003800200 */
.L_x_2810:
        /* <DEDUP_REMOVED lines=42> */
.L_x_2814:
[----:B------:R-:W-:Y:S01]  /*3540*/  IMAD.MOV.U32 R8, RZ, RZ, R6 ;  /* 0x000000ffff087224 */ /* 0x000fe200078e0006 */
[----:B------:R-:W-:-:S07]  /*3550*/  MOV R0, 0x3570 ;  /* 0x0000357000007802 */ /* 0x000fce0000000f00 */
[----:B-1----:R-:W-:Y:S05]  /*3560*/  CALL.REL.NOINC `($__internal_119_$__cuda_sm20_rem_s64) ;  /* 0x0000002400187944 */ /* 0x002fea0003c00000 */
[----:B------:R-:W-:Y:S02]  /*3570*/  IMAD.MOV.U32 R2, RZ, RZ, R4 ;  /* 0x000000ffff027224 */ /* 0x000fe400078e0004 */
[----:B------:R-:W-:-:S07]  /*3580*/  IMAD.MOV.U32 R3, RZ, RZ, R5 ;  /* 0x000000ffff037224 */ /* 0x000fce00078e0005 */
.L_x_2815:
[----:B------:R-:W-:-:S04]  /*3590*/  IADD3 R0, P0, PT, -R2, R7, RZ ;  /* 0x0000000702007210 */ /* 0x000fc80007f1e1ff */
[----:B------:R-:W-:-:S09]  /*35a0*/  IADD3.X R2, PT, PT, ~R3, R6, RZ, P0, !PT ;  /* 0x0000000603027210 */ /* 0x000fd200007fe5ff */
.L_x_2848:
        /* <DEDUP_REMOVED lines=64> */
.L_x_2817:
[----:B------:R-:W-:Y:S05]  /*39b0*/  BSYNC.RECONVERGENT B0 ;  /* 0x0000000000007941 */ /* 0x000fea0003800200 */
.L_x_2816:
        /* <DEDUP_REMOVED lines=11> */
.L_x_2819:
[----:B------:R-:W-:Y:S05]  /*3a70*/  BSYNC.RECONVERGENT B0 ;  /* 0x0000000000007941 */ /* 0x000fea0003800200 */
.L_x_2818:
        /* <DEDUP_REMOVED lines=11> */
.L_x_2821:
[----:B------:R-:W-:Y:S05]  /*3b30*/  BSYNC.RECONVERGENT B0 ;  /* 0x0000000000007941 */ /* 0x000fea0003800200 */
.L_x_2820:
        /* <DEDUP_REMOVED lines=11> */
.L_x_2823:
[----:B------:R-:W-:Y:S05]  /*3bf0*/  BSYNC.RECONVERGENT B0 ;  /* 0x0000000000007941 */ /* 0x000fea0003800200 */
.L_x_2822:
        /* <DEDUP_REMOVED lines=69> */
.L_x_2825:
[----:B------:R-:W-:Y:S05]  /*4050*/  BSYNC.RECONVERGENT B0 ;  /* 0x0000000000007941 */ /* 0x000fea0003800200 */
.L_x_2824:
        /* <DEDUP_REMOVED lines=11> */
.L_x_2827:
[----:B------:R-:W-:Y:S05]  /*4110*/  BSYNC.RECONVERGENT B0 ;  /* 0x0000000000007941 */ /* 0x000fea0003800200 */
.L_x_2826:
        /* <DEDUP_REMOVED lines=11> */
.L_x_2829:
[----:B------:R-:W-:Y:S05]  /*41d0*/  BSYNC.RECONVERGENT B0 ;  /* 0x0000000000007941 */ /* 0x000fea0003800200 */
.L_x_2828:
        /* <DEDUP_REMOVED lines=11> */
.L_x_2831:
[----:B------:R-:W-:Y:S05]  /*4290*/  BSYNC.RECONVERGENT B0 ;  /* 0x0000000000007941 */ /* 0x000fea0003800200 */
.L_x_2830:
        /* <DEDUP_REMOVED lines=69> */
.L_x_2833:
[----:B------:R-:W-:Y:S05]  /*46f0*/  BSYNC.RECONVERGENT B0 ;  /* 0x0000000000007941 */ /* 0x000fea0003800200 */
.L_x_2832:
        /* <DEDUP_REMOVED lines=11> */
.L_x_2835:
[----:B------:R-:W-:Y:S05]  /*47b0*/  BSYNC.RECONVERGENT B0 ;  /* 0x0000000000007941 */ /* 0x000fea0003800200 */
.L_x_2834:
        /* <DEDUP_REMOVED lines=11> */
.L_x_2837:
[----:B------:R-:W-:Y:S05]  /*4870*/  BSYNC.RECONVERGENT B0 ;  /* 0x0000000000007941 */ /* 0x000fea0003800200 */
.L_x_2836:
        /* <DEDUP_REMOVED lines=11> */
.L_x_2839:
[----:B------:R-:W-:Y:S05]  /*4930*/  BSYNC.RECONVERGENT B0 ;  /* 0x0000000000007941 */ /* 0x000fea0003800200 */
.L_x_2838:
        /* <DEDUP_REMOVED lines=69> */
.L_x_2841:
[----:B------:R-:W-:Y:S05]  /*4d90*/  BSYNC.RECONVERGENT B0 ;  /* 0x0000000000007941 */ /* 0x000fea0003800200 */
.L_x_2840:
        /* <DEDUP_REMOVED lines=11> */
.L_x_2843:
[----:B------:R-:W-:Y:S05]  /*4e50*/  BSYNC.RECONVERGENT B0 ;  /* 0x0000000000007941 */ /* 0x000fea0003800200 */
.L_x_2842:
        /* <DEDUP_REMOVED lines=11> */
.L_x_2845:
[----:B------:R-:W-:Y:S05]  /*4f10*/  BSYNC.RECONVERGENT B0 ;  /* 0x0000000000007941 */ /* 0x000fea0003800200 */
.L_x_2844:
        /* <DEDUP_REMOVED lines=10> */
.L_x_2847:
[----:B------:R-:W-:Y:S05]  /*4fc0*/  BSYNC.RECONVERGENT B0 ;  /* 0x0000000000007941 */ /* 0x000fea0003800200 */
.L_x_2846:
        /* <DEDUP_REMOVED lines=11> */
        .weak           $__internal_117_$__cuda_sm20_div_s64
        .type           $__internal_117_$__cuda_sm20_div_s64,@function
        .size           $__internal_117_$__cuda_sm20_div_s64,($__internal_118_$__cuda_sm20_div_u64 - $__internal_117_$__cuda_sm20_div_s64)
$__internal_117_$__cuda_sm20_div_s64:
        /* <DEDUP_REMOVED lines=76> */
[----:B------:R-:W-:Y:S06]  /*5540*/  RET.REL.NODEC R4 `(_ZN4vllm31rms_norm_per_block_quant_kernelIfN3c1013Float8_e4m3fnELb1ELb1ELi128EEEvPT0_PfPKT_S8_PKffiiPS6_l) ;  /* 0xffffffa804ac7950 */ /* 0x000fec0003c3ffff */
        .weak           $__internal_118_$__cuda_sm20_div_u64
        .type           $__internal_118_$__cuda_sm20_div_u64,@function
        .size           $__internal_118_$__cuda_sm20_div_u64,($__internal_119_$__cuda_sm20_rem_s64 - $__internal_118_$__cuda_sm20_div_u64)
$__internal_118_$__cuda_sm20_div_u64:
        /* <DEDUP_REMOVED lines=71> */
[----:B------:R-:W-:Y:S06]  /*59c0*/  RET.REL.NODEC R10 `(_ZN4vllm31rms_norm_per_block_quant_kernelIfN3c1013Float8_e4m3fnELb1ELb1ELi128EEEvPT0_PfPKT_S8_PKffiiPS6_l) ;  /* 0xffffffa40a8c7950 */ /* 0x000fec0003c3ffff */
        .weak           $__internal_119_$__cuda_sm20_rem_s64
        .type           $__internal_119_$__cuda_sm20_rem_s64,@function
        .size           $__internal_119_$__cuda_sm20_rem_s64,(.L_x_2970 - $__internal_119_$__cuda_sm20_rem_s64)
$__internal_119_$__cuda_sm20_rem_s64:
        /* <DEDUP_REMOVED lines=80> */
[----:B------:R-:W-:Y:S06]  /*5ed0*/  RET.REL.NODEC R2 `(_ZN4vllm31rms_norm_per_block_quant_kernelIfN3c1013Float8_e4m3fnELb1ELb1ELi128EEEvPT0_PfPKT_S8_PKffiiPS6_l) ;  /* 0xffffffa002487950 */ /* 0x000fec0003c3ffff */
.L_x_2849:
        /* <DEDUP_REMOVED lines=10> */
.L_x_2970:


//--------------------- .text._ZN3cub18CUB_300001_SM_10306detail11EmptyKernelIvEEvv --------------------------
	.section	.text._ZN3cub18CUB_300001_SM_10306detail11EmptyKernelIvEEvv,"ax",@progbits
	.align	128
        .global         _ZN3cub18CUB_300001_SM_10306detail11EmptyKernelIvEEvv
        .type           _ZN3cub18CUB_300001_SM_10306detail11EmptyKernelIvEEvv,@function
        .size           _ZN3cub18CUB_300001_SM_10306detail11EmptyKernelIvEEvv,(.L_x_3031 - _ZN3cub18CUB_300001_SM_10306detail11EmptyKernelIvEEvv)
        .other          _ZN3cub18CUB_300001_SM_10306detail11EmptyKernelIvEEvv,@"STO_CUDA_ENTRY STV_DEFAULT"
_ZN3cub18CUB_300001_SM_10306detail11EmptyKernelIvEEvv:
.text._ZN3cub18CUB_300001_SM_10306detail11EmptyKernelIvEEvv:
[----:B------:R-:W-:Y:S01]  /*0000*/  LDC R1, c[0x0][0x37c] ;  /* 0x0000df00ff017b82 */ /* 0x000fe20000000800 */
[----:B------:R-:W-:Y:S05]  /*0010*/  EXIT ;  /* 0x000000000000794d */ /* 0x000fea0003800000 */
.L_x_2850:
        /* <DEDUP_REMOVED lines=14> */
.L_x_3031:


//--------------------- .nv.global.init           --------------------------
	.section	.nv.global.init,"aw",@progbits
.nv.global.init:
	.type		_ZN73_INTERNAL_a3be5c4a_42_fused_layernorm_dynamic_per_token_quant_cu_4ee193d716quant_type_max_vIN3c1013Float8_e4m3fnEEE,@object
	.size		_ZN73_INTERNAL_a3be5c4a_42_fused_layernorm_dynamic_per_token_quant_cu_4ee193d716quant_type_max_vIN3c1013Float8_e4m3fnEEE,(_ZN73_INTERNAL_a3be5c4a_42_fused_layernorm_dynamic_per_token_quant_cu_4ee193d716quant_type_max_vIaEE - _ZN73_INTERNAL_a3be5c4a_42_fused_layernorm_dynamic_per_token_quant_cu_4ee193d716quant_type_max_vIN3c1013Float8_e4m3fnEEE)
_ZN73_INTERNAL_a3be5c4a_42_fused_layernorm_dynamic_per_token_quant_cu_4ee193d716quant_type_max_vIN3c1013Float8_e4m3fnEEE:
        /*0000*/ 	.byte	0x7e
	.type		_ZN73_INTERNAL_a3be5c4a_42_fused_layernorm_dynamic_per_token_quant_cu_4ee193d716quant_type_max_vIaEE,@object
	.size		_ZN73_INTERNAL_a3be5c4a_42_fused_layernorm_dynamic_per_token_quant_cu_4ee193d716quant_type_max_vIaEE,(.L_1 - _ZN73_INTERNAL_a3be5c4a_42_fused_layernorm_dynamic_per_token_quant_cu_4ee193d716quant_type_max_vIaEE)
_ZN73_INTERNAL_a3be5c4a_42_fused_layernorm_dynamic_per_token_quant_cu_4ee193d716quant_type_max_vIaEE:
        /*0001*/ 	.byte	0x7f
.L_1:


//--------------------- .nv.shared._ZN4vllm39rms_norm_dynamic_per_token_quant_kernelIN3c108BFloat16EaLb0EEEvPT0_PfPKT_S8_PKffiiPS6_ --------------------------
	.section	.nv.shared._ZN4vllm39rms_norm_dynamic_per_token_quant_kernelIN3c108BFloat16EaLb0EEEvPT0_PfPKT_S8_PKffiiPS6_,"aw",@nobits
	.sectionflags	@""
	.align	4
.nv.shared._ZN4vllm39rms_norm_dynamic_per_token_quant_kernelIN3c108BFloat16EaLb0EEEvPT0_PfPKT_S8_PKffiiPS6_:
	.zero		1696


//--------------------- .nv.shared.reserved.0     --------------------------
	.section	.nv.shared.reserved.0,"aw",@nobits
	.weak		__nv_reservedSMEM_offset_0_alias
	.size		__nv_reservedSMEM_offset_0_alias, 0, 64
	.other		__nv_reservedSMEM_offset_0_alias,@"STO_CUDA_RESERVED_SHARED STV_DEFAULT"
__nv_reservedSMEM_offset_0_alias:
	.zero		0
	.zero		64


//--------------------- .nv.global                --------------------------
	.section	.nv.global,"aw",@nobits
.nv.global:
	.type		_ZN73_INTERNAL_a3be5c4a_42_fused_layernorm_dynamic_per_token_quant_cu_4ee193d76thrust24THRUST_300001_SM_1030_NS12placeholders2_5E,@object
	.size		_ZN73_INTERNAL_a3be5c4a_42_fused_layernorm_dynamic_per_token_quant_cu_4ee193d76thrust24THRUST_300001_SM_1030_NS12placeholders2_5E,(_ZN73_INTERNAL_a3be5c4a_42_fused_layernorm_dynamic_per_token_quant_cu_4ee193d74cuda3std3__45__cpo6cbeginE - _ZN73_INTERNAL_a3be5c4a_42_fused_layernorm_dynamic_per_token_quant_cu_4ee193d76thrust24THRUST_300001_SM_1030_NS12placeholders2_5E)
_ZN73_INTERNAL_a3be5c4a_42_fused_layernorm_dynamic_per_token_quant_cu_4ee193d76thrust24THRUST_300001_SM_1030_NS12placeholders2_5E:
	.zero		1
	.type		_ZN73_INTERNAL_a3be5c4a_42_fused_layernorm_dynamic_per_token_quant_cu_4ee193d74cuda3std3__45__cpo6cbeginE,@object
	.size		_ZN73_INTERNAL_a3be5c4a_42_fused_layernorm_dynamic_per_token_quant_cu_4ee193d74cuda3std3__45__cpo6cbeginE,(_ZN73_INTERNAL_a3be5c4a_42_fused_layernorm_dynamic_per_token_quant_cu_4ee193d74cuda3std6ranges3__45__cpo6cbeginE - _ZN73_INTERNAL_a3be5c4a_42_fused_layernorm_dynamic_per_token_quant_cu_4ee193d74cuda3std3__45__cpo6cbeginE)
_ZN73_INTERNAL_a3be5c4a_42_fused_layernorm_dynamic_per_token_quant_cu_4ee193d74cuda3std3__45__cpo6cbeginE:
	.zero		1
	.type		_ZN73_INTERNAL_a3be5c4a_42_fused_layernorm_dynamic_per_token_quant_cu_4ee193d74cuda3std6ranges3__45__cpo6cbeginE,@object
	.size		_ZN73_INTERNAL_a3be5c4a_42_fused_layernorm_dynamic_per_token_quant_cu_4ee193d74cuda3std6ranges3__45__cpo6cbeginE,(_ZN73_INTERNAL_a3be5c4a_42_fused_layernorm_dynamic_per_token_quant_cu_4ee193d74cuda3std3__48in_placeE - _ZN73_INTERNAL_a3be5c4a_42_fused_layernorm_dynamic_per_token_quant_cu_4ee193d74cuda3std6ranges3__45__cpo6cbeginE)
_ZN73_INTERNAL_a3be5c4a_42_fused_layernorm_dynamic_per_token_quant_cu_4ee193d74cuda3std6ranges3__45__cpo6cbeginE:
	.zero		1
	.type		_ZN73_INTERNAL_a3be5c4a_42_fused_layernorm_dynamic_per_token_quant_cu_4ee193d74cuda3std3__48in_placeE,@object
	.size		_ZN73_INTERNAL_a3be5c4a_42_fused_layernorm_dynamic_per_token_quant_cu_4ee193d74cuda3std3__48in_placeE,(_ZN73_INTERNAL_a3be5c4a_42_fused_layernorm_dynamic_per_token_quant_cu_4ee193d74cuda3std6ranges3__45__cpo4sizeE - _ZN73_INTERNAL_a3be5c4a_42_fused_layernorm_dynamic_per_token_quant_cu_4ee193d74cuda3std3__48in_placeE)
_ZN73_INTERNAL_a3be5c4a_42_fused_layernorm_dynamic_per_token_quant_cu_4ee193d74cuda3std3__48in_placeE:
	.zero		1
	.type		_ZN73_INTERNAL_a3be5c4a_42_fused_layernorm_dynamic_per_token_quant_cu_4ee193d74cuda3std6ranges3__45__cpo4sizeE,@object
	.size		_ZN73_INTERNAL_a3be5c4a_42_fused_layernorm_dynamic_per_token_quant_cu_4ee193d74cuda3std6ranges3__45__cpo4sizeE,(_ZN73_INTERNAL_a3be5c4a_42_fused_layernorm_dynamic_per_token_quant_cu_4ee193d76thrust24THRUST_300001_SM_1030_NS12placeholders2_9E - _ZN73_INTERNAL_a3be5c4a_42_fused_layernorm_dynamic_per_token_quant_cu_4ee193d74cuda3std6ranges3__45__cpo4sizeE)
_ZN73_INTERNAL_a3be5c4a_42_fused_layernorm_dynamic_per_token_quant_cu_4ee193d74cuda3std6ranges3__45__cpo4sizeE:
	.zero		1
	.type		_ZN73_INTERNAL_a3be5c4a_42_fused_layernorm_dynamic_per_token_quant_cu_4ee193d76thrust24THRUST_300001_SM_1030_NS12placeholders2_9E,@object
	.size		_ZN73_INTERNAL_a3be5c4a_42_fused_layernorm_dynamic_per_token_quant_cu_4ee193d76thrust24THRUST_300001_SM_1030_NS12placeholders2_9E,(_ZN73_INTERNAL_a3be5c4a_42_fused_layernorm_dynamic_per_token_quant_cu_4ee193d74cuda3std3__45__cpo7crbeginE - _ZN73_INTERNAL_a3be5c4a_42_fused_layernorm_dynamic_per_token_quant_cu_4ee193d76thrust24THRUST_300001_SM_1030_NS12placeholders2_9E)
_ZN73_INTERNAL_a3be5c4a_42_fused_layernorm_dynamic_per_token_quant_cu_4ee193d76thrust24THRUST_300001_SM_1030_NS12placeholders2_9E:
	.zero		1
	.type		_ZN73_INTERNAL_a3be5c4a_42_fused_layernorm_dynamic_per_token_quant_cu_4ee193d74cuda3std3__45__cpo7crbeginE,@object
	.size		_ZN73_INTERNAL_a3be5c4a_42_fused_layernorm_dynamic_per_token_quant_cu_4ee193d74cuda3std3__45__cpo7crbeginE,(_ZN73_INTERNAL_a3be5c4a_42_fused_layernorm_dynamic_per_token_quant_cu_4ee193d74cuda3std6ranges3__45__cpo4nextE - _ZN73_INTERNAL_a3be5c4a_42_fused_layernorm_dynamic_per_token_quant_cu_4ee193d74cuda3std3__45__cpo7crbeginE)
_ZN73_INTERNAL_a3be5c4a_42_fused_layernorm_dynamic_per_token_quant_cu_4ee193d74cuda3std3__45__cpo7crbeginE:
	.zero		1
	.type		_ZN73_INTERNAL_a3be5c4a_42_fused_layernorm_dynamic_per_token_quant_cu_4ee193d74cuda3std6ranges3__45__cpo4nextE,@object
	.size		_ZN73_INTERNAL_a3be5c4a_42_fused_layernorm_dynamic_per_token_quant_cu_4ee193d74cuda3std6ranges3__45__cpo4nextE,(_ZN73_INTERNAL_a3be5c4a_42_fused_layernorm_dynamic_per_token_quant_cu_4ee193d74cuda3std6ranges3__45__cpo4swapE - _ZN73_INTERNAL_a3be5c4a_42_fused_layernorm_dynamic_per_token_quant_cu_4ee193d74cuda3std6ranges3__45__cpo4nextE)
_ZN73_INTERNAL_a3be5c4a_42_fused_layernorm_dynamic_per_token_quant_cu_4ee193d74cuda3std6ranges3__45__cpo4nextE:
	.zero		1
	.type		_ZN73_INTERNAL_a3be5c4a_42_fused_layernorm_dynamic_per_token_quant_cu_4ee193d74cuda3std6ranges3__45__cpo4swapE,@object
	.size		_ZN73_INTERNAL_a3be5c4a_42_fused_layernorm_dynamic_per_token_quant_cu_4ee193d74cuda3std6ranges3__45__cpo4swapE,(_ZN73_INTERNAL_a3be5c4a_42_fused_layernorm_dynamic_per_token_quant_cu_4ee193d76thrust24THRUST_300001_SM_1030_NS12placeholders2_1E - _ZN73_INTERNAL_a3be5c4a_42_fused_layernorm_dynamic_per_token_quant_cu_4ee193d74cuda3std6ranges3__45__cpo4swapE)
_ZN73_INTERNAL_a3be5c4a_42_fused_layernorm_dynamic_per_token_quant_cu_4ee193d74cuda3std6ranges3__45__cpo4swapE:
	.zero		1
	.type		_ZN73_INTERNAL_a3be5c4a_42_fused_layernorm_dynamic_per_token_quant_cu_4ee193d76thrust24THRUST_300001_SM_1030_NS12placeholders2_1E,@object
	.size		_ZN73_INTERNAL_a3be5c4a_42_fused_layernorm_dynamic_per_token_quant_cu_4ee193d76thrust24THRUST_300001_SM_1030_NS12placeholders2_1E,(_ZN73_INTERNAL_a3be5c4a_42_fused_layernorm_dynamic_per_token_quant_cu_4ee193d76thrust24THRUST_300001_SM_1030_NS12placeholders2_3E - _ZN73_INTERNAL_a3be5c4a_42_fused_layernorm_dynamic_per_token_quant_cu_4ee193d76thrust24THRUST_300001_SM_1030_NS12placeholders2_1E)
_ZN73_INTERNAL_a3be5c4a_42_fused_layernorm_dynamic_per_token_quant_cu_4ee193d76thrust24THRUST_300001_SM_1030_NS12placeholders2_1E:
	.zero		1
	.type		_ZN73_INTERNAL_a3be5c4a_42_fused_layernorm_dynamic_per_token_quant_cu_4ee193d76thrust24THRUST_300001_SM_1030_NS12placeholders2_3E,@object
	.size		_ZN73_INTERNAL_a3be5c4a_42_fused_layernorm_dynamic_per_token_quant_cu_4ee193d76thrust24THRUST_300001_SM_1030_NS12placeholders2_3E,(_ZN73_INTERNAL_a3be5c4a_42_fused_layernorm_dynamic_per_token_quant_cu_4ee193d74cuda3std3__45__cpo5beginE - _ZN73_INTERNAL_a3be5c4a_42_fused_layernorm_dynamic_per_token_quant_cu_4ee193d76thrust24THRUST_300001_SM_1030_NS12placeholders2_3E)
_ZN73_INTERNAL_a3be5c4a_42_fused_layernorm_dynamic_per_token_quant_cu_4ee193d76thrust24THRUST_300001_SM_1030_NS12placeholders2_3E:
	.zero		1
	.type		_ZN73_INTERNAL_a3be5c4a_42_fused_layernorm_dynamic_per_token_quant_cu_4ee193d74cuda3std3__45__cpo5beginE,@object
	.size		_ZN73_INTERNAL_a3be5c4a_42_fused_layernorm_dynamic_per_token_quant_cu_4ee193d74cuda3std3__45__cpo5beginE,(_ZN73_INTERNAL_a3be5c4a_42_fused_layernorm_dynamic_per_token_quant_cu_4ee193d74cuda3std6ranges3__45__cpo5beginE - _ZN73_INTERNAL_a3be5c4a_42_fused_layernorm_dynamic_per_token_quant_cu_4ee193d74cuda3std3__45__cpo5beginE)
_ZN73_INTERNAL_a3be5c4a_42_fused_layernorm_dynamic_per_token_quant_cu_4ee193d74cuda3std3__45__cpo5beginE:
	.zero		1
	.type		_ZN73_INTERNAL_a3be5c4a_42_fused_layernorm_dynamic_per_token_quant_cu_4ee193d74cuda3std6ranges3__45__cpo5beginE,@object
	.size		_ZN73_INTERNAL_a3be5c4a_42_fused_layernorm_dynamic_per_token_quant_cu_4ee193d74cuda3std6ranges3__45__cpo5beginE,(_ZN73_INTERNAL_a3be5c4a_42_fused_layernorm_dynamic_per_token_quant_cu_4ee193d74cuda3std3__475_GLOBAL__N__a3be5c4a_42_fused_layernorm_dynamic_per_token_quant_cu_4ee193d76ignoreE - _ZN73_INTERNAL_a3be5c4a_42_fused_layernorm_dynamic_per_token_quant_cu_4ee193d74cuda3std6ranges3__45__cpo5beginE)
_ZN73_INTERNAL_a3be5c4a_42_fused_layernorm_dynamic_per_token_quant_cu_4ee193d74cuda3std6ranges3__45__cpo5beginE:
	.zero		1
	.type		_ZN73_INTERNAL_a3be5c4a_42_fused_layernorm_dynamic_per_token_quant_cu_4ee193d74cuda3std3__475_GLOBAL__N__a3be5c4a_42_fused_layernorm_dynamic_per_token_quant_cu_4ee193d76ignoreE,@object
	.size		_ZN73_INTERNAL_a3be5c4a_42_fused_layernorm_dynamic_per_token_quant_cu_4ee193d74cuda3std3__475_GLOBAL__N__a3be5c4a_42_fused_layernorm_dynamic_per_token_quant_cu_4ee193d76ignoreE,(_ZN73_INTERNAL_a3be5c4a_42_fused_layernorm_dynamic_per_token_quant_cu_4ee193d74cuda3std6ranges3__45__cpo4dataE - _ZN73_INTERNAL_a3be5c4a_42_fused_layernorm_dynamic_per_token_quant_cu_4ee193d74cuda3std3__475_GLOBAL__N__a3be5c4a_42_fused_layernorm_dynamic_per_token_quant_cu_4ee193d76ignoreE)
_ZN73_INTERNAL_a3be5c4a_42_fused_layernorm_dynamic_per_token_quant_cu_4ee193d74cuda3std3__475_GLOBAL__N__a3be5c4a_42_fused_layernorm_dynamic_per_token_quant_cu_4ee193d76ignoreE:
	.zero		1
	.type		_ZN73_INTERNAL_a3be5c4a_42_fused_layernorm_dynamic_per_token_quant_cu_4ee193d74cuda3std6ranges3__45__cpo4dataE,@object
	.size		_ZN73_INTERNAL_a3be5c4a_42_fused_layernorm_dynamic_per_token_quant_cu_4ee193d74cuda3std6ranges3__45__cpo4dataE,(_ZN73_INTERNAL_a3be5c4a_42_fused_layernorm_dynamic_per_token_quant_cu_4ee193d76thrust24THRUST_300001_SM_1030_NS12placeholders2_7E - _ZN73_INTERNAL_a3be5c4a_42_fused_layernorm_dynamic_per_token_quant_cu_4ee193d74cuda3std6ranges3__45__cpo4dataE)
_ZN73_INTERNAL_a3be5c4a_42_fused_layernorm_dynamic_per_token_quant_cu_4ee193d74cuda3std6ranges3__45__cpo4dataE:
	.zero		1
	.type		_ZN73_INTERNAL_a3be5c4a_42_fused_layernorm_dynamic_per_token_quant_cu_4ee193d76thrust24THRUST_300001_SM_1030_NS12placeholders2_7E,@object
	.size		_ZN73_INTERNAL_a3be5c4a_42_fused_layernorm_dynamic_per_token_quant_cu_4ee193d76thrust24THRUST_300001_SM_1030_NS12placeholders2_7E,(_ZN73_INTERNAL_a3be5c4a_42_fused_layernorm_dynamic_per_token_quant_cu_4ee193d74cuda3std3__45__cpo6rbeginE - _ZN73_INTERNAL_a3be5c4a_42_fused_layernorm_dynamic_per_token_quant_cu_4ee193d76thrust24THRUST_300001_SM_1030_NS12placeholders2_7E)
_ZN73_INTERNAL_a3be5c4a_42_fused_layernorm_dynamic_per_token_quant_cu_4ee193d76thrust24THRUST_300001_SM_1030_NS12placeholders2_7E:
	.zero		1
	.type		_ZN73_INTERNAL_a3be5c4a_42_fused_layernorm_dynamic_per_token_quant_cu_4ee193d74cuda3std3__45__cpo6rbeginE,@object
	.size		_ZN73_INTERNAL_a3be5c4a_42_fused_layernorm_dynamic_per_token_quant_cu_4ee193d74cuda3std3__45__cpo6rbeginE,(_ZN73_INTERNAL_a3be5c4a_42_fused_layernorm_dynamic_per_token_quant_cu_4ee193d74cuda3std6ranges3__45__cpo7advanceE - _ZN73_INTERNAL_a3be5c4a_42_fused_layernorm_dynamic_per_token_quant_cu_4ee193d74cuda3std3__45__cpo6rbeginE)
_ZN73_INTERNAL_a3be5c4a_42_fused_layernorm_dynamic_per_token_quant_cu_4ee193d74cuda3std3__45__cpo6rbeginE:
	.zero		1
	.type		_ZN73_INTERNAL_a3be5c4a_42_fused_layernorm_dynamic_per_token_quant_cu_4ee193d74cuda3std6ranges3__45__cpo7advanceE,@object
	.size		_ZN73_INTERNAL_a3be5c4a_42_fused_layernorm_dynamic_per_token_quant_cu_4ee193d74cuda3std6ranges3__45__cpo7advanceE,(_ZN73_INTERNAL_a3be5c4a_42_fused_layernorm_dynamic_per_token_quant_cu_4ee193d74cuda3std3__47nulloptE - _ZN73_INTERNAL_a3be5c4a_42_fused_layernorm_dynamic_per_token_quant_cu_4ee193d74cuda3std6ranges3__45__cpo7advanceE)
_ZN73_INTERNAL_a3be5c4a_42_fused_layernorm_dynamic_per_token_quant_cu_4ee193d74cuda3std6ranges3__45__cpo7advanceE:
	.zero		1
	.type		_ZN73_INTERNAL_a3be5c4a_42_fused_layernorm_dynamic_per_token_quant_cu_4ee193d74cuda3std3__47nulloptE,@object
	.size		_ZN73_INTERNAL_a3be5c4a_42_fused_layernorm_dynamic_per_token_quant_cu_4ee193d74cuda3std3__47nulloptE,(_ZN73_INTERNAL_a3be5c4a_42_fused_layernorm_dynamic_per_token_quant_cu_4ee193d74cuda3std6ranges3__45__cpo8distanceE - _ZN73_INTERNAL_a3be5c4a_42_fused_layernorm_dynamic_per_token_quant_cu_4ee193d74cuda3std3__47nulloptE)
_ZN73_INTERNAL_a3be5c4a_42_fused_layernorm_dynamic_per_token_quant_cu_4ee193d74cuda3std3__47nulloptE:
	.zero		1
	.type		_ZN73_INTERNAL_a3be5c4a_42_fused_layernorm_dynamic_per_token_quant_cu_4ee193d74cuda3std6ranges3__45__cpo8distanceE,@object
	.size		_ZN73_INTERNAL_a3be5c4a_42_fused_layernorm_dynamic_per_token_quant_cu_4ee193d74cuda3std6ranges3__45__cpo8distanceE,(_ZN73_INTERNAL_a3be5c4a_42_fused_layernorm_dynamic_per_token_quant_cu_4ee193d76thrust24THRUST_300001_SM_1030_NS12placeholders2_6E - _ZN73_INTERNAL_a3be5c4a_42_fused_layernorm_dynamic_per_token_quant_cu_4ee193d74cuda3std6ranges3__45__cpo8distanceE)
_ZN73_INTERNAL_a3be5c4a_42_fused_layernorm_dynamic_per_token_quant_cu_4ee193d74cuda3std6ranges3__45__cpo8distanceE:
	.zero		1
	.type		_ZN73_INTERNAL_a3be5c4a_42_fused_layernorm_dynamic_per_token_quant_cu_4ee193d76thrust24THRUST_300001_SM_1030_NS12placeholders2_6E,@object
	.size		_ZN73_INTERNAL_a3be5c4a_42_fused_layernorm_dynamic_per_token_quant_cu_4ee193d76thrust24THRUST_300001_SM_1030_NS12placeholders2_6E,(_ZN73_INTERNAL_a3be5c4a_42_fused_layernorm_dynamic_per_token_quant_cu_4ee193d74cuda3std3__45__cpo4cendE - _ZN73_INTERNAL_a3be5c4a_42_fused_layernorm_dynamic_per_token_quant_cu_4ee193d76thrust24THRUST_300001_SM_1030_NS12placeholders2_6E)
_ZN73_INTERNAL_a3be5c4a_42_fused_layernorm_dynamic_per_token_quant_cu_4ee193d76thrust24THRUST_300001_SM_1030_NS12placeholders2_6E:
	.zero		1
	.type		_ZN73_INTERNAL_a3be5c4a_42_fused_layernorm_dynamic_per_token_quant_cu_4ee193d74cuda3std3__45__cpo4cendE,@object
	.size		_ZN73_INTERNAL_a3be5c4a_42_fused_layernorm_dynamic_per_token_quant_cu_4ee193d74cuda3std3__45__cpo4cendE,(_ZN73_INTERNAL_a3be5c4a_42_fused_layernorm_dynamic_per_token_quant_cu_4ee193d74cuda3std6ranges3__45__cpo4cendE - _ZN73_INTERNAL_a3be5c4a_42_fused_layernorm_dynamic_per_token_quant_cu_4ee193d74cuda3std3__45__cpo4cendE)
_ZN73_INTERNAL_a3be5c4a_42_fused_layernorm_dynamic_per_token_quant_cu_4ee193d74cuda3std3__45__cpo4cendE:
	.zero		1
	.type		_ZN73_INTERNAL_a3be5c4a_42_fused_layernorm_dynamic_per_token_quant_cu_4ee193d74cuda3std6ranges3__45__cpo4cendE,@object
	.size		_ZN73_INTERNAL_a3be5c4a_42_fused_layernorm_dynamic_per_token_quant_cu_4ee193d74cuda3std6ranges3__45__cpo4cendE,(_ZN73_INTERNAL_a3be5c4a_42_fused_layernorm_dynamic_per_token_quant_cu_4ee193d74cuda3std3__420unreachable_sentinelE - _ZN73_INTERNAL_a3be5c4a_42_fused_layernorm_dynamic_per_token_quant_cu_4ee193d74cuda3std6ranges3__45__cpo4cendE)
_ZN73_INTERNAL_a3be5c4a_42_fused_layernorm_dynamic_per_token_quant_cu_4ee193d74cuda3std6ranges3__45__cpo4cendE:
	.zero		1
	.type		_ZN73_INTERNAL_a3be5c4a_42_fused_layernorm_dynamic_per_token_quant_cu_4ee193d74cuda3std3__420unreachable_sentinelE,@object
	.size		_ZN73_INTERNAL_a3be5c4a_42_fused_layernorm_dynamic_per_token_quant_cu_4ee193d74cuda3std3__420unreachable_sentinelE,(_ZN73_INTERNAL_a3be5c4a_42_fused_layernorm_dynamic_per_token_quant_cu_4ee193d74cuda3std6ranges3__45__cpo5ssizeE - _ZN73_INTERNAL_a3be5c4a_42_fused_layernorm_dynamic_per_token_quant_cu_4ee193d74cuda3std3__420unreachable_sentinelE)
_ZN73_INTERNAL_a3be5c4a_42_fused_layernorm_dynamic_per_token_quant_cu_4ee193d74cuda3std3__420unreachable_sentinelE:
	.zero		1
	.type		_ZN73_INTERNAL_a3be5c4a_42_fused_layernorm_dynamic_per_token_quant_cu_4ee193d74cuda3std6ranges3__45__cpo5ssizeE,@object
	.size		_ZN73_INTERNAL_a3be5c4a_42_fused_layernorm_dynamic_per_token_quant_cu_4ee193d74cuda3std6ranges3__45__cpo5ssizeE,(_ZN73_INTERNAL_a3be5c4a_42_fused_layernorm_dynamic_per_token_quant_cu_4ee193d76thrust24THRUST_300001_SM_1030_NS12placeholders3_10E - _ZN73_INTERNAL_a3be5c4a_42_fused_layernorm_dynamic_per_token_quant_cu_4ee193d74cuda3std6ranges3__45__cpo5ssizeE)
_ZN73_INTERNAL_a3be5c4a_42_fused_layernorm_dynamic_per_token_quant_cu_4ee193d74cuda3std6ranges3__45__cpo5ssizeE:
	.zero		1
	.type		_ZN73_INTERNAL_a3be5c4a_42_fused_layernorm_dynamic_per_token_quant_cu_4ee193d76thrust24THRUST_300001_SM_1030_NS12placeholders3_10E,@object
	.size		_ZN73_INTERNAL_a3be5c4a_42_fused_layernorm_dynamic_per_token_quant_cu_4ee193d76thrust24THRUST_300001_SM_1030_NS12placeholders3_10E,(_ZN73_INTERNAL_a3be5c4a_42_fused_layernorm_dynamic_per_token_quant_cu_4ee193d74cuda3std3__45__cpo5crendE - _ZN73_INTERNAL_a3be5c4a_42_fused_layernorm_dynamic_per_token_quant_cu_4ee193d76thrust24THRUST_300001_SM_1030_NS12placeholders3_10E)
_ZN73_INTERNAL_a3be5c4a_42_fused_layernorm_dynamic_per_token_quant_cu_4ee193d76thrust24THRUST_300001_SM_1030_NS12placeholders3_10E:
	.zero		1
	.type		_ZN73_INTERNAL_a3be5c4a_42_fused_layernorm_dynamic_per_token_quant_cu_4ee193d74cuda3std3__45__cpo5crendE,@object
	.size		_ZN73_INTERNAL_a3be5c4a_42_fused_layernorm_dynamic_per_token_quant_cu_4ee193d74cuda3std3__45__cpo5crendE,(_ZN73_INTERNAL_a3be5c4a_42_fused_layernorm_dynamic_per_token_quant_cu_4ee193d74cuda3std6ranges3__45__cpo4prevE - _ZN73_INTERNAL_a3be5c4a_42_fused_layernorm_dynamic_per_token_quant_cu_4ee193d74cuda3std3__45__cpo5crendE)
_ZN73_INTERNAL_a3be5c4a_42_fused_layernorm_dynamic_per_token_quant_cu_4ee193d74cuda3std3__45__cpo5crendE:
	.zero		1
	.type		_ZN73_INTERNAL_a3be5c4a_42_fused_layernorm_dynamic_per_token_quant_cu_4ee193d74cuda3std6ranges3__45__cpo4prevE,@object
	.size		_ZN73_INTERNAL_a3be5c4a_42_fused_layernorm_dynamic_per_token_quant_cu_4ee193d74cuda3std6ranges3__45__cpo4prevE,(_ZN73_INTERNAL_a3be5c4a_42_fused_layernorm_dynamic_per_token_quant_cu_4ee193d74cuda3std6ranges3__45__cpo9iter_moveE - _ZN73_INTERNAL_a3be5c4a_42_fused_layernorm_dynamic_per_token_quant_cu_4ee193d74cuda3std6ranges3__45__cpo4prevE)
_ZN73_INTERNAL_a3be5c4a_42_fused_layernorm_dynamic_per_token_quant_cu_4ee193d74cuda3std6ranges3__45__cpo4prevE:
	.zero		1
	.type		_ZN73_INTERNAL_a3be5c4a_42_fused_layernorm_dynamic_per_token_quant_cu_4ee193d74cuda3std6ranges3__45__cpo9iter_moveE,@object
	.size		_ZN73_INTERNAL_a3be5c4a_42_fused_layernorm_dynamic_per_token_quant_cu_4ee193d74cuda3std6ranges3__45__cpo9iter_moveE,(_ZN73_INTERNAL_a3be5c4a_42_fused_layernorm_dynamic_per_token_quant_cu_4ee193d76thrust24THRUST_300001_SM_1030_NS12placeholders2_2E - _ZN73_INTERNAL_a3be5c4a_42_fused_layernorm_dynamic_per_token_quant_cu_4ee193d74cuda3std6ranges3__45__cpo9iter_moveE)
_ZN73_INTERNAL_a3be5c4a_42_fused_layernorm_dynamic_per_token_quant_cu_4ee193d74cuda3std6ranges3__45__cpo9iter_moveE:
	.zero		1
	.type		_ZN73_INTERNAL_a3be5c4a_42_fused_layernorm_dynamic_per_token_quant_cu_4ee193d76thrust24THRUST_300001_SM_1030_NS12placeholders2_2E,@object
	.size		_ZN73_INTERNAL_a3be5c4a_42_fused_layernorm_dynamic_per_token_quant_cu_4ee193d76thrust24THRUST_300001_SM_1030_NS12placeholders2_2E,(_ZN73_INTERNAL_a3be5c4a_42_fused_layernorm_dynamic_per_token_quant_cu_4ee193d76thrust24THRUST_300001_SM_1030_NS12placeholders2_4E - _ZN73_INTERNAL_a3be5c4a_42_fused_layernorm_dynamic_per_token_quant_cu_4ee193d76thrust24THRUST_300001_SM_1030_NS12placeholders2_2E)
_ZN73_INTERNAL_a3be5c4a_42_fused_layernorm_dynamic_per_token_quant_cu_4ee193d76thrust24THRUST_300001_SM_1030_NS12placeholders2_2E:
	.zero		1
	.type		_ZN73_INTERNAL_a3be5c4a_42_fused_layernorm_dynamic_per_token_quant_cu_4ee193d76thrust24THRUST_300001_SM_1030_NS12placeholders2_4E,@object
	.size		_ZN73_INTERNAL_a3be5c4a_42_fused_layernorm_dynamic_per_token_quant_cu_4ee193d76thrust24THRUST_300001_SM_1030_NS12placeholders2_4E,(_ZN73_INTERNAL_a3be5c4a_42_fused_layernorm_dynamic_per_token_quant_cu_4ee193d74cuda3std3__45__cpo3endE - _ZN73_INTERNAL_a3be5c4a_42_fused_layernorm_dynamic_per_token_quant_cu_4ee193d76thrust24THRUST_300001_SM_1030_NS12placeholders2_4E)
_ZN73_INTERNAL_a3be5c4a_42_fused_layernorm_dynamic_per_token_quant_cu_4ee193d76thrust24THRUST_300001_SM_1030_NS12placeholders2_4E:
	.zero		1
	.type		_ZN73_INTERNAL_a3be5c4a_42_fused_layernorm_dynamic_per_token_quant_cu_4ee193d74cuda3std3__45__cpo3endE,@object
	.size		_ZN73_INTERNAL_a3be5c4a_42_fused_layernorm_dynamic_per_token_quant_cu_4ee193d74cuda3std3__45__cpo3endE,(_ZN73_INTERNAL_a3be5c4a_42_fused_layernorm_dynamic_per_token_quant_cu_4ee193d74cuda3std6ranges3__45__cpo3endE - _ZN73_INTERNAL_a3be5c4a_42_fused_layernorm_dynamic_per_token_quant_cu_4ee193d74cuda3std3__45__cpo3endE)
_ZN73_INTERNAL_a3be5c4a_42_fused_layernorm_dynamic_per_token_quant_cu_4ee193d74cuda3std3__45__cpo3endE:
	.zero		1
	.type		_ZN73_INTERNAL_a3be5c4a_42_fused_layernorm_dynamic_per_token_quant_cu_4ee193d74cuda3std6ranges3__45__cpo3endE,@object
	.size		_ZN73_INTERNAL_a3be5c4a_42_fused_layernorm_dynamic_per_token_quant_cu_4ee193d74cuda3std6ranges3__45__cpo3endE,(_ZN73_INTERNAL_a3be5c4a_42_fused_layernorm_dynamic_per_token_quant_cu_4ee193d74cuda3std3__419piecewise_constructE - _ZN73_INTERNAL_a3be5c4a_42_fused_layernorm_dynamic_per_token_quant_cu_4ee193d74cuda3std6ranges3__45__cpo3endE)
_ZN73_INTERNAL_a3be5c4a_42_fused_layernorm_dynamic_per_token_quant_cu_4ee193d74cuda3std6ranges3__45__cpo3endE:
	.zero		1
	.type		_ZN73_INTERNAL_a3be5c4a_42_fused_layernorm_dynamic_per_token_quant_cu_4ee193d74cuda3std3__419piecewise_constructE,@object
	.size		_ZN73_INTERNAL_a3be5c4a_42_fused_layernorm_dynamic_per_token_quant_cu_4ee193d74cuda3std3__419piecewise_constructE,(_ZN73_INTERNAL_a3be5c4a_42_fused_layernorm_dynamic_per_token_quant_cu_4ee193d74cuda3std6ranges3__45__cpo5cdataE - _ZN73_INTERNAL_a3be5c4a_42_fused_layernorm_dynamic_per_token_quant_cu_4ee193d74cuda3std3__419piecewise_constructE)
_ZN73_INTERNAL_a3be5c4a_42_fused_layernorm_dynamic_per_token_quant_cu_4ee193d74cuda3std3__419piecewise_constructE:
	.zero		1
	.type		_ZN73_INTERNAL_a3be5c4a_42_fused_layernorm_dynamic_per_token_quant_cu_4ee193d74cuda3std6ranges3__45__cpo5cdataE,@object
	.size		_ZN73_INTERNAL_a3be5c4a_42_fused_layernorm_dynamic_per_token_quant_cu_4ee193d74cuda3std6ranges3__45__cpo5cdataE,(_ZN73_INTERNAL_a3be5c4a_42_fused_layernorm_dynamic_per_token_quant_cu_4ee193d76thrust24THRUST_300001_SM_1030_NS12placeholders2_8E - _ZN73_INTERNAL_a3be5c4a_42_fused_layernorm_dynamic_per_token_quant_cu_4ee193d74cuda3std6ranges3__45__cpo5cdataE)
_ZN73_INTERNAL_a3be5c4a_42_fused_layernorm_dynamic_per_token_quant_cu_4ee193d74cuda3std6ranges3__45__cpo5cdataE:
	.zero		1
	.type		_ZN73_INTERNAL_a3be5c4a_42_fused_layernorm_dynamic_per_token_quant_cu_4ee193d76thrust24THRUST_300001_SM_1030_NS12placeholders2_8E,@object
	.size		_ZN73_INTERNAL_a3be5c4a_42_fused_layernorm_dynamic_per_token_quant_cu_4ee193d76thrust24THRUST_300001_SM_1030_NS12placeholders2_8E,(_ZN73_INTERNAL_a3be5c4a_42_fused_layernorm_dynamic_per_token_quant_cu_4ee193d74cuda3std3__45__cpo4rendE - _ZN73_INTERNAL_a3be5c4a_42_fused_layernorm_dynamic_per_token_quant_cu_4ee193d76thrust24THRUST_300001_SM_1030_NS12placeholders2_8E)
_ZN73_INTERNAL_a3be5c4a_42_fused_layernorm_dynamic_per_token_quant_cu_4ee193d76thrust24THRUST_300001_SM_1030_NS12placeholders2_8E:
	.zero		1
	.type		_ZN73_INTERNAL_a3be5c4a_42_fused_layernorm_dynamic_per_token_quant_cu_4ee193d74cuda3std3__45__cpo4rendE,@object
	.size		_ZN73_INTERNAL_a3be5c4a_42_fused_layernorm_dynamic_per_token_quant_cu_4ee193d74cuda3std3__45__cpo4rendE,(_ZN73_INTERNAL_a3be5c4a_42_fused_layernorm_dynamic_per_token_quant_cu_4ee193d74cuda3std6ranges3__45__cpo9iter_swapE - _ZN73_INTERNAL_a3be5c4a_42_fused_layernorm_dynamic_per_token_quant_cu_4ee193d74cuda3std3__45__cpo4rendE)
_ZN73_INTERNAL_a3be5c4a_42_fused_layernorm_dynamic_per_token_quant_cu_4ee193d74cuda3std3__45__cpo4rendE:
	.zero		1
	.type		_ZN73_INTERNAL_a3be5c4a_42_fused_layernorm_dynamic_per_token_quant_cu_4ee193d74cuda3std6ranges3__45__cpo9iter_swapE,@object
	.size		_ZN73_INTERNAL_a3be5c4a_42_fused_layernorm_dynamic_per_token_quant_cu_4ee193d74cuda3std6ranges3__45__cpo9iter_swapE,(_ZN73_INTERNAL_a3be5c4a_42_fused_layernorm_dynamic_per_token_quant_cu_4ee193d74cuda3std3__48unexpectE - _ZN73_INTERNAL_a3be5c4a_42_fused_layernorm_dynamic_per_token_quant_cu_4ee193d74cuda3std6ranges3__45__cpo9iter_swapE)
_ZN73_INTERNAL_a3be5c4a_42_fused_layernorm_dynamic_per_token_quant_cu_4ee193d74cuda3std6ranges3__45__cpo9iter_swapE:
	.zero		1
	.type		_ZN73_INTERNAL_a3be5c4a_42_fused_layernorm_dynamic_per_token_quant_cu_4ee193d74cuda3std3__48unexpectE,@object
	.size		_ZN73_INTERNAL_a3be5c4a_42_fused_layernorm_dynamic_per_token_quant_cu_4ee193d74cuda3std3__48unexpectE,(_ZN73_INTERNAL_a3be5c4a_42_fused_layernorm_dynamic_per_token_quant_cu_4ee193d76thrust24THRUST_300001_SM_1030_NS6system6detail10sequential3seqE - _ZN73_INTERNAL_a3be5c4a_42_fused_layernorm_dynamic_per_token_quant_cu_4ee193d74cuda3std3__48unexpectE)
_ZN73_INTERNAL_a3be5c4a_42_fused_layernorm_dynamic_per_token_quant_cu_4ee193d74cuda3std3__48unexpectE:
	.zero		1
	.type		_ZN73_INTERNAL_a3be5c4a_42_fused_layernorm_dynamic_per_token_quant_cu_4ee193d76thrust24THRUST_300001_SM_1030_NS6system6detail10sequential3seqE,@object
	.size		_ZN73_INTERNAL_a3be5c4a_42_fused_layernorm_dynamic_per_token_quant_cu_4ee193d76thrust24THRUST_300001_SM_1030_NS6system6detail10sequential3seqE,(.L_31 - _ZN73_INTERNAL_a3be5c4a_42_fused_layernorm_dynamic_per_token_quant_cu_4ee193d76thrust24THRUST_300001_SM_1030_NS6system6detail10sequential3seqE)
_ZN73_INTERNAL_a3be5c4a_42_fused_layernorm_dynamic_per_token_quant_cu_4ee193d76thrust24THRUST_300001_SM_1030_NS6system6detail10sequential3seqE:
	.zero		1
.L_31:


//--------------------- .nv.shared._ZN4vllm39rms_norm_dynamic_per_token_quant_kernelIN3c108BFloat16ENS1_13Float8_e4m3fnELb0EEEvPT0_PfPKT_S9_PKffiiPS7_ --------------------------
	.section	.nv.shared._ZN4vllm39rms_norm_dynamic_per_token_quant_kernelIN3c108BFloat16ENS1_13Float8_e4m3fnELb0EEEvPT0_PfPKT_S9_PKffiiPS7_,"aw",@nobits
	.sectionflags	@""
	.align	4
.nv.shared._ZN4vllm39rms_norm_dynamic_per_token_quant_kernelIN3c108BFloat16ENS1_13Float8_e4m3fnELb0EEEvPT0_PfPKT_S9_PKffiiPS7_:
	.zero		1696


//--------------------- .nv.shared._ZN4vllm39rms_norm_dynamic_per_token_quant_kernelIN3c108BFloat16EaLb1EEEvPT0_PfPKT_S8_PKffiiPS6_ --------------------------
	.section	.nv.shared._ZN4vllm39rms_norm_dynamic_per_token_quant_kernelIN3c108BFloat16EaLb1EEEvPT0_PfPKT_S8_PKffiiPS6_,"aw",@nobits
	.sectionflags	@""
	.align	4
.nv.shared._ZN4vllm39rms_norm_dynamic_per_token_quant_kernelIN3c108BFloat16EaLb1EEEvPT0_PfPKT_S8_PKffiiPS6_:
	.zero		1696


//--------------------- .nv.shared._ZN4vllm39rms_norm_dynamic_per_token_quant_kernelIN3c108BFloat16ENS1_13Float8_e4m3fnELb1EEEvPT0_PfPKT_S9_PKffiiPS7_ --------------------------
	.section	.nv.shared._ZN4vllm39rms_norm_dynamic_per_token_quant_kernelIN3c108BFloat16ENS1_13Float8_e4m3fnELb1EEEvPT0_PfPKT_S9_PKffiiPS7_,"aw",@nobits
	.sectionflags	@""
	.align	4
.nv.shared._ZN4vllm39rms_norm_dynamic_per_token_quant_kernelIN3c108BFloat16ENS1_13Float8_e4m3fnELb1EEEvPT0_PfPKT_S9_PKffiiPS7_:
	.zero		1696


//--------------------- .nv.shared._ZN4vllm39rms_norm_dynamic_per_token_quant_kernelIN3c104HalfEaLb0EEEvPT0_PfPKT_S8_PKffiiPS6_ --------------------------
	.section	.nv.shared._ZN4vllm39rms_norm_dynamic_per_token_quant_kernelIN3c104HalfEaLb0EEEvPT0_PfPKT_S8_PKffiiPS6_,"aw",@nobits
	.sectionflags	@""
	.align	4
.nv.shared._ZN4vllm39rms_norm_dynamic_per_token_quant_kernelIN3c104HalfEaLb0EEEvPT0_PfPKT_S8_PKffiiPS6_:
	.zero		1696


//--------------------- .nv.shared._ZN4vllm39rms_norm_dynamic_per_token_quant_kernelIN3c104HalfENS1_13Float8_e4m3fnELb0EEEvPT0_PfPKT_S9_PKffiiPS7_ --------------------------
	.section	.nv.shared._ZN4vllm39rms_norm_dynamic_per_token_quant_kernelIN3c104HalfENS1_13Float8_e4m3fnELb0EEEvPT0_PfPKT_S9_PKffiiPS7_,"aw",@nobits
	.sectionflags	@""
	.align	4
.nv.shared._ZN4vllm39rms_norm_dynamic_per_token_quant_kernelIN3c104HalfENS1_13Float8_e4m3fnELb0EEEvPT0_PfPKT_S9_PKffiiPS7_:
	.zero		1696


//--------------------- .nv.shared._ZN4vllm39rms_norm_dynamic_per_token_quant_kernelIN3c104HalfEaLb1EEEvPT0_PfPKT_S8_PKffiiPS6_ --------------------------
	.section	.nv.shared._ZN4vllm39rms_norm_dynamic_per_token_quant_kernelIN3c104HalfEaLb1EEEvPT0_PfPKT_S8_PKffiiPS6_,"aw",@nobits
	.sectionflags	@""
	.align	4
.nv.shared._ZN4vllm39rms_norm_dynamic_per_token_quant_kernelIN3c104HalfEaLb1EEEvPT0_PfPKT_S8_PKffiiPS6_:
	.zero		1696


//--------------------- .nv.shared._ZN4vllm39rms_norm_dynamic_per_token_quant_kernelIN3c104HalfENS1_13Float8_e4m3fnELb1EEEvPT0_PfPKT_S9_PKffiiPS7_ --------------------------
	.section	.nv.shared._ZN4vllm39rms_norm_dynamic_per_token_quant_kernelIN3c104HalfENS1_13Float8_e4m3fnELb1EEEvPT0_PfPKT_S9_PKffiiPS7_,"aw",@nobits
	.sectionflags	@""
	.align	4
.nv.shared._ZN4vllm39rms_norm_dynamic_per_token_quant_kernelIN3c104HalfENS1_13Float8_e4m3fnELb1EEEvPT0_PfPKT_S9_PKffiiPS7_:
	.zero		1696


//--------------------- .nv.shared._ZN4vllm39rms_norm_dynamic_per_token_quant_kernelIfaLb0EEEvPT0_PfPKT_S6_PKffiiPS4_ --------------------------
	.section	.nv.shared._ZN4vllm39rms_norm_dynamic_per_token_quant_kernelIfaLb0EEEvPT0_PfPKT_S6_PKffiiPS4_,"aw",@nobits
	.sectionflags	@""
	.align	4
.nv.shared._ZN4vllm39rms_norm_dynamic_per_token_quant_kernelIfaLb0EEEvPT0_PfPKT_S6_PKffiiPS4_:
	.zero		1696


//--------------------- .nv.shared._ZN4vllm39rms_norm_dynamic_per_token_quant_kernelIfN3c1013Float8_e4m3fnELb0EEEvPT0_PfPKT_S8_PKffiiPS6_ --------------------------
	.section	.nv.shared._ZN4vllm39rms_norm_dynamic_per_token_quant_kernelIfN3c1013Float8_e4m3fnELb0EEEvPT0_PfPKT_S8_PKffiiPS6_,"aw",@nobits
	.sectionflags	@""
	.align	4
.nv.shared._ZN4vllm39rms_norm_dynamic_per_token_quant_kernelIfN3c1013Float8_e4m3fnELb0EEEvPT0_PfPKT_S8_PKffiiPS6_:
	.zero		1696


//--------------------- .nv.shared._ZN4vllm39rms_norm_dynamic_per_token_quant_kernelIfaLb1EEEvPT0_PfPKT_S6_PKffiiPS4_ --------------------------
	.section	.nv.shared._ZN4vllm39rms_norm_dynamic_per_token_quant_kernelIfaLb1EEEvPT0_PfPKT_S6_PKffiiPS4_,"aw",@nobits
	.sectionflags	@""
	.align	4
.nv.shared._ZN4vllm39rms_norm_dynamic_per_token_quant_kernelIfaLb1EEEvPT0_PfPKT_S6_PKffiiPS4_:
	.zero		1696


//--------------------- .nv.shared._ZN4vllm39rms_norm_dynamic_per_token_quant_kernelIfN3c1013Float8_e4m3fnELb1EEEvPT0_PfPKT_S8_PKffiiPS6_ --------------------------
	.section	.nv.shared._ZN4vllm39rms_norm_dynamic_per_token_quant_kernelIfN3c1013Float8_e4m3fnELb1EEEvPT0_PfPKT_S8_PKffiiPS6_,"aw",@nobits
	.sectionflags	@""
	.align	4
.nv.shared._ZN4vllm39rms_norm_dynamic_per_token_quant_kernelIfN3c1013Float8_e4m3fnELb1EEEvPT0_PfPKT_S8_PKffiiPS6_:
	.zero		1696


//--------------------- .nv.shared._ZN4vllm31rms_norm_per_block_quant_kernelIN3c108BFloat16EaLb0ELb0ELi64EEEvPT0_PfPKT_S8_PKffiiPS6_l --------------------------
	.section	.nv.shared._ZN4vllm31rms_norm_per_block_quant_kernelIN3c108BFloat16EaLb0ELb0ELi64EEEvPT0_PfPKT_S8_PKffiiPS6_l,"aw",@nobits
	.sectionflags	@""
	.align	4
.nv.shared._ZN4vllm31rms_norm_per_block_quant_kernelIN3c108BFloat16EaLb0ELb0ELi64EEEvPT0_PfPKT_S8_PKffiiPS6_l:
	.zero		5288


//--------------------- .nv.shared._ZN4vllm31rms_norm_per_block_quant_kernelIN3c108BFloat16ENS1_13Float8_e4m3fnELb0ELb0ELi64EEEvPT0_PfPKT_S9_PKffiiPS7_l --------------------------
	.section	.nv.shared._ZN4vllm31rms_norm_per_block_quant_kernelIN3c108BFloat16ENS1_13Float8_e4m3fnELb0ELb0ELi64EEEvPT0_PfPKT_S9_PKffiiPS7_l,"aw",@nobits
	.sectionflags	@""
	.align	4
.nv.shared._ZN4vllm31rms_norm_per_block_quant_kernelIN3c108BFloat16ENS1_13Float8_e4m3fnELb0ELb0ELi64EEEvPT0_PfPKT_S9_PKffiiPS7_l:
	.zero		5288


//--------------------- .nv.shared._ZN4vllm31rms_norm_per_block_quant_kernelIN3c108BFloat16EaLb0ELb1ELi64EEEvPT0_PfPKT_S8_PKffiiPS6_l --------------------------
	.section	.nv.shared._ZN4vllm31rms_norm_per_block_quant_kernelIN3c108BFloat16EaLb0ELb1ELi64EEEvPT0_PfPKT_S8_PKffiiPS6_l,"aw",@nobits
	.sectionflags	@""
	.align	4
.nv.shared._ZN4vllm31rms_norm_per_block_quant_kernelIN3c108BFloat16EaLb0ELb1ELi64EEEvPT0_PfPKT_S8_PKffiiPS6_l:
	.zero		5288


//--------------------- .nv.shared._ZN4vllm31rms_norm_per_block_quant_kernelIN3c108BFloat16ENS1_13Float8_e4m3fnELb0ELb1ELi64EEEvPT0_PfPKT_S9_PKffiiPS7_l --------------------------
	.section	.nv.shared._ZN4vllm31rms_norm_per_block_quant_kernelIN3c108BFloat16ENS1_13Float8_e4m3fnELb0ELb1ELi64EEEvPT0_PfPKT_S9_PKffiiPS7_l,"aw",@nobits
	.sectionflags	@""
	.align	4
.nv.shared._ZN4vllm31rms_norm_per_block_quant_kernelIN3c108BFloat16ENS1_13Float8_e4m3fnELb0ELb1ELi64EEEvPT0_PfPKT_S9_PKffiiPS7_l:
	.zero		5288


//--------------------- .nv.shared._ZN4vllm31rms_norm_per_block_quant_kernelIN3c108BFloat16EaLb1ELb0ELi64EEEvPT0_PfPKT_S8_PKffiiPS6_l --------------------------
	.section	.nv.shared._ZN4vllm31rms_norm_per_block_quant_kernelIN3c108BFloat16EaLb1ELb0ELi64EEEvPT0_PfPKT_S8_PKffiiPS6_l,"aw",@nobits
	.sectionflags	@""
	.align	4
.nv.shared._ZN4vllm31rms_norm_per_block_quant_kernelIN3c108BFloat16EaLb1ELb0ELi64EEEvPT0_PfPKT_S8_PKffiiPS6_l:
	.zero		5288


//--------------------- .nv.shared._ZN4vllm31rms_norm_per_block_quant_kernelIN3c108BFloat16ENS1_13Float8_e4m3fnELb1ELb0ELi64EEEvPT0_PfPKT_S9_PKffiiPS7_l --------------------------
	.section	.nv.shared._ZN4vllm31rms_norm_per_block_quant_kernelIN3c108BFloat16ENS1_13Float8_e4m3fnELb1ELb0ELi64EEEvPT0_PfPKT_S9_PKffiiPS7_l,"aw",@nobits
	.sectionflags	@""
	.align	4
.nv.shared._ZN4vllm31rms_norm_per_block_quant_kernelIN3c108BFloat16ENS1_13Float8_e4m3fnELb1ELb0ELi64EEEvPT0_PfPKT_S9_PKffiiPS7_l:
	.zero		5288


//--------------------- .nv.shared._ZN4vllm31rms_norm_per_block_quant_kernelIN3c108BFloat16EaLb1ELb1ELi64EEEvPT0_PfPKT_S8_PKffiiPS6_l --------------------------
	.section	.nv.shared._ZN4vllm31rms_norm_per_block_quant_kernelIN3c108BFloat16EaLb1ELb1ELi64EEEvPT0_PfPKT_S8_PKffiiPS6_l,"aw",@nobits
	.sectionflags	@""
	.align	4
.nv.shared._ZN4vllm31rms_norm_per_block_quant_kernelIN3c108BFloat16EaLb1ELb1ELi64EEEvPT0_PfPKT_S8_PKffiiPS6_l:
	.zero		5288


//--------------------- .nv.shared._ZN4vllm31rms_norm_per_block_quant_kernelIN3c108BFloat16ENS1_13Float8_e4m3fnELb1ELb1ELi64EEEvPT0_PfPKT_S9_PKffiiPS7_l --------------------------
	.section	.nv.shared._ZN4vllm31rms_norm_per_block_quant_kernelIN3c108BFloat16ENS1_13Float8_e4m3fnELb1ELb1ELi64EEEvPT0_PfPKT_S9_PKffiiPS7_l,"aw",@nobits
	.sectionflags	@""
	.align	4
.nv.shared._ZN4vllm31rms_norm_per_block_quant_kernelIN3c108BFloat16ENS1_13Float8_e4m3fnELb1ELb1ELi64EEEvPT0_PfPKT_S9_PKffiiPS7_l:
	.zero		5288


//--------------------- .nv.shared._ZN4vllm31rms_norm_per_block_quant_kernelIN3c108BFloat16EaLb0ELb0ELi128EEEvPT0_PfPKT_S8_PKffiiPS6_l --------------------------
	.section	.nv.shared._ZN4vllm31rms_norm_per_block_quant_kernelIN3c108BFloat16EaLb0ELb0ELi128EEEvPT0_PfPKT_S8_PKffiiPS6_l,"aw",@nobits
	.sectionflags	@""
	.align	4
.nv.shared._ZN4vllm31rms_norm_per_block_quant_kernelIN3c108BFloat16EaLb0ELb0ELi128EEEvPT0_PfPKT_S8_PKffiiPS6_l:
	.zero		5288


//--------------------- .nv.shared._ZN4vllm31rms_norm_per_block_quant_kernelIN3c108BFloat16ENS1_13Float8_e4m3fnELb0ELb0ELi128EEEvPT0_PfPKT_S9_PKffiiPS7_l --------------------------
	.section	.nv.shared._ZN4vllm31rms_norm_per_block_quant_kernelIN3c108BFloat16ENS1_13Float8_e4m3fnELb0ELb0ELi128EEEvPT0_PfPKT_S9_PKffiiPS7_l,"aw",@nobits
	.sectionflags	@""
	.align	4
.nv.shared._ZN4vllm31rms_norm_per_block_quant_kernelIN3c108BFloat16ENS1_13Float8_e4m3fnELb0ELb0ELi128EEEvPT0_PfPKT_S9_PKffiiPS7_l:
	.zero		5288


//--------------------- .nv.shared._ZN4vllm31rms_norm_per_block_quant_kernelIN3c108BFloat16EaLb0ELb1ELi128EEEvPT0_PfPKT_S8_PKffiiPS6_l --------------------------
	.section	.nv.shared._ZN4vllm31rms_norm_per_block_quant_kernelIN3c108BFloat16EaLb0ELb1ELi128EEEvPT0_PfPKT_S8_PKffiiPS6_l,"aw",@nobits
	.sectionflags	@""
	.align	4
.nv.shared._ZN4vllm31rms_norm_per_block_quant_kernelIN3c108BFloat16EaLb0ELb1ELi128EEEvPT0_PfPKT_S8_PKffiiPS6_l:
	.zero		5288


//--------------------- .nv.shared._ZN4vllm31rms_norm_per_block_quant_kernelIN3c108BFloat16ENS1_13Float8_e4m3fnELb0ELb1ELi128EEEvPT0_PfPKT_S9_PKffiiPS7_l --------------------------
	.section	.nv.shared._ZN4vllm31rms_norm_per_block_quant_kernelIN3c108BFloat16ENS1_13Float8_e4m3fnELb0ELb1ELi128EEEvPT0_PfPKT_S9_PKffiiPS7_l,"aw",@nobits
	.sectionflags	@""
	.align	4
.nv.shared._ZN4vllm31rms_norm_per_block_quant_kernelIN3c108BFloat16ENS1_13Float8_e4m3fnELb0ELb1ELi128EEEvPT0_PfPKT_S9_PKffiiPS7_l:
	.zero		5288


//--------------------- .nv.shared._ZN4vllm31rms_norm_per_block_quant_kernelIN3c108BFloat16EaLb1ELb0ELi128EEEvPT0_PfPKT_S8_PKffiiPS6_l --------------------------
	.section	.nv.shared._ZN4vllm31rms_norm_per_block_quant_kernelIN3c108BFloat16EaLb1ELb0ELi128EEEvPT0_PfPKT_S8_PKffiiPS6_l,"aw",@nobits
	.sectionflags	@""
	.align	4
.nv.shared._ZN4vllm31rms_norm_per_block_quant_kernelIN3c108BFloat16EaLb1ELb0ELi128EEEvPT0_PfPKT_S8_PKffiiPS6_l:
	.zero		5288


//--------------------- .nv.shared._ZN4vllm31rms_norm_per_block_quant_kernelIN3c108BFloat16ENS1_13Float8_e4m3fnELb1ELb0ELi128EEEvPT0_PfPKT_S9_PKffiiPS7_l --------------------------
	.section	.nv.shared._ZN4vllm31rms_norm_per_block_quant_kernelIN3c108BFloat16ENS1_13Float8_e4m3fnELb1ELb0ELi128EEEvPT0_PfPKT_S9_PKffiiPS7_l,"aw",@nobits
	.sectionflags	@""
	.align	4
.nv.shared._ZN4vllm31rms_norm_per_block_quant_kernelIN3c108BFloat16ENS1_13Float8_e4m3fnELb1ELb0ELi128EEEvPT0_PfPKT_S9_PKffiiPS7_l:
	.zero		5288


//--------------------- .nv.shared._ZN4vllm31rms_norm_per_block_quant_kernelIN3c108BFloat16EaLb1ELb1ELi128EEEvPT0_PfPKT_S8_PKffiiPS6_l --------------------------
	.section	.nv.shared._ZN4vllm31rms_norm_per_block_quant_kernelIN3c108BFloat16EaLb1ELb1ELi128EEEvPT0_PfPKT_S8_PKffiiPS6_l,"aw",@nobits
	.sectionflags	@""
	.align	4
.nv.shared._ZN4vllm31rms_norm_per_block_quant_kernelIN3c108BFloat16EaLb1ELb1ELi128EEEvPT0_PfPKT_S8_PKffiiPS6_l:
	.zero		5288


//--------------------- .nv.shared._ZN4vllm31rms_norm_per_block_quant_kernelIN3c108BFloat16ENS1_13Float8_e4m3fnELb1ELb1ELi128EEEvPT0_PfPKT_S9_PKffiiPS7_l --------------------------
	.section	.nv.shared._ZN4vllm31rms_norm_per_block_quant_kernelIN3c108BFloat16ENS1_13Float8_e4m3fnELb1ELb1ELi128EEEvPT0_PfPKT_S9_PKffiiPS7_l,"aw",@nobits
	.sectionflags	@""
	.align	4
.nv.shared._ZN4vllm31rms_norm_per_block_quant_kernelIN3c108BFloat16ENS1_13Float8_e4m3fnELb1ELb1ELi128EEEvPT0_PfPKT_S9_PKffiiPS7_l:
	.zero		5288


//--------------------- .nv.shared._ZN4vllm31rms_norm_per_block_quant_kernelIN3c104HalfEaLb0ELb0ELi64EEEvPT0_PfPKT_S8_PKffiiPS6_l --------------------------
	.section	.nv.shared._ZN4vllm31rms_norm_per_block_quant_kernelIN3c104HalfEaLb0ELb0ELi64EEEvPT0_PfPKT_S8_PKffiiPS6_l,"aw",@nobits
	.sectionflags	@""
	.align	4
.nv.shared._ZN4vllm31rms_norm_per_block_quant_kernelIN3c104HalfEaLb0ELb0ELi64EEEvPT0_PfPKT_S8_PKffiiPS6_l:
	.zero		5288


//--------------------- .nv.shared._ZN4vllm31rms_norm_per_block_quant_kernelIN3c104HalfENS1_13Float8_e4m3fnELb0ELb0ELi64EEEvPT0_PfPKT_S9_PKffiiPS7_l --------------------------
	.section	.nv.shared._ZN4vllm31rms_norm_per_block_quant_kernelIN3c104HalfENS1_13Float8_e4m3fnELb0ELb0ELi64EEEvPT0_PfPKT_S9_PKffiiPS7_l,"aw",@nobits
	.sectionflags	@""
	.align	4
.nv.shared._ZN4vllm31rms_norm_per_block_quant_kernelIN3c104HalfENS1_13Float8_e4m3fnELb0ELb0ELi64EEEvPT0_PfPKT_S9_PKffiiPS7_l:
	.zero		5288


//--------------------- .nv.shared._ZN4vllm31rms_norm_per_block_quant_kernelIN3c104HalfEaLb0ELb1ELi64EEEvPT0_PfPKT_S8_PKffiiPS6_l --------------------------
	.section	.nv.shared._ZN4vllm31rms_norm_per_block_quant_kernelIN3c104HalfEaLb0ELb1ELi64EEEvPT0_PfPKT_S8_PKffiiPS6_l,"aw",@nobits
	.sectionflags	@""
	.align	4
.nv.shared._ZN4vllm31rms_norm_per_block_quant_kernelIN3c104HalfEaLb0ELb1ELi64EEEvPT0_PfPKT_S8_PKffiiPS6_l:
	.zero		5288


//--------------------- .nv.shared._ZN4vllm31rms_norm_per_block_quant_kernelIN3c104HalfENS1_13Float8_e4m3fnELb0ELb1ELi64EEEvPT0_PfPKT_S9_PKffiiPS7_l --------------------------
	.section	.nv.shared._ZN4vllm31rms_norm_per_block_quant_kernelIN3c104HalfENS1_13Float8_e4m3fnELb0ELb1ELi64EEEvPT0_PfPKT_S9_PKffiiPS7_l,"aw",@nobits
	.sectionflags	@""
	.align	4
.nv.shared._ZN4vllm31rms_norm_per_block_quant_kernelIN3c104HalfENS1_13Float8_e4m3fnELb0ELb1ELi64EEEvPT0_PfPKT_S9_PKffiiPS7_l:
	.zero		5288


//--------------------- .nv.shared._ZN4vllm31rms_norm_per_block_quant_kernelIN3c104HalfEaLb1ELb0ELi64EEEvPT0_PfPKT_S8_PKffiiPS6_l --------------------------
	.section	.nv.shared._ZN4vllm31rms_norm_per_block_quant_kernelIN3c104HalfEaLb1ELb0ELi64EEEvPT0_PfPKT_S8_PKffiiPS6_l,"aw",@nobits
	.sectionflags	@""
	.align	4
.nv.shared._ZN4vllm31rms_norm_per_block_quant_kernelIN3c104HalfEaLb1ELb0ELi64EEEvPT0_PfPKT_S8_PKffiiPS6_l:
	.zero		5288


//--------------------- .nv.shared._ZN4vllm31rms_norm_per_block_quant_kernelIN3c104HalfENS1_13Float8_e4m3fnELb1ELb0ELi64EEEvPT0_PfPKT_S9_PKffiiPS7_l --------------------------
	.section	.nv.shared._ZN4vllm31rms_norm_per_block_quant_kernelIN3c104HalfENS1_13Float8_e4m3fnELb1ELb0ELi64EEEvPT0_PfPKT_S9_PKffiiPS7_l,"aw",@nobits
	.sectionflags	@""
	.align	4
.nv.shared._ZN4vllm31rms_norm_per_block_quant_kernelIN3c104HalfENS1_13Float8_e4m3fnELb1ELb0ELi64EEEvPT0_PfPKT_S9_PKffiiPS7_l:
	.zero		5288


//--------------------- .nv.shared._ZN4vllm31rms_norm_per_block_quant_kernelIN3c104HalfEaLb1ELb1ELi64EEEvPT0_PfPKT_S8_PKffiiPS6_l --------------------------
	.section	.nv.shared._ZN4vllm31rms_norm_per_block_quant_kernelIN3c104HalfEaLb1ELb1ELi64EEEvPT0_PfPKT_S8_PKffiiPS6_l,"aw",@nobits
	.sectionflags	@""
	.align	4
.nv.shared._ZN4vllm31rms_norm_per_block_quant_kernelIN3c104HalfEaLb1ELb1ELi64EEEvPT0_PfPKT_S8_PKffiiPS6_l:
	.zero		5288


//--------------------- .nv.shared._ZN4vllm31rms_norm_per_block_quant_kernelIN3c104HalfENS1_13Float8_e4m3fnELb1ELb1ELi64EEEvPT0_PfPKT_S9_PKffiiPS7_l --------------------------
	.section	.nv.shared._ZN4vllm31rms_norm_per_block_quant_kernelIN3c104HalfENS1_13Float8_e4m3fnELb1ELb1ELi64EEEvPT0_PfPKT_S9_PKffiiPS7_l,"aw",@nobits
	.sectionflags	@""
	.align	4
.nv.shared._ZN4vllm31rms_norm_per_block_quant_kernelIN3c104HalfENS1_13Float8_e4m3fnELb1ELb1ELi64EEEvPT0_PfPKT_S9_PKffiiPS7_l:
	.zero		5288


//--------------------- .nv.shared._ZN4vllm31rms_norm_per_block_quant_kernelIN3c104HalfEaLb0ELb0ELi128EEEvPT0_PfPKT_S8_PKffiiPS6_l --------------------------
	.section	.nv.shared._ZN4vllm31rms_norm_per_block_quant_kernelIN3c104HalfEaLb0ELb0ELi128EEEvPT0_PfPKT_S8_PKffiiPS6_l,"aw",@nobits
	.sectionflags	@""
	.align	4
.nv.shared._ZN4vllm31rms_norm_per_block_quant_kernelIN3c104HalfEaLb0ELb0ELi128EEEvPT0_PfPKT_S8_PKffiiPS6_l:
	.zero		5288


//--------------------- .nv.shared._ZN4vllm31rms_norm_per_block_quant_kernelIN3c104HalfENS1_13Float8_e4m3fnELb0ELb0ELi128EEEvPT0_PfPKT_S9_PKffiiPS7_l --------------------------
	.section	.nv.shared._ZN4vllm31rms_norm_per_block_quant_kernelIN3c104HalfENS1_13Float8_e4m3fnELb0ELb0ELi128EEEvPT0_PfPKT_S9_PKffiiPS7_l,"aw",@nobits
	.sectionflags	@""
	.align	4
.nv.shared._ZN4vllm31rms_norm_per_block_quant_kernelIN3c104HalfENS1_13Float8_e4m3fnELb0ELb0ELi128EEEvPT0_PfPKT_S9_PKffiiPS7_l:
	.zero		5288


//--------------------- .nv.shared._ZN4vllm31rms_norm_per_block_quant_kernelIN3c104HalfEaLb0ELb1ELi128EEEvPT0_PfPKT_S8_PKffiiPS6_l --------------------------
	.section	.nv.shared._ZN4vllm31rms_norm_per_block_quant_kernelIN3c104HalfEaLb0ELb1ELi128EEEvPT0_PfPKT_S8_PKffiiPS6_l,"aw",@nobits
	.sectionflags	@""
	.align	4
.nv.shared._ZN4vllm31rms_norm_per_block_quant_kernelIN3c104HalfEaLb0ELb1ELi128EEEvPT0_PfPKT_S8_PKffiiPS6_l:
	.zero		5288


//--------------------- .nv.shared._ZN4vllm31rms_norm_per_block_quant_kernelIN3c104HalfENS1_13Float8_e4m3fnELb0ELb1ELi128EEEvPT0_PfPKT_S9_PKffiiPS7_l --------------------------
	.section	.nv.shared._ZN4vllm31rms_norm_per_block_quant_kernelIN3c104HalfENS1_13Float8_e4m3fnELb0ELb1ELi128EEEvPT0_PfPKT_S9_PKffiiPS7_l,"aw",@nobits
	.sectionflags	@""
	.align	4
.nv.shared._ZN4vllm31rms_norm_per_block_quant_kernelIN3c104HalfENS1_13Float8_e4m3fnELb0ELb1ELi128EEEvPT0_PfPKT_S9_PKffiiPS7_l:
	.zero		5288


//--------------------- .nv.shared._ZN4vllm31rms_norm_per_block_quant_kernelIN3c104HalfEaLb1ELb0ELi128EEEvPT0_PfPKT_S8_PKffiiPS6_l --------------------------
	.section	.nv.shared._ZN4vllm31rms_norm_per_block_quant_kernelIN3c104HalfEaLb1ELb0ELi128EEEvPT0_PfPKT_S8_PKffiiPS6_l,"aw",@nobits
	.sectionflags	@""
	.align	4
.nv.shared._ZN4vllm31rms_norm_per_block_quant_kernelIN3c104HalfEaLb1ELb0ELi128EEEvPT0_PfPKT_S8_PKffiiPS6_l:
	.zero		5288


//--------------------- .nv.shared._ZN4vllm31rms_norm_per_block_quant_kernelIN3c104HalfENS1_13Float8_e4m3fnELb1ELb0ELi128EEEvPT0_PfPKT_S9_PKffiiPS7_l --------------------------
	.section	.nv.shared._ZN4vllm31rms_norm_per_block_quant_kernelIN3c104HalfENS1_13Float8_e4m3fnELb1ELb0ELi128EEEvPT0_PfPKT_S9_PKffiiPS7_l,"aw",@nobits
	.sectionflags	@""
	.align	4
.nv.shared._ZN4vllm31rms_norm_per_block_quant_kernelIN3c104HalfENS1_13Float8_e4m3fnELb1ELb0ELi128EEEvPT0_PfPKT_S9_PKffiiPS7_l:
	.zero		5288


//--------------------- .nv.shared._ZN4vllm31rms_norm_per_block_quant_kernelIN3c104HalfEaLb1ELb1ELi128EEEvPT0_PfPKT_S8_PKffiiPS6_l --------------------------
	.section	.nv.shared._ZN4vllm31rms_norm_per_block_quant_kernelIN3c104HalfEaLb1ELb1ELi128EEEvPT0_PfPKT_S8_PKffiiPS6_l,"aw",@nobits
	.sectionflags	@""
	.align	4
.nv.shared._ZN4vllm31rms_norm_per_block_quant_kernelIN3c104HalfEaLb1ELb1ELi128EEEvPT0_PfPKT_S8_PKffiiPS6_l:
	.zero		5288


//--------------------- .nv.shared._ZN4vllm31rms_norm_per_block_quant_kernelIN3c104HalfENS1_13Float8_e4m3fnELb1ELb1ELi128EEEvPT0_PfPKT_S9_PKffiiPS7_l --------------------------
	.section	.nv.shared._ZN4vllm31rms_norm_per_block_quant_kernelIN3c104HalfENS1_13Float8_e4m3fnELb1ELb1ELi128EEEvPT0_PfPKT_S9_PKffiiPS7_l,"aw",@nobits
	.sectionflags	@""
	.align	4
.nv.shared._ZN4vllm31rms_norm_per_block_quant_kernelIN3c104HalfENS1_13Float8_e4m3fnELb1ELb1ELi128EEEvPT0_PfPKT_S9_PKffiiPS7_l:
	.zero		5288


//--------------------- .nv.shared._ZN4vllm31rms_norm_per_block_quant_kernelIfaLb0ELb0ELi64EEEvPT0_PfPKT_S6_PKffiiPS4_l --------------------------
	.section	.nv.shared._ZN4vllm31rms_norm_per_block_quant_kernelIfaLb0ELb0ELi64EEEvPT0_PfPKT_S6_PKffiiPS4_l,"aw",@nobits
	.sectionflags	@""
	.align	4
.nv.shared._ZN4vllm31rms_norm_per_block_quant_kernelIfaLb0ELb0ELi64EEEvPT0_PfPKT_S6_PKffiiPS4_l:
	.zero		5288


//--------------------- .nv.shared._ZN4vllm31rms_norm_per_block_quant_kernelIfN3c1013Float8_e4m3fnELb0ELb0ELi64EEEvPT0_PfPKT_S8_PKffiiPS6_l --------------------------
	.section	.nv.shared._ZN4vllm31rms_norm_per_block_quant_kernelIfN3c1013Float8_e4m3fnELb0ELb0ELi64EEEvPT0_PfPKT_S8_PKffiiPS6_l,"aw",@nobits
	.sectionflags	@""
	.align	4
.nv.shared._ZN4vllm31rms_norm_per_block_quant_kernelIfN3c1013Float8_e4m3fnELb0ELb0ELi64EEEvPT0_PfPKT_S8_PKffiiPS6_l:
	.zero		5288


//--------------------- .nv.shared._ZN4vllm31rms_norm_per_block_quant_kernelIfaLb0ELb1ELi64EEEvPT0_PfPKT_S6_PKffiiPS4_l --------------------------
	.section	.nv.shared._ZN4vllm31rms_norm_per_block_quant_kernelIfaLb0ELb1ELi64EEEvPT0_PfPKT_S6_PKffiiPS4_l,"aw",@nobits
	.sectionflags	@""
	.align	4
.nv.shared._ZN4vllm31rms_norm_per_block_quant_kernelIfaLb0ELb1ELi64EEEvPT0_PfPKT_S6_PKffiiPS4_l:
	.zero		5288


//--------------------- .nv.shared._ZN4vllm31rms_norm_per_block_quant_kernelIfN3c1013Float8_e4m3fnELb0ELb1ELi64EEEvPT0_PfPKT_S8_PKffiiPS6_l --------------------------
	.section	.nv.shared._ZN4vllm31rms_norm_per_block_quant_kernelIfN3c1013Float8_e4m3fnELb0ELb1ELi64EEEvPT0_PfPKT_S8_PKffiiPS6_l,"aw",@nobits
	.sectionflags	@""
	.align	4
.nv.shared._ZN4vllm31rms_norm_per_block_quant_kernelIfN3c1013Float8_e4m3fnELb0ELb1ELi64EEEvPT0_PfPKT_S8_PKffiiPS6_l:
	.zero		5288


//--------------------- .nv.shared._ZN4vllm31rms_norm_per_block_quant_kernelIfaLb1ELb0ELi64EEEvPT0_PfPKT_S6_PKffiiPS4_l --------------------------
	.section	.nv.shared._ZN4vllm31rms_norm_per_block_quant_kernelIfaLb1ELb0ELi64EEEvPT0_PfPKT_S6_PKffiiPS4_l,"aw",@nobits
	.sectionflags	@""
	.align	4
.nv.shared._ZN4vllm31rms_norm_per_block_quant_kernelIfaLb1ELb0ELi64EEEvPT0_PfPKT_S6_PKffiiPS4_l:
	.zero		5288


//--------------------- .nv.shared._ZN4vllm31rms_norm_per_block_quant_kernelIfN3c1013Float8_e4m3fnELb1ELb0ELi64EEEvPT0_PfPKT_S8_PKffiiPS6_l --------------------------
	.section	.nv.shared._ZN4vllm31rms_norm_per_block_quant_kernelIfN3c1013Float8_e4m3fnELb1ELb0ELi64EEEvPT0_PfPKT_S8_PKffiiPS6_l,"aw",@nobits
	.sectionflags	@""
	.align	4
.nv.shared._ZN4vllm31rms_norm_per_block_quant_kernelIfN3c1013Float8_e4m3fnELb1ELb0ELi64EEEvPT0_PfPKT_S8_PKffiiPS6_l:
	.zero		5288


//--------------------- .nv.shared._ZN4vllm31rms_norm_per_block_quant_kernelIfaLb1ELb1ELi64EEEvPT0_PfPKT_S6_PKffiiPS4_l --------------------------
	.section	.nv.shared._ZN4vllm31rms_norm_per_block_quant_kernelIfaLb1ELb1ELi64EEEvPT0_PfPKT_S6_PKffiiPS4_l,"aw",@nobits
	.sectionflags	@""
	.align	4
.nv.shared._ZN4vllm31rms_norm_per_block_quant_kernelIfaLb1ELb1ELi64EEEvPT0_PfPKT_S6_PKffiiPS4_l:
	.zero		5288


//--------------------- .nv.shared._ZN4vllm31rms_norm_per_block_quant_kernelIfN3c1013Float8_e4m3fnELb1ELb1ELi64EEEvPT0_PfPKT_S8_PKffiiPS6_l --------------------------
	.section	.nv.shared._ZN4vllm31rms_norm_per_block_quant_kernelIfN3c1013Float8_e4m3fnELb1ELb1ELi64EEEvPT0_PfPKT_S8_PKffiiPS6_l,"aw",@nobits
	.sectionflags	@""
	.align	4
.nv.shared._ZN4vllm31rms_norm_per_block_quant_kernelIfN3c1013Float8_e4m3fnELb1ELb1ELi64EEEvPT0_PfPKT_S8_PKffiiPS6_l:
	.zero		5288


//--------------------- .nv.shared._ZN4vllm31rms_norm_per_block_quant_kernelIfaLb0ELb0ELi128EEEvPT0_PfPKT_S6_PKffiiPS4_l --------------------------
	.section	.nv.shared._ZN4vllm31rms_norm_per_block_quant_kernelIfaLb0ELb0ELi128EEEvPT0_PfPKT_S6_PKffiiPS4_l,"aw",@nobits
	.sectionflags	@""
	.align	4
.nv.shared._ZN4vllm31rms_norm_per_block_quant_kernelIfaLb0ELb0ELi128EEEvPT0_PfPKT_S6_PKffiiPS4_l:
	.zero		5288


//--------------------- .nv.shared._ZN4vllm31rms_norm_per_block_quant_kernelIfN3c1013Float8_e4m3fnELb0ELb0ELi128EEEvPT0_PfPKT_S8_PKffiiPS6_l --------------------------
	.section	.nv.shared._ZN4vllm31rms_norm_per_block_quant_kernelIfN3c1013Float8_e4m3fnELb0ELb0ELi128EEEvPT0_PfPKT_S8_PKffiiPS6_l,"aw",@nobits
	.sectionflags	@""
	.align	4
.nv.shared._ZN4vllm31rms_norm_per_block_quant_kernelIfN3c1013Float8_e4m3fnELb0ELb0ELi128EEEvPT0_PfPKT_S8_PKffiiPS6_l:
	.zero		5288


//--------------------- .nv.shared._ZN4vllm31rms_norm_per_block_quant_kernelIfaLb0ELb1ELi128EEEvPT0_PfPKT_S6_PKffiiPS4_l --------------------------
	.section	.nv.shared._ZN4vllm31rms_norm_per_block_quant_kernelIfaLb0ELb1ELi128EEEvPT0_PfPKT_S6_PKffiiPS4_l,"aw",@nobits
	.sectionflags	@""
	.align	4
.nv.shared._ZN4vllm31rms_norm_per_block_quant_kernelIfaLb0ELb1ELi128EEEvPT0_PfPKT_S6_PKffiiPS4_l:
	.zero		5288


//--------------------- .nv.shared._ZN4vllm31rms_norm_per_block_quant_kernelIfN3c1013Float8_e4m3fnELb0ELb1ELi128EEEvPT0_PfPKT_S8_PKffiiPS6_l --------------------------
	.section	.nv.shared._ZN4vllm31rms_norm_per_block_quant_kernelIfN3c1013Float8_e4m3fnELb0ELb1ELi128EEEvPT0_PfPKT_S8_PKffiiPS6_l,"aw",@nobits
	.sectionflags	@""
	.align	4
.nv.shared._ZN4vllm31rms_norm_per_block_quant_kernelIfN3c1013Float8_e4m3fnELb0ELb1ELi128EEEvPT0_PfPKT_S8_PKffiiPS6_l:
	.zero		5288


//--------------------- .nv.shared._ZN4vllm31rms_norm_per_block_quant_kernelIfaLb1ELb0ELi128EEEvPT0_PfPKT_S6_PKffiiPS4_l --------------------------
	.section	.nv.shared._ZN4vllm31rms_norm_per_block_quant_kernelIfaLb1ELb0ELi128EEEvPT0_PfPKT_S6_PKffiiPS4_l,"aw",@nobits
	.sectionflags	@""
	.align	4
.nv.shared._ZN4vllm31rms_norm_per_block_quant_kernelIfaLb1ELb0ELi128EEEvPT0_PfPKT_S6_PKffiiPS4_l:
	.zero		5288


//--------------------- .nv.shared._ZN4vllm31rms_norm_per_block_quant_kernelIfN3c1013Float8_e4m3fnELb1ELb0ELi128EEEvPT0_PfPKT_S8_PKffiiPS6_l --------------------------
	.section	.nv.shared._ZN4vllm31rms_norm_per_block_quant_kernelIfN3c1013Float8_e4m3fnELb1ELb0ELi128EEEvPT0_PfPKT_S8_PKffiiPS6_l,"aw",@nobits
	.sectionflags	@""
	.align	4
.nv.shared._ZN4vllm31rms_norm_per_block_quant_kernelIfN3c1013Float8_e4m3fnELb1ELb0ELi128EEEvPT0_PfPKT_S8_PKffiiPS6_l:
	.zero		5288


//--------------------- .nv.shared._ZN4vllm31rms_norm_per_block_quant_kernelIfaLb1ELb1ELi128EEEvPT0_PfPKT_S6_PKffiiPS4_l --------------------------
	.section	.nv.shared._ZN4vllm31rms_norm_per_block_quant_kernelIfaLb1ELb1ELi128EEEvPT0_PfPKT_S6_PKffiiPS4_l,"aw",@nobits
	.sectionflags	@""
	.align	4
.nv.shared._ZN4vllm31rms_norm_per_block_quant_kernelIfaLb1ELb1ELi128EEEvPT0_PfPKT_S6_PKffiiPS4_l:
	.zero		5288


//--------------------- .nv.shared._ZN4vllm31rms_norm_per_block_quant_kernelIfN3c1013Float8_e4m3fnELb1ELb1ELi128EEEvPT0_PfPKT_S8_PKffiiPS6_l --------------------------
	.section	.nv.shared._ZN4vllm31rms_norm_per_block_quant_kernelIfN3c1013Float8_e4m3fnELb1ELb1ELi128EEEvPT0_PfPKT_S8_PKffiiPS6_l,"aw",@nobits
	.sectionflags	@""
	.align	4
.nv.shared._ZN4vllm31rms_norm_per_block_quant_kernelIfN3c1013Float8_e4m3fnELb1ELb1ELi128EEEvPT0_PfPKT_S8_PKffiiPS6_l:
	.zero		5288


//--------------------- .nv.constant0._ZN4vllm39rms_norm_dynamic_per_token_quant_kernelIN3c108BFloat16EaLb0EEEvPT0_PfPKT_S8_PKffiiPS6_ --------------------------
	.section	.nv.constant0._ZN4vllm39rms_norm_dynamic_per_token_quant_kernelIN3c108BFloat16EaLb0EEEvPT0_PfPKT_S8_PKffiiPS6_,"a",@progbits
	.sectionflags	@""
	.align	4
.nv.constant0._ZN4vllm39rms_norm_dynamic_per_token_quant_kernelIN3c108BFloat16EaLb0EEEvPT0_PfPKT_S8_PKffiiPS6_:
	.zero		960


//--------------------- .nv.constant0._ZN4vllm39rms_norm_dynamic_per_token_quant_kernelIN3c108BFloat16ENS1_13Float8_e4m3fnELb0EEEvPT0_PfPKT_S9_PKffiiPS7_ --------------------------
	.section	.nv.constant0._ZN4vllm39rms_norm_dynamic_per_token_quant_kernelIN3c108BFloat16ENS1_13Float8_e4m3fnELb0EEEvPT0_PfPKT_S9_PKffiiPS7_,"a",@progbits
	.sectionflags	@""
	.align	4
.nv.constant0._ZN4vllm39rms_norm_dynamic_per_token_quant_kernelIN3c108BFloat16ENS1_13Float8_e4m3fnELb0EEEvPT0_PfPKT_S9_PKffiiPS7_:
	.zero		960


//--------------------- .nv.constant0._ZN4vllm39rms_norm_dynamic_per_token_quant_kernelIN3c108BFloat16EaLb1EEEvPT0_PfPKT_S8_PKffiiPS6_ --------------------------
	.section	.nv.constant0._ZN4vllm39rms_norm_dynamic_per_token_quant_kernelIN3c108BFloat16EaLb1EEEvPT0_PfPKT_S8_PKffiiPS6_,"a",@progbits
	.sectionflags	@""
	.align	4
.nv.constant0._ZN4vllm39rms_norm_dynamic_per_token_quant_kernelIN3c108BFloat16EaLb1EEEvPT0_PfPKT_S8_PKffiiPS6_:
	.zero		960


//--------------------- .nv.constant0._ZN4vllm39rms_norm_dynamic_per_token_quant_kernelIN3c108BFloat16ENS1_13Float8_e4m3fnELb1EEEvPT0_PfPKT_S9_PKffiiPS7_ --------------------------
	.section	.nv.constant0._ZN4vllm39rms_norm_dynamic_per_token_quant_kernelIN3c108BFloat16ENS1_13Float8_e4m3fnELb1EEEvPT0_PfPKT_S9_PKffiiPS7_,"a",@progbits
	.sectionflags	@""
	.align	4
.nv.constant0._ZN4vllm39rms_norm_dynamic_per_token_quant_kernelIN3c108BFloat16ENS1_13Float8_e4m3fnELb1EEEvPT0_PfPKT_S9_PKffiiPS7_:
	.zero		960


//--------------------- .nv.constant0._ZN4vllm39rms_norm_dynamic_per_token_quant_kernelIN3c104HalfEaLb0EEEvPT0_PfPKT_S8_PKffiiPS6_ --------------------------
	.section	.nv.constant0._ZN4vllm39rms_norm_dynamic_per_token_quant_kernelIN3c104HalfEaLb0EEEvPT0_PfPKT_S8_PKffiiPS6_,"a",@progbits
	.sectionflags	@""
	.align	4
.nv.constant0._ZN4vllm39rms_norm_dynamic_per_token_quant_kernelIN3c104HalfEaLb0EEEvPT0_PfPKT_S8_PKffiiPS6_:
	.zero		960


//--------------------- .nv.constant0._ZN4vllm39rms_norm_dynamic_per_token_quant_kernelIN3c104HalfENS1_13Float8_e4m3fnELb0EEEvPT0_PfPKT_S9_PKffiiPS7_ --------------------------
	.section	.nv.constant0._ZN4vllm39rms_norm_dynamic_per_token_quant_kernelIN3c104HalfENS1_13Float8_e4m3fnELb0EEEvPT0_PfPKT_S9_PKffiiPS7_,"a",@progbits
	.sectionflags	@""
	.align	4
.nv.constant0._ZN4vllm39rms_norm_dynamic_per_token_quant_kernelIN3c104HalfENS1_13Float8_e4m3fnELb0EEEvPT0_PfPKT_S9_PKffiiPS7_:
	.zero		960


//--------------------- .nv.constant0._ZN4vllm39rms_norm_dynamic_per_token_quant_kernelIN3c104HalfEaLb1EEEvPT0_PfPKT_S8_PKffiiPS6_ --------------------------
	.section	.nv.constant0._ZN4vllm39rms_norm_dynamic_per_token_quant_kernelIN3c104HalfEaLb1EEEvPT0_PfPKT_S8_PKffiiPS6_,"a",@progbits
	.sectionflags	@""
	.align	4
.nv.constant0._ZN4vllm39rms_norm_dynamic_per_token_quant_kernelIN3c104HalfEaLb1EEEvPT0_PfPKT_S8_PKffiiPS6_:
	.zero		960


//--------------------- .nv.constant0._ZN4vllm39rms_norm_dynamic_per_token_quant_kernelIN3c104HalfENS1_13Float8_e4m3fnELb1EEEvPT0_PfPKT_S9_PKffiiPS7_ --------------------------
	.section	.nv.constant0._ZN4vllm39rms_norm_dynamic_per_token_quant_kernelIN3c104HalfENS1_13Float8_e4m3fnELb1EEEvPT0_PfPKT_S9_PKffiiPS7_,"a",@progbits
	.sectionflags	@""
	.align	4
.nv.constant0._ZN4vllm39rms_norm_dynamic_per_token_quant_kernelIN3c104HalfENS1_13Float8_e4m3fnELb1EEEvPT0_PfPKT_S9_PKffiiPS7_:
	.zero		960


//--------------------- .nv.constant0._ZN4vllm39rms_norm_dynamic_per_token_quant_kernelIfaLb0EEEvPT0_PfPKT_S6_PKffiiPS4_ --------------------------
	.section	.nv.constant0._ZN4vllm39rms_norm_dynamic_per_token_quant_kernelIfaLb0EEEvPT0_PfPKT_S6_PKffiiPS4_,"a",@progbits
	.sectionflags	@""
	.align	4
.nv.constant0._ZN4vllm39rms_norm_dynamic_per_token_quant_kernelIfaLb0EEEvPT0_PfPKT_S6_PKffiiPS4_:
	.zero		960


//--------------------- .nv.constant0._ZN4vllm39rms_norm_dynamic_per_token_quant_kernelIfN3c1013Float8_e4m3fnELb0EEEvPT0_PfPKT_S8_PKffiiPS6_ --------------------------
	.section	.nv.constant0._ZN4vllm39rms_norm_dynamic_per_token_quant_kernelIfN3c1013Float8_e4m3fnELb0EEEvPT0_PfPKT_S8_PKffiiPS6_,"a",@progbits
	.sectionflags	@""
	.align	4
.nv.constant0._ZN4vllm39rms_norm_dynamic_per_token_quant_kernelIfN3c1013Float8_e4m3fnELb0EEEvPT0_PfPKT_S8_PKffiiPS6_:
	.zero		960


//--------------------- .nv.constant0._ZN4vllm39rms_norm_dynamic_per_token_quant_kernelIfaLb1EEEvPT0_PfPKT_S6_PKffiiPS4_ --------------------------
	.section	.nv.constant0._ZN4vllm39rms_norm_dynamic_per_token_quant_kernelIfaLb1EEEvPT0_PfPKT_S6_PKffiiPS4_,"a",@progbits
	.sectionflags	@""
	.align	4
.nv.constant0._ZN4vllm39rms_norm_dynamic_per_token_quant_kernelIfaLb1EEEvPT0_PfPKT_S6_PKffiiPS4_:
	.zero		960


//--------------------- .nv.constant0._ZN4vllm39rms_norm_dynamic_per_token_quant_kernelIfN3c1013Float8_e4m3fnELb1EEEvPT0_PfPKT_S8_PKffiiPS6_ --------------------------
	.section	.nv.constant0._ZN4vllm39rms_norm_dynamic_per_token_quant_kernelIfN3c1013Float8_e4m3fnELb1EEEvPT0_PfPKT_S8_PKffiiPS6_,"a",@progbits
	.sectionflags	@""
	.align	4
.nv.constant0._ZN4vllm39rms_norm_dynamic_per_token_quant_kernelIfN3c1013Float8_e4m3fnELb1EEEvPT0_PfPKT_S8_PKffiiPS6_:
	.zero		960


//--------------------- .nv.constant0._ZN4vllm31rms_norm_per_block_quant_kernelIN3c108BFloat16EaLb0ELb0ELi64EEEvPT0_PfPKT_S8_PKffiiPS6_l --------------------------
	.section	.nv.constant0._ZN4vllm31rms_norm_per_block_quant_kernelIN3c108BFloat16EaLb0ELb0ELi64EEEvPT0_PfPKT_S8_PKffiiPS6_l,"a",@progbits
	.sectionflags	@""
	.align	4
.nv.constant0._ZN4vllm31rms_norm_per_block_quant_kernelIN3c108BFloat16EaLb0ELb0ELi64EEEvPT0_PfPKT_S8_PKffiiPS6_l:
	.zero		968


//--------------------- .nv.constant0._ZN4vllm31rms_norm_per_block_quant_kernelIN3c108BFloat16ENS1_13Float8_e4m3fnELb0ELb0ELi64EEEvPT0_PfPKT_S9_PKffiiPS7_l --------------------------
	.section	.nv.constant0._ZN4vllm31rms_norm_per_block_quant_kernelIN3c108BFloat16ENS1_13Float8_e4m3fnELb0ELb0ELi64EEEvPT0_PfPKT_S9_PKffiiPS7_l,"a",@progbits
	.sectionflags	@""
	.align	4
.nv.constant0._ZN4vllm31rms_norm_per_block_quant_kernelIN3c108BFloat16ENS1_13Float8_e4m3fnELb0ELb0ELi64EEEvPT0_PfPKT_S9_PKffiiPS7_l:
	.zero		968


//--------------------- .nv.constant0._ZN4vllm31rms_norm_per_block_quant_kernelIN3c108BFloat16EaLb0ELb1ELi64EEEvPT0_PfPKT_S8_PKffiiPS6_l --------------------------
	.section	.nv.constant0._ZN4vllm31rms_norm_per_block_quant_kernelIN3c108BFloat16EaLb0ELb1ELi64EEEvPT0_PfPKT_S8_PKffiiPS6_l,"a",@progbits
	.sectionflags	@""
	.align	4
.nv.constant0._ZN4vllm31rms_norm_per_block_quant_kernelIN3c108BFloat16EaLb0ELb1ELi64EEEvPT0_PfPKT_S8_PKffiiPS6_l:
	.zero		968


//--------------------- .nv.constant0._ZN4vllm31rms_norm_per_block_quant_kernelIN3c108BFloat16ENS1_13Float8_e4m3fnELb0ELb1ELi64EEEvPT0_PfPKT_S9_PKffiiPS7_l --------------------------
	.section	.nv.constant0._ZN4vllm31rms_norm_per_block_quant_kernelIN3c108BFloat16ENS1_13Float8_e4m3fnELb0ELb1ELi64EEEvPT0_PfPKT_S9_PKffiiPS7_l,"a",@progbits
	.sectionflags	@""
	.align	4
.nv.constant0._ZN4vllm31rms_norm_per_block_quant_kernelIN3c108BFloat16ENS1_13Float8_e4m3fnELb0ELb1ELi64EEEvPT0_PfPKT_S9_PKffiiPS7_l:
	.zero		968


//--------------------- .nv.constant0._ZN4vllm31rms_norm_per_block_quant_kernelIN3c108BFloat16EaLb1ELb0ELi64EEEvPT0_PfPKT_S8_PKffiiPS6_l --------------------------
	.section	.nv.constant0._ZN4vllm31rms_norm_per_block_quant_kernelIN3c108BFloat16EaLb1ELb0ELi64EEEvPT0_PfPKT_S8_PKffiiPS6_l,"a",@progbits
	.sectionflags	@""
	.align	4
.nv.constant0._ZN4vllm31rms_norm_per_block_quant_kernelIN3c108BFloat16EaLb1ELb0ELi64EEEvPT0_PfPKT_S8_PKffiiPS6_l:
	.zero		968


//--------------------- .nv.constant0._ZN4vllm31rms_norm_per_block_quant_kernelIN3c108BFloat16ENS1_13Float8_e4m3fnELb1ELb0ELi64EEEvPT0_PfPKT_S9_PKffiiPS7_l --------------------------
	.section	.nv.constant0._ZN4vllm31rms_norm_per_block_quant_kernelIN3c108BFloat16ENS1_13Float8_e4m3fnELb1ELb0ELi64EEEvPT0_PfPKT_S9_PKffiiPS7_l,"a",@progbits
	.sectionflags	@""
	.align	4
.nv.constant0._ZN4vllm31rms_norm_per_block_quant_kernelIN3c108BFloat16ENS1_13Float8_e4m3fnELb1ELb0ELi64EEEvPT0_PfPKT_S9_PKffiiPS7_l:
	.zero		968


//--------------------- .nv.constant0._ZN4vllm31rms_norm_per_block_quant_kernelIN3c108BFloat16EaLb1ELb1ELi64EEEvPT0_PfPKT_S8_PKffiiPS6_l --------------------------
	.section	.nv.constant0._ZN4vllm31rms_norm_per_block_quant_kernelIN3c108BFloat16EaLb1ELb1ELi64EEEvPT0_PfPKT_S8_PKffiiPS6_l,"a",@progbits
	.sectionflags	@""
	.align	4
.nv.constant0._ZN4vllm31rms_norm_per_block_quant_kernelIN3c108BFloat16EaLb1ELb1ELi64EEEvPT0_PfPKT_S8_PKffiiPS6_l:
	.zero		968


//--------------------- .nv.constant0._ZN4vllm31rms_norm_per_block_quant_kernelIN3c108BFloat16ENS1_13Float8_e4m3fnELb1ELb1ELi64EEEvPT0_PfPKT_S9_PKffiiPS7_l --------------------------
	.section	.nv.constant0._ZN4vllm31rms_norm_per_block_quant_kernelIN3c108BFloat16ENS1_13Float8_e4m3fnELb1ELb1ELi64EEEvPT0_PfPKT_S9_PKffiiPS7_l,"a",@progbits
	.sectionflags	@""
	.align	4
.nv.constant0._ZN4vllm31rms_norm_per_block_quant_kernelIN3c108BFloat16ENS1_13Float8_e4m3fnELb1ELb1ELi64EEEvPT0_PfPKT_S9_PKffiiPS7_l:
	.zero		968


//--------------------- .nv.constant0._ZN4vllm31rms_norm_per_block_quant_kernelIN3c108BFloat16EaLb0ELb0ELi128EEEvPT0_PfPKT_S8_PKffiiPS6_l --------------------------
	.section	.nv.constant0._ZN4vllm31rms_norm_per_block_quant_kernelIN3c108BFloat16EaLb0ELb0ELi128EEEvPT0_PfPKT_S8_PKffiiPS6_l,"a",@progbits
	.sectionflags	@""
	.align	4
.nv.constant0._ZN4vllm31rms_norm_per_block_quant_kernelIN3c108BFloat16EaLb0ELb0ELi128EEEvPT0_PfPKT_S8_PKffiiPS6_l:
	.zero		968


//--------------------- .nv.constant0._ZN4vllm31rms_norm_per_block_quant_kernelIN3c108BFloat16ENS1_13Float8_e4m3fnELb0ELb0ELi128EEEvPT0_PfPKT_S9_PKffiiPS7_l --------------------------
	.section	.nv.constant0._ZN4vllm31rms_norm_per_block_quant_kernelIN3c108BFloat16ENS1_13Float8_e4m3fnELb0ELb0ELi128EEEvPT0_PfPKT_S9_PKffiiPS7_l,"a",@progbits
	.sectionflags	@""
	.align	4
.nv.constant0._ZN4vllm31rms_norm_per_block_quant_kernelIN3c108BFloat16ENS1_13Float8_e4m3fnELb0ELb0ELi128EEEvPT0_PfPKT_S9_PKffiiPS7_l:
	.zero		968


//--------------------- .nv.constant0._ZN4vllm31rms_norm_per_block_quant_kernelIN3c108BFloat16EaLb0ELb1ELi128EEEvPT0_PfPKT_S8_PKffiiPS6_l --------------------------
	.section	.nv.constant0._ZN4vllm31rms_norm_per_block_quant_kernelIN3c108BFloat16EaLb0ELb1ELi128EEEvPT0_PfPKT_S8_PKffiiPS6_l,"a",@progbits
	.sectionflags	@""
	.align	4
.nv.constant0._ZN4vllm31rms_norm_per_block_quant_kernelIN3c108BFloat16EaLb0ELb1ELi128EEEvPT0_PfPKT_S8_PKffiiPS6_l:
	.zero		968


//--------------------- .nv.constant0._ZN4vllm31rms_norm_per_block_quant_kernelIN3c108BFloat16ENS1_13Float8_e4m3fnELb0ELb1ELi128EEEvPT0_PfPKT_S9_PKffiiPS7_l --------------------------
	.section	.nv.constant0._ZN4vllm31rms_norm_per_block_quant_kernelIN3c108BFloat16ENS1_13Float8_e4m3fnELb0ELb1ELi128EEEvPT0_PfPKT_S9_PKffiiPS7_l,"a",@progbits
	.sectionflags	@""
	.align	4
.nv.constant0._ZN4vllm31rms_norm_per_block_quant_kernelIN3c108BFloat16ENS1_13Float8_e4m3fnELb0ELb1ELi128EEEvPT0_PfPKT_S9_PKffiiPS7_l:
	.zero		968


//--------------------- .nv.constant0._ZN4vllm31rms_norm_per_block_quant_kernelIN3c108BFloat16EaLb1ELb0ELi128EEEvPT0_PfPKT_S8_PKffiiPS6_l --------------------------
	.section	.nv.constant0._ZN4vllm31rms_norm_per_block_quant_kernelIN3c108BFloat16EaLb1ELb0ELi128EEEvPT0_PfPKT_S8_PKffiiPS6_l,"a",@progbits
	.sectionflags	@""
	.align	4
.nv.constant0._ZN4vllm31rms_norm_per_block_quant_kernelIN3c108BFloat16EaLb1ELb0ELi128EEEvPT0_PfPKT_S8_PKffiiPS6_l:
	.zero		968


//--------------------- .nv.constant0._ZN4vllm31rms_norm_per_block_quant_kernelIN3c108BFloat16ENS1_13Float8_e4m3fnELb1ELb0ELi128EEEvPT0_PfPKT_S9_PKffiiPS7_l --------------------------
	.section	.nv.constant0._ZN4vllm31rms_norm_per_block_quant_kernelIN3c108BFloat16ENS1_13Float8_e4m3fnELb1ELb0ELi128EEEvPT0_PfPKT_S9_PKffiiPS7_l,"a",@progbits
	.sectionflags	@""
	.align	4
.nv.constant0._ZN4vllm31rms_norm_per_block_quant_kernelIN3c108BFloat16ENS1_13Float8_e4m3fnELb1ELb0ELi128EEEvPT0_PfPKT_S9_PKffiiPS7_l:
	.zero		968


//--------------------- .nv.constant0._ZN4vllm31rms_norm_per_block_quant_kernelIN3c108BFloat16EaLb1ELb1ELi128EEEvPT0_PfPKT_S8_PKffiiPS6_l --------------------------
	.section	.nv.constant0._ZN4vllm31rms_norm_per_block_quant_kernelIN3c108BFloat16EaLb1ELb1ELi128EEEvPT0_PfPKT_S8_PKffiiPS6_l,"a",@progbits
	.sectionflags	@""
	.align	4
.nv.constant0._ZN4vllm31rms_norm_per_block_quant_kernelIN3c108BFloat16EaLb1ELb1ELi128EEEvPT0_PfPKT_S8_PKffiiPS6_l:
	.zero		968


//--------------------- .nv.constant0._ZN4vllm31rms_norm_per_block_quant_kernelIN3c108BFloat16ENS1_13Float8_e4m3fnELb1ELb1ELi128EEEvPT0_PfPKT_S9_PKffiiPS7_l --------------------------
	.section	.nv.constant0._ZN4vllm31rms_norm_per_block_quant_kernelIN3c108BFloat16ENS1_13Float8_e4m3fnELb1ELb1ELi128EEEvPT0_PfPKT_S9_PKffiiPS7_l,"a",@progbits
	.sectionflags	@""
	.align	4
.nv.constant0._ZN4vllm31rms_norm_per_block_quant_kernelIN3c108BFloat16ENS1_13Float8_e4m3fnELb1ELb1ELi128EEEvPT0_PfPKT_S9_PKffiiPS7_l:
	.zero		968


//--------------------- .nv.constant0._ZN4vllm31rms_norm_per_block_quant_kernelIN3c104HalfEaLb0ELb0ELi64EEEvPT0_PfPKT_S8_PKffiiPS6_l --------------------------
	.section	.nv.constant0._ZN4vllm31rms_norm_per_block_quant_kernelIN3c104HalfEaLb0ELb0ELi64EEEvPT0_PfPKT_S8_PKffiiPS6_l,"a",@progbits
	.sectionflags	@""
	.align	4
.nv.constant0._ZN4vllm31rms_norm_per_block_quant_kernelIN3c104HalfEaLb0ELb0ELi64EEEvPT0_PfPKT_S8_PKffiiPS6_l:
	.zero		968


//--------------------- .nv.constant0._ZN4vllm31rms_norm_per_block_quant_kernelIN3c104HalfENS1_13Float8_e4m3fnELb0ELb0ELi64EEEvPT0_PfPKT_S9_PKffiiPS7_l --------------------------
	.section	.nv.constant0._ZN4vllm31rms_norm_per_block_quant_kernelIN3c104HalfENS1_13Float8_e4m3fnELb0ELb0ELi64EEEvPT0_PfPKT_S9_PKffiiPS7_l,"a",@progbits
	.sectionflags	@""
	.align	4
.nv.constant0._ZN4vllm31rms_norm_per_block_quant_kernelIN3c104HalfENS1_13Float8_e4m3fnELb0ELb0ELi64EEEvPT0_PfPKT_S9_PKffiiPS7_l:
	.zero		968


//--------------------- .nv.constant0._ZN4vllm31rms_norm_per_block_quant_kernelIN3c104HalfEaLb0ELb1ELi64EEEvPT0_PfPKT_S8_PKffiiPS6_l --------------------------
	.section	.nv.constant0._ZN4vllm31rms_norm_per_block_quant_kernelIN3c104HalfEaLb0ELb1ELi64EEEvPT0_PfPKT_S8_PKffiiPS6_l,"a",@progbits
	.sectionflags	@""
	.align	4
.nv.constant0._ZN4vllm31rms_norm_per_block_quant_kernelIN3c104HalfEaLb0ELb1ELi64EEEvPT0_PfPKT_S8_PKffiiPS6_l:
	.zero		968


//--------------------- .nv.constant0._ZN4vllm31rms_norm_per_block_quant_kernelIN3c104HalfENS1_13Float8_e4m3fnELb0ELb1ELi64EEEvPT0_PfPKT_S9_PKffiiPS7_l --------------------------
	.section	.nv.constant0._ZN4vllm31rms_norm_per_block_quant_kernelIN3c104HalfENS1_13Float8_e4m3fnELb0ELb1ELi64EEEvPT0_PfPKT_S9_PKffiiPS7_l,"a",@progbits
	.sectionflags	@""
	.align	4
.nv.constant0._ZN4vllm31rms_norm_per_block_quant_kernelIN3c104HalfENS1_13Float8_e4m3fnELb0ELb1ELi64EEEvPT0_PfPKT_S9_PKffiiPS7_l:
	.zero		968


//--------------------- .nv.constant0._ZN4vllm31rms_norm_per_block_quant_kernelIN3c104HalfEaLb1ELb0ELi64EEEvPT0_PfPKT_S8_PKffiiPS6_l --------------------------
	.section	.nv.constant0._ZN4vllm31rms_norm_per_block_quant_kernelIN3c104HalfEaLb1ELb0ELi64EEEvPT0_PfPKT_S8_PKffiiPS6_l,"a",@progbits
	.sectionflags	@""
	.align	4
.nv.constant0._ZN4vllm31rms_norm_per_block_quant_kernelIN3c104HalfEaLb1ELb0ELi64EEEvPT0_PfPKT_S8_PKffiiPS6_l:
	.zero		968


//--------------------- .nv.constant0._ZN4vllm31rms_norm_per_block_quant_kernelIN3c104HalfENS1_13Float8_e4m3fnELb1ELb0ELi64EEEvPT0_PfPKT_S9_PKffiiPS7_l --------------------------
	.section	.nv.constant0._ZN4vllm31rms_norm_per_block_quant_kernelIN3c104HalfENS1_13Float8_e4m3fnELb1ELb0ELi64EEEvPT0_PfPKT_S9_PKffiiPS7_l,"a",@progbits
	.sectionflags	@""
	.align	4
.nv.constant0._ZN4vllm31rms_norm_per_block_quant_kernelIN3c104HalfENS1_13Float8_e4m3fnELb1ELb0ELi64EEEvPT0_PfPKT_S9_PKffiiPS7_l:
	.zero		968


//--------------------- .nv.constant0._ZN4vllm31rms_norm_per_block_quant_kernelIN3c104HalfEaLb1ELb1ELi64EEEvPT0_PfPKT_S8_PKffiiPS6_l --------------------------
	.section	.nv.constant0._ZN4vllm31rms_norm_per_block_quant_kernelIN3c104HalfEaLb1ELb1ELi64EEEvPT0_PfPKT_S8_PKffiiPS6_l,"a",@progbits
	.sectionflags	@""
	.align	4
.nv.constant0._ZN4vllm31rms_norm_per_block_quant_kernelIN3c104HalfEaLb1ELb1ELi64EEEvPT0_PfPKT_S8_PKffiiPS6_l:
	.zero		968


//--------------------- .nv.constant0._ZN4vllm31rms_norm_per_block_quant_kernelIN3c104HalfENS1_13Float8_e4m3fnELb1ELb1ELi64EEEvPT0_PfPKT_S9_PKffiiPS7_l --------------------------
	.section	.nv.constant0._ZN4vllm31rms_norm_per_block_quant_kernelIN3c104HalfENS1_13Float8_e4m3fnELb1ELb1ELi64EEEvPT0_PfPKT_S9_PKffiiPS7_l,"a",@progbits
	.sectionflags	@""
	.align	4
.nv.constant0._ZN4vllm31rms_norm_per_block_quant_kernelIN3c104HalfENS1_13Float8_e4m3fnELb1ELb1ELi64EEEvPT0_PfPKT_S9_PKffiiPS7_l:
	.zero		968


//--------------------- .nv.constant0._ZN4vllm31rms_norm_per_block_quant_kernelIN3c104HalfEaLb0ELb0ELi128EEEvPT0_PfPKT_S8_PKffiiPS6_l --------------------------
	.section	.nv.constant0._ZN4vllm31rms_norm_per_block_quant_kernelIN3c104HalfEaLb0ELb0ELi128EEEvPT0_PfPKT_S8_PKffiiPS6_l,"a",@progbits
	.sectionflags	@""
	.align	4
.nv.constant0._ZN4vllm31rms_norm_per_block_quant_kernelIN3c104HalfEaLb0ELb0ELi128EEEvPT0_PfPKT_S8_PKffiiPS6_l:
	.zero		968


//--------------------- .nv.constant0._ZN4vllm31rms_norm_per_block_quant_kernelIN3c104HalfENS1_13Float8_e4m3fnELb0ELb0ELi128EEEvPT0_PfPKT_S9_PKffiiPS7_l --------------------------
	.section	.nv.constant0._ZN4vllm31rms_norm_per_block_quant_kernelIN3c104HalfENS1_13Float8_e4m3fnELb0ELb0ELi128EEEvPT0_PfPKT_S9_PKffiiPS7_l,"a",@progbits
	.sectionflags	@""
	.align	4
.nv.constant0._ZN4vllm31rms_norm_per_block_quant_kernelIN3c104HalfENS1_13Float8_e4m3fnELb0ELb0ELi128EEEvPT0_PfPKT_S9_PKffiiPS7_l:
	.zero		968


//--------------------- .nv.constant0._ZN4vllm31rms_norm_per_block_quant_kernelIN3c104HalfEaLb0ELb1ELi128EEEvPT0_PfPKT_S8_PKffiiPS6_l --------------------------
	.section	.nv.constant0._ZN4vllm31rms_norm_per_block_quant_kernelIN3c104HalfEaLb0ELb1ELi128EEEvPT0_PfPKT_S8_PKffiiPS6_l,"a",@progbits
	.sectionflags	@""
	.align	4
.nv.constant0._ZN4vllm31rms_norm_per_block_quant_kernelIN3c104HalfEaLb0ELb1ELi128EEEvPT0_PfPKT_S8_PKffiiPS6_l:
	.zero		968


//--------------------- .nv.constant0._ZN4vllm31rms_norm_per_block_quant_kernelIN3c104HalfENS1_13Float8_e4m3fnELb0ELb1ELi128EEEvPT0_PfPKT_S9_PKffiiPS7_l --------------------------
	.section	.nv.constant0._ZN4vllm31rms_norm_per_block_quant_kernelIN3c104HalfENS1_13Float8_e4m3fnELb0ELb1ELi128EEEvPT0_PfPKT_S9_PKffiiPS7_l,"a",@progbits
	.sectionflags	@""
	.align	4
.nv.constant0._ZN4vllm31rms_norm_per_block_quant_kernelIN3c104HalfENS1_13Float8_e4m3fnELb0ELb1ELi128EEEvPT0_PfPKT_S9_PKffiiPS7_l:
	.zero		968


//--------------------- .nv.constant0._ZN4vllm31rms_norm_per_block_quant_kernelIN3c104HalfEaLb1ELb0ELi128EEEvPT0_PfPKT_S8_PKffiiPS6_l --------------------------
	.section	.nv.constant0._ZN4vllm31rms_norm_per_block_quant_kernelIN3c104HalfEaLb1ELb0ELi128EEEvPT0_PfPKT_S8_PKffiiPS6_l,"a",@progbits
	.sectionflags	@""
	.align	4
.nv.constant0._ZN4vllm31rms_norm_per_block_quant_kernelIN3c104HalfEaLb1ELb0ELi128EEEvPT0_PfPKT_S8_PKffiiPS6_l:
	.zero		968


//--------------------- .nv.constant0._ZN4vllm31rms_norm_per_block_quant_kernelIN3c104HalfENS1_13Float8_e4m3fnELb1ELb0ELi128EEEvPT0_PfPKT_S9_PKffiiPS7_l --------------------------
	.section	.nv.constant0._ZN4vllm31rms_norm_per_block_quant_kernelIN3c104HalfENS1_13Float8_e4m3fnELb1ELb0ELi128EEEvPT0_PfPKT_S9_PKffiiPS7_l,"a",@progbits
	.sectionflags	@""
	.align	4
.nv.constant0._ZN4vllm31rms_norm_per_block_quant_kernelIN3c104HalfENS1_13Float8_e4m3fnELb1ELb0ELi128EEEvPT0_PfPKT_S9_PKffiiPS7_l:
	.zero		968


//--------------------- .nv.constant0._ZN4vllm31rms_norm_per_block_quant_kernelIN3c104HalfEaLb1ELb1ELi128EEEvPT0_PfPKT_S8_PKffiiPS6_l --------------------------
	.section	.nv.constant0._ZN4vllm31rms_norm_per_block_quant_kernelIN3c104HalfEaLb1ELb1ELi128EEEvPT0_PfPKT_S8_PKffiiPS6_l,"a",@progbits
	.sectionflags	@""
	.align	4
.nv.constant0._ZN4vllm31rms_norm_per_block_quant_kernelIN3c104HalfEaLb1ELb1ELi128EEEvPT0_PfPKT_S8_PKffiiPS6_l:
	.zero		968


//--------------------- .nv.constant0._ZN4vllm31rms_norm_per_block_quant_kernelIN3c104HalfENS1_13Float8_e4m3fnELb1ELb1ELi128EEEvPT0_PfPKT_S9_PKffiiPS7_l --------------------------
	.section	.nv.constant0._ZN4vllm31rms_norm_per_block_quant_kernelIN3c104HalfENS1_13Float8_e4m3fnELb1ELb1ELi128EEEvPT0_PfPKT_S9_PKffiiPS7_l,"a",@progbits
	.sectionflags	@""
	.align	4
.nv.constant0._ZN4vllm31rms_norm_per_block_quant_kernelIN3c104HalfENS1_13Float8_e4m3fnELb1ELb1ELi128EEEvPT0_PfPKT_S9_PKffiiPS7_l:
	.zero		968


//--------------------- .nv.constant0._ZN4vllm31rms_norm_per_block_quant_kernelIfaLb0ELb0ELi64EEEvPT0_PfPKT_S6_PKffiiPS4_l --------------------------
	.section	.nv.constant0._ZN4vllm31rms_norm_per_block_quant_kernelIfaLb0ELb0ELi64EEEvPT0_PfPKT_S6_PKffiiPS4_l,"a",@progbits
	.sectionflags	@""
	.align	4
.nv.constant0._ZN4vllm31rms_norm_per_block_quant_kernelIfaLb0ELb0ELi64EEEvPT0_PfPKT_S6_PKffiiPS4_l:
	.zero		968


//--------------------- .nv.constant0._ZN4vllm31rms_norm_per_block_quant_kernelIfN3c1013Float8_e4m3fnELb0ELb0ELi64EEEvPT0_PfPKT_S8_PKffiiPS6_l --------------------------
	.section	.nv.constant0._ZN4vllm31rms_norm_per_block_quant_kernelIfN3c1013Float8_e4m3fnELb0ELb0ELi64EEEvPT0_PfPKT_S8_PKffiiPS6_l,"a",@progbits
	.sectionflags	@""
	.align	4
.nv.constant0._ZN4vllm31rms_norm_per_block_quant_kernelIfN3c1013Float8_e4m3fnELb0ELb0ELi64EEEvPT0_PfPKT_S8_PKffiiPS6_l:
	.zero		968


//--------------------- .nv.constant0._ZN4vllm31rms_norm_per_block_quant_kernelIfaLb0ELb1ELi64EEEvPT0_PfPKT_S6_PKffiiPS4_l --------------------------
	.section	.nv.constant0._ZN4vllm31rms_norm_per_block_quant_kernelIfaLb0ELb1ELi64EEEvPT0_PfPKT_S6_PKffiiPS4_l,"a",@progbits
	.sectionflags	@""
	.align	4
.nv.constant0._ZN4vllm31rms_norm_per_block_quant_kernelIfaLb0ELb1ELi64EEEvPT0_PfPKT_S6_PKffiiPS4_l:
	.zero		968


//--------------------- .nv.constant0._ZN4vllm31rms_norm_per_block_quant_kernelIfN3c1013Float8_e4m3fnELb0ELb1ELi64EEEvPT0_PfPKT_S8_PKffiiPS6_l --------------------------
	.section	.nv.constant0._ZN4vllm31rms_norm_per_block_quant_kernelIfN3c1013Float8_e4m3fnELb0ELb1ELi64EEEvPT0_PfPKT_S8_PKffiiPS6_l,"a",@progbits
	.sectionflags	@""
	.align	4
.nv.constant0._ZN4vllm31rms_norm_per_block_quant_kernelIfN3c1013Float8_e4m3fnELb0ELb1ELi64EEEvPT0_PfPKT_S8_PKffiiPS6_l:
	.zero		968


//--------------------- .nv.constant0._ZN4vllm31rms_norm_per_block_quant_kernelIfaLb1ELb0ELi64EEEvPT0_PfPKT_S6_PKffiiPS4_l --------------------------
	.section	.nv.constant0._ZN4vllm31rms_norm_per_block_quant_kernelIfaLb1ELb0ELi64EEEvPT0_PfPKT_S6_PKffiiPS4_l,"a",@progbits
	.sectionflags	@""
	.align	4
.nv.constant0._ZN4vllm31rms_norm_per_block_quant_kernelIfaLb1ELb0ELi64EEEvPT0_PfPKT_S6_PKffiiPS4_l:
	.zero		968


//--------------------- .nv.constant0._ZN4vllm31rms_norm_per_block_quant_kernelIfN3c1013Float8_e4m3fnELb1ELb0ELi64EEEvPT0_PfPKT_S8_PKffiiPS6_l --------------------------
	.section	.nv.constant0._ZN4vllm31rms_norm_per_block_quant_kernelIfN3c1013Float8_e4m3fnELb1ELb0ELi64EEEvPT0_PfPKT_S8_PKffiiPS6_l,"a",@progbits
	.sectionflags	@""
	.align	4
.nv.constant0._ZN4vllm31rms_norm_per_block_quant_kernelIfN3c1013Float8_e4m3fnELb1ELb0ELi64EEEvPT0_PfPKT_S8_PKffiiPS6_l:
	.zero		968


//--------------------- .nv.constant0._ZN4vllm31rms_norm_per_block_quant_kernelIfaLb1ELb1ELi64EEEvPT0_PfPKT_S6_PKffiiPS4_l --------------------------
	.section	.nv.constant0._ZN4vllm31rms_norm_per_block_quant_kernelIfaLb1ELb1ELi64EEEvPT0_PfPKT_S6_PKffiiPS4_l,"a",@progbits
	.sectionflags	@""
	.align	4
.nv.constant0._ZN4vllm31rms_norm_per_block_quant_kernelIfaLb1ELb1ELi64EEEvPT0_PfPKT_S6_PKffiiPS4_l:
	.zero		968


//--------------------- .nv.constant0._ZN4vllm31rms_norm_per_block_quant_kernelIfN3c1013Float8_e4m3fnELb1ELb1ELi64EEEvPT0_PfPKT_S8_PKffiiPS6_l --------------------------
	.section	.nv.constant0._ZN4vllm31rms_norm_per_block_quant_kernelIfN3c1013Float8_e4m3fnELb1ELb1ELi64EEEvPT0_PfPKT_S8_PKffiiPS6_l,"a",@progbits
	.sectionflags	@""
	.align	4
.nv.constant0._ZN4vllm31rms_norm_per_block_quant_kernelIfN3c1013Float8_e4m3fnELb1ELb1ELi64EEEvPT0_PfPKT_S8_PKffiiPS6_l:
	.zero		968


//--------------------- .nv.constant0._ZN4vllm31rms_norm_per_block_quant_kernelIfaLb0ELb0ELi128EEEvPT0_PfPKT_S6_PKffiiPS4_l --------------------------
	.section	.nv.constant0._ZN4vllm31rms_norm_per_block_quant_kernelIfaLb0ELb0ELi128EEEvPT0_PfPKT_S6_PKffiiPS4_l,"a",@progbits
	.sectionflags	@""
	.align	4
.nv.constant0._ZN4vllm31rms_norm_per_block_quant_kernelIfaLb0ELb0ELi128EEEvPT0_PfPKT_S6_PKffiiPS4_l:
	.zero		968


//--------------------- .nv.constant0._ZN4vllm31rms_norm_per_block_quant_kernelIfN3c1013Float8_e4m3fnELb0ELb0ELi128EEEvPT0_PfPKT_S8_PKffiiPS6_l --------------------------
	.section	.nv.constant0._ZN4vllm31rms_norm_per_block_quant_kernelIfN3c1013Float8_e4m3fnELb0ELb0ELi128EEEvPT0_PfPKT_S8_PKffiiPS6_l,"a",@progbits
	.sectionflags	@""
	.align	4
.nv.constant0._ZN4vllm31rms_norm_per_block_quant_kernelIfN3c1013Float8_e4m3fnELb0ELb0ELi128EEEvPT0_PfPKT_S8_PKffiiPS6_l:
	.zero		968


//--------------------- .nv.constant0._ZN4vllm31rms_norm_per_block_quant_kernelIfaLb0ELb1ELi128EEEvPT0_PfPKT_S6_PKffiiPS4_l --------------------------
	.section	.nv.constant0._ZN4vllm31rms_norm_per_block_quant_kernelIfaLb0ELb1ELi128EEEvPT0_PfPKT_S6_PKffiiPS4_l,"a",@progbits
	.sectionflags	@""
	.align	4
.nv.constant0._ZN4vllm31rms_norm_per_block_quant_kernelIfaLb0ELb1ELi128EEEvPT0_PfPKT_S6_PKffiiPS4_l:
	.zero		968


//--------------------- .nv.constant0._ZN4vllm31rms_norm_per_block_quant_kernelIfN3c1013Float8_e4m3fnELb0ELb1ELi128EEEvPT0_PfPKT_S8_PKffiiPS6_l --------------------------
	.section	.nv.constant0._ZN4vllm31rms_norm_per_block_quant_kernelIfN3c1013Float8_e4m3fnELb0ELb1ELi128EEEvPT0_PfPKT_S8_PKffiiPS6_l,"a",@progbits
	.sectionflags	@""
	.align	4
.nv.constant0._ZN4vllm31rms_norm_per_block_quant_kernelIfN3c1013Float8_e4m3fnELb0ELb1ELi128EEEvPT0_PfPKT_S8_PKffiiPS6_l:
	.zero		968


//--------------------- .nv.constant0._ZN4vllm31rms_norm_per_block_quant_kernelIfaLb1ELb0ELi128EEEvPT0_PfPKT_S6_PKffiiPS4_l --------------------------
	.section	.nv.constant0._ZN4vllm31rms_norm_per_block_quant_kernelIfaLb1ELb0ELi128EEEvPT0_PfPKT_S6_PKffiiPS4_l,"a",@progbits
	.sectionflags	@""
	.align	4
.nv.constant0._ZN4vllm31rms_norm_per_block_quant_kernelIfaLb1ELb0ELi128EEEvPT0_PfPKT_S6_PKffiiPS4_l:
	.zero		968


//--------------------- .nv.constant0._ZN4vllm31rms_norm_per_block_quant_kernelIfN3c1013Float8_e4m3fnELb1ELb0ELi128EEEvPT0_PfPKT_S8_PKffiiPS6_l --------------------------
	.section	.nv.constant0._ZN4vllm31rms_norm_per_block_quant_kernelIfN3c1013Float8_e4m3fnELb1ELb0ELi128EEEvPT0_PfPKT_S8_PKffiiPS6_l,"a",@progbits
	.sectionflags	@""
	.align	4
.nv.constant0._ZN4vllm31rms_norm_per_block_quant_kernelIfN3c1013Float8_e4m3fnELb1ELb0ELi128EEEvPT0_PfPKT_S8_PKffiiPS6_l:
	.zero		968


//--------------------- .nv.constant0._ZN4vllm31rms_norm_per_block_quant_kernelIfaLb1ELb1ELi128EEEvPT0_PfPKT_S6_PKffiiPS4_l --------------------------
	.section	.nv.constant0._ZN4vllm31rms_norm_per_block_quant_kernelIfaLb1ELb1ELi128EEEvPT0_PfPKT_S6_PKffiiPS4_l,"a",@progbits
	.sectionflags	@""
	.align	4
.nv.constant0._ZN4vllm31rms_norm_per_block_quant_kernelIfaLb1ELb1ELi128EEEvPT0_PfPKT_S6_PKffiiPS4_l:
	.zero		968


//--------------------- .nv.constant0._ZN4vllm31rms_norm_per_block_quant_kernelIfN3c1013Float8_e4m3fnELb1ELb1ELi128EEEvPT0_PfPKT_S8_PKffiiPS6_l --------------------------
	.section	.nv.constant0._ZN4vllm31rms_norm_per_block_quant_kernelIfN3c1013Float8_e4m3fnELb1ELb1ELi128EEEvPT0_PfPKT_S8_PKffiiPS6_l,"a",@progbits
	.sectionflags	@""
	.align	4
.nv.constant0._ZN4vllm31rms_norm_per_block_quant_kernelIfN3c1013Float8_e4m3fnELb1ELb1ELi128EEEvPT0_PfPKT_S8_PKffiiPS6_l:
	.zero		968


//--------------------- .nv.constant0._ZN3cub18CUB_300001_SM_10306detail11EmptyKernelIvEEvv --------------------------
	.section	.nv.constant0._ZN3cub18CUB_300001_SM_10306detail11EmptyKernelIvEEvv,"a",@progbits
	.sectionflags	@""
	.align	4
.nv.constant0._ZN3cub18CUB_300001_SM_10306detail11EmptyKernelIvEEvv:
	.zero		896


//--------------------- SYMBOLS --------------------------

	.type		.nv.reservedSmem.offset0,@object
	.size		.nv.reservedSmem.offset0,0x4
	.type		.nv.reservedSmem.cap,@object
	.size		.nv.reservedSmem.cap,0x4
